//
// Generated by NVIDIA NVVM Compiler
//
// Compiler Build ID: CL-36424714
// Cuda compilation tools, release 13.0, V13.0.88
// Based on NVVM 20.0.0
//

.version 9.0
.target sm_100
.address_size 64

	// .globl	_Z15reduceMultiPassILj512ELb1EEvPKfPfj
.global .align 4 .f32 globalAcc;
.global .align 4 .u32 retirementCount;
// _ZZ16reduceSinglePassILj512ELb1EEvPKfPfjE6amLast has been demoted
// _ZZ16reduceSinglePassILj256ELb1EEvPKfPfjE6amLast has been demoted
// _ZZ16reduceSinglePassILj128ELb1EEvPKfPfjE6amLast has been demoted
// _ZZ16reduceSinglePassILj64ELb1EEvPKfPfjE6amLast has been demoted
// _ZZ16reduceSinglePassILj32ELb1EEvPKfPfjE6amLast has been demoted
// _ZZ16reduceSinglePassILj16ELb1EEvPKfPfjE6amLast has been demoted
// _ZZ16reduceSinglePassILj8ELb1EEvPKfPfjE6amLast has been demoted
// _ZZ16reduceSinglePassILj4ELb1EEvPKfPfjE6amLast has been demoted
// _ZZ16reduceSinglePassILj2ELb1EEvPKfPfjE6amLast has been demoted
// _ZZ16reduceSinglePassILj1ELb1EEvPKfPfjE6amLast has been demoted
// _ZZ16reduceSinglePassILj512ELb0EEvPKfPfjE6amLast has been demoted
// _ZZ16reduceSinglePassILj256ELb0EEvPKfPfjE6amLast has been demoted
// _ZZ16reduceSinglePassILj128ELb0EEvPKfPfjE6amLast has been demoted
// _ZZ16reduceSinglePassILj64ELb0EEvPKfPfjE6amLast has been demoted
// _ZZ16reduceSinglePassILj32ELb0EEvPKfPfjE6amLast has been demoted
// _ZZ16reduceSinglePassILj16ELb0EEvPKfPfjE6amLast has been demoted
// _ZZ16reduceSinglePassILj8ELb0EEvPKfPfjE6amLast has been demoted
// _ZZ16reduceSinglePassILj4ELb0EEvPKfPfjE6amLast has been demoted
// _ZZ16reduceSinglePassILj2ELb0EEvPKfPfjE6amLast has been demoted
// _ZZ16reduceSinglePassILj1ELb0EEvPKfPfjE6amLast has been demoted
.extern .shared .align 16 .b8 sdata[];
.extern .shared .align 16 .b8 smem[];

.visible .entry _Z15reduceMultiPassILj512ELb1EEvPKfPfj(
	.param .u64 .ptr .align 1 _Z15reduceMultiPassILj512ELb1EEvPKfPfj_param_0,
	.param .u64 .ptr .align 1 _Z15reduceMultiPassILj512ELb1EEvPKfPfj_param_1,
	.param .u32 _Z15reduceMultiPassILj512ELb1EEvPKfPfj_param_2
)
{
	.reg .pred 	%p<18>;
	.reg .b32 	%r<68>;
	.reg .b32 	%f<111>;
	.reg .b64 	%rd<11>;

	ld.param.u64 	%rd2, [_Z15reduceMultiPassILj512ELb1EEvPKfPfj_param_0];
	ld.param.u64 	%rd3, [_Z15reduceMultiPassILj512ELb1EEvPKfPfj_param_1];
	ld.param.u32 	%r32, [_Z15reduceMultiPassILj512ELb1EEvPKfPfj_param_2];
	mov.u32 	%r1, %tid.x;
	mov.u32 	%r2, %ctaid.x;
	shl.b32 	%r33, %r2, 10;
	or.b32  	%r59, %r33, %r1;
	setp.ge.u32 	%p1, %r59, %r32;
	mov.f32 	%f97, 0f00000000;
	@%p1 bra 	$L__BB0_3;
	cvta.to.global.u64 	%rd1, %rd2;
	mov.u32 	%r34, %nctaid.x;
	shl.b32 	%r4, %r34, 10;
	mov.f32 	%f97, 0f00000000;
$L__BB0_2:
	mul.wide.u32 	%rd4, %r59, 4;
	add.s64 	%rd5, %rd1, %rd4;
	ld.global.f32 	%f27, [%rd5];
	add.f32 	%f28, %f97, %f27;
	add.s32 	%r35, %r59, 512;
	mul.wide.u32 	%rd6, %r35, 4;
	add.s64 	%rd7, %rd1, %rd6;
	ld.global.f32 	%f29, [%rd7];
	add.f32 	%f97, %f28, %f29;
	add.s32 	%r59, %r59, %r4;
	setp.lt.u32 	%p2, %r59, %r32;
	@%p2 bra 	$L__BB0_2;
$L__BB0_3:
	shl.b32 	%r36, %r1, 2;
	mov.u32 	%r37, sdata;
	add.s32 	%r7, %r37, %r36;
	st.volatile.shared.f32 	[%r7], %f97;
	bar.warp.sync 	-1;
	and.b32  	%r8, %r1, 31;
	setp.gt.u32 	%p3, %r8, 15;
	@%p3 bra 	$L__BB0_5;
	ld.volatile.shared.f32 	%f30, [%r7+64];
	add.f32 	%f97, %f97, %f30;
	st.volatile.shared.f32 	[%r7], %f97;
$L__BB0_5:
	bar.warp.sync 	-1;
	setp.gt.u32 	%p4, %r8, 7;
	@%p4 bra 	$L__BB0_7;
	ld.volatile.shared.f32 	%f31, [%r7+32];
	add.f32 	%f97, %f97, %f31;
	st.volatile.shared.f32 	[%r7], %f97;
$L__BB0_7:
	bar.warp.sync 	-1;
	setp.gt.u32 	%p5, %r8, 3;
	@%p5 bra 	$L__BB0_9;
	ld.volatile.shared.f32 	%f32, [%r7+16];
	add.f32 	%f97, %f97, %f32;
	st.volatile.shared.f32 	[%r7], %f97;
$L__BB0_9:
	bar.warp.sync 	-1;
	setp.gt.u32 	%p6, %r8, 1;
	@%p6 bra 	$L__BB0_11;
	ld.volatile.shared.f32 	%f33, [%r7+8];
	add.f32 	%f97, %f97, %f33;
	st.volatile.shared.f32 	[%r7], %f97;
$L__BB0_11:
	bar.warp.sync 	-1;
	setp.ne.s32 	%p7, %r8, 0;
	@%p7 bra 	$L__BB0_13;
	ld.volatile.shared.f32 	%f34, [%r7+4];
	add.f32 	%f35, %f97, %f34;
	st.volatile.shared.f32 	[%r7], %f35;
$L__BB0_13:
	bar.warp.sync 	-1;
	barrier.sync 	0;
	mov.u32 	%r38, %tid.y;
	mov.u32 	%r39, %tid.z;
	mov.u32 	%r9, %ntid.x;
	mov.u32 	%r40, %ntid.y;
	mad.lo.s32 	%r41, %r39, %r40, %r38;
	mul.lo.s32 	%r42, %r41, %r9;
	or.b32  	%r43, %r42, %r1;
	setp.ne.s32 	%p8, %r43, 0;
	@%p8 bra 	$L__BB0_27;
	add.s32 	%r45, %r9, -1;
	shr.u32 	%r46, %r45, 5;
	add.s32 	%r10, %r46, 1;
	and.b32  	%r11, %r10, 15;
	setp.lt.u32 	%p9, %r9, 481;
	mov.f32 	%f110, 0f00000000;
	mov.b32 	%r63, 0;
	@%p9 bra 	$L__BB0_17;
	add.s32 	%r60, %r37, 1024;
	and.b32  	%r50, %r10, 268435440;
	neg.s32 	%r61, %r50;
	mov.f32 	%f110, 0f00000000;
	mov.b32 	%r63, 0;
$L__BB0_16:
	.pragma "nounroll";
	ld.volatile.shared.f32 	%f39, [%r60+-1024];
	add.f32 	%f40, %f110, %f39;
	ld.volatile.shared.f32 	%f41, [%r60+-896];
	add.f32 	%f42, %f40, %f41;
	ld.volatile.shared.f32 	%f43, [%r60+-768];
	add.f32 	%f44, %f42, %f43;
	ld.volatile.shared.f32 	%f45, [%r60+-640];
	add.f32 	%f46, %f44, %f45;
	ld.volatile.shared.f32 	%f47, [%r60+-512];
	add.f32 	%f48, %f46, %f47;
	ld.volatile.shared.f32 	%f49, [%r60+-384];
	add.f32 	%f50, %f48, %f49;
	ld.volatile.shared.f32 	%f51, [%r60+-256];
	add.f32 	%f52, %f50, %f51;
	ld.volatile.shared.f32 	%f53, [%r60+-128];
	add.f32 	%f54, %f52, %f53;
	ld.volatile.shared.f32 	%f55, [%r60];
	add.f32 	%f56, %f54, %f55;
	ld.volatile.shared.f32 	%f57, [%r60+128];
	add.f32 	%f58, %f56, %f57;
	ld.volatile.shared.f32 	%f59, [%r60+256];
	add.f32 	%f60, %f58, %f59;
	ld.volatile.shared.f32 	%f61, [%r60+384];
	add.f32 	%f62, %f60, %f61;
	ld.volatile.shared.f32 	%f63, [%r60+512];
	add.f32 	%f64, %f62, %f63;
	ld.volatile.shared.f32 	%f65, [%r60+640];
	add.f32 	%f66, %f64, %f65;
	ld.volatile.shared.f32 	%f67, [%r60+768];
	add.f32 	%f68, %f66, %f67;
	ld.volatile.shared.f32 	%f69, [%r60+896];
	add.f32 	%f110, %f68, %f69;
	add.s32 	%r63, %r63, 512;
	add.s32 	%r61, %r61, 16;
	add.s32 	%r60, %r60, 2048;
	setp.ne.s32 	%p10, %r61, 0;
	@%p10 bra 	$L__BB0_16;
$L__BB0_17:
	setp.eq.s32 	%p11, %r11, 0;
	@%p11 bra 	$L__BB0_26;
	and.b32  	%r20, %r10, 7;
	setp.lt.u32 	%p12, %r11, 8;
	@%p12 bra 	$L__BB0_20;
	shl.b32 	%r51, %r63, 2;
	add.s32 	%r53, %r37, %r51;
	ld.volatile.shared.f32 	%f71, [%r53];
	add.f32 	%f72, %f110, %f71;
	ld.volatile.shared.f32 	%f73, [%r53+128];
	add.f32 	%f74, %f72, %f73;
	ld.volatile.shared.f32 	%f75, [%r53+256];
	add.f32 	%f76, %f74, %f75;
	ld.volatile.shared.f32 	%f77, [%r53+384];
	add.f32 	%f78, %f76, %f77;
	ld.volatile.shared.f32 	%f79, [%r53+512];
	add.f32 	%f80, %f78, %f79;
	ld.volatile.shared.f32 	%f81, [%r53+640];
	add.f32 	%f82, %f80, %f81;
	ld.volatile.shared.f32 	%f83, [%r53+768];
	add.f32 	%f84, %f82, %f83;
	ld.volatile.shared.f32 	%f85, [%r53+896];
	add.f32 	%f110, %f84, %f85;
	add.s32 	%r63, %r63, 256;
$L__BB0_20:
	setp.eq.s32 	%p13, %r20, 0;
	@%p13 bra 	$L__BB0_26;
	and.b32  	%r23, %r10, 3;
	setp.lt.u32 	%p14, %r20, 4;
	@%p14 bra 	$L__BB0_23;
	shl.b32 	%r54, %r63, 2;
	add.s32 	%r56, %r37, %r54;
	ld.volatile.shared.f32 	%f87, [%r56];
	add.f32 	%f88, %f110, %f87;
	ld.volatile.shared.f32 	%f89, [%r56+128];
	add.f32 	%f90, %f88, %f89;
	ld.volatile.shared.f32 	%f91, [%r56+256];
	add.f32 	%f92, %f90, %f91;
	ld.volatile.shared.f32 	%f93, [%r56+384];
	add.f32 	%f110, %f92, %f93;
	add.s32 	%r63, %r63, 128;
$L__BB0_23:
	setp.eq.s32 	%p15, %r23, 0;
	@%p15 bra 	$L__BB0_26;
	shl.b32 	%r57, %r63, 2;
	add.s32 	%r67, %r37, %r57;
	neg.s32 	%r66, %r23;
$L__BB0_25:
	.pragma "nounroll";
	ld.volatile.shared.f32 	%f94, [%r67];
	add.f32 	%f110, %f110, %f94;
	add.s32 	%r67, %r67, 128;
	add.s32 	%r66, %r66, 1;
	setp.ne.s32 	%p16, %r66, 0;
	@%p16 bra 	$L__BB0_25;
$L__BB0_26:
	st.volatile.shared.f32 	[sdata], %f110;
$L__BB0_27:
	barrier.sync 	0;
	setp.ne.s32 	%p17, %r1, 0;
	@%p17 bra 	$L__BB0_29;
	ld.shared.f32 	%f95, [sdata];
	cvta.to.global.u64 	%rd8, %rd3;
	mul.wide.u32 	%rd9, %r2, 4;
	add.s64 	%rd10, %rd8, %rd9;
	st.global.f32 	[%rd10], %f95;
$L__BB0_29:
	ret;

}
	// .globl	_Z15reduceMultiPassILj256ELb1EEvPKfPfj
.visible .entry _Z15reduceMultiPassILj256ELb1EEvPKfPfj(
	.param .u64 .ptr .align 1 _Z15reduceMultiPassILj256ELb1EEvPKfPfj_param_0,
	.param .u64 .ptr .align 1 _Z15reduceMultiPassILj256ELb1EEvPKfPfj_param_1,
	.param .u32 _Z15reduceMultiPassILj256ELb1EEvPKfPfj_param_2
)
{
	.reg .pred 	%p<18>;
	.reg .b32 	%r<68>;
	.reg .b32 	%f<111>;
	.reg .b64 	%rd<11>;

	ld.param.u64 	%rd2, [_Z15reduceMultiPassILj256ELb1EEvPKfPfj_param_0];
	ld.param.u64 	%rd3, [_Z15reduceMultiPassILj256ELb1EEvPKfPfj_param_1];
	ld.param.u32 	%r32, [_Z15reduceMultiPassILj256ELb1EEvPKfPfj_param_2];
	mov.u32 	%r1, %tid.x;
	mov.u32 	%r2, %ctaid.x;
	shl.b32 	%r33, %r2, 9;
	add.s32 	%r59, %r33, %r1;
	setp.ge.u32 	%p1, %r59, %r32;
	mov.f32 	%f97, 0f00000000;
	@%p1 bra 	$L__BB1_3;
	cvta.to.global.u64 	%rd1, %rd2;
	mov.u32 	%r34, %nctaid.x;
	shl.b32 	%r4, %r34, 9;
	mov.f32 	%f97, 0f00000000;
$L__BB1_2:
	mul.wide.u32 	%rd4, %r59, 4;
	add.s64 	%rd5, %rd1, %rd4;
	ld.global.f32 	%f27, [%rd5];
	add.f32 	%f28, %f97, %f27;
	add.s32 	%r35, %r59, 256;
	mul.wide.u32 	%rd6, %r35, 4;
	add.s64 	%rd7, %rd1, %rd6;
	ld.global.f32 	%f29, [%rd7];
	add.f32 	%f97, %f28, %f29;
	add.s32 	%r59, %r59, %r4;
	setp.lt.u32 	%p2, %r59, %r32;
	@%p2 bra 	$L__BB1_2;
$L__BB1_3:
	shl.b32 	%r36, %r1, 2;
	mov.u32 	%r37, sdata;
	add.s32 	%r7, %r37, %r36;
	st.volatile.shared.f32 	[%r7], %f97;
	bar.warp.sync 	-1;
	and.b32  	%r8, %r1, 31;
	setp.gt.u32 	%p3, %r8, 15;
	@%p3 bra 	$L__BB1_5;
	ld.volatile.shared.f32 	%f30, [%r7+64];
	add.f32 	%f97, %f97, %f30;
	st.volatile.shared.f32 	[%r7], %f97;
$L__BB1_5:
	bar.warp.sync 	-1;
	setp.gt.u32 	%p4, %r8, 7;
	@%p4 bra 	$L__BB1_7;
	ld.volatile.shared.f32 	%f31, [%r7+32];
	add.f32 	%f97, %f97, %f31;
	st.volatile.shared.f32 	[%r7], %f97;
$L__BB1_7:
	bar.warp.sync 	-1;
	setp.gt.u32 	%p5, %r8, 3;
	@%p5 bra 	$L__BB1_9;
	ld.volatile.shared.f32 	%f32, [%r7+16];
	add.f32 	%f97, %f97, %f32;
	st.volatile.shared.f32 	[%r7], %f97;
$L__BB1_9:
	bar.warp.sync 	-1;
	setp.gt.u32 	%p6, %r8, 1;
	@%p6 bra 	$L__BB1_11;
	ld.volatile.shared.f32 	%f33, [%r7+8];
	add.f32 	%f97, %f97, %f33;
	st.volatile.shared.f32 	[%r7], %f97;
$L__BB1_11:
	bar.warp.sync 	-1;
	setp.ne.s32 	%p7, %r8, 0;
	@%p7 bra 	$L__BB1_13;
	ld.volatile.shared.f32 	%f34, [%r7+4];
	add.f32 	%f35, %f97, %f34;
	st.volatile.shared.f32 	[%r7], %f35;
$L__BB1_13:
	bar.warp.sync 	-1;
	barrier.sync 	0;
	mov.u32 	%r38, %tid.y;
	mov.u32 	%r39, %tid.z;
	mov.u32 	%r9, %ntid.x;
	mov.u32 	%r40, %ntid.y;
	mad.lo.s32 	%r41, %r39, %r40, %r38;
	mul.lo.s32 	%r42, %r41, %r9;
	or.b32  	%r43, %r42, %r1;
	setp.ne.s32 	%p8, %r43, 0;
	@%p8 bra 	$L__BB1_27;
	add.s32 	%r45, %r9, -1;
	shr.u32 	%r46, %r45, 5;
	add.s32 	%r10, %r46, 1;
	and.b32  	%r11, %r10, 15;
	setp.lt.u32 	%p9, %r9, 481;
	mov.f32 	%f110, 0f00000000;
	mov.b32 	%r63, 0;
	@%p9 bra 	$L__BB1_17;
	add.s32 	%r60, %r37, 1024;
	and.b32  	%r50, %r10, 268435440;
	neg.s32 	%r61, %r50;
	mov.f32 	%f110, 0f00000000;
	mov.b32 	%r63, 0;
$L__BB1_16:
	.pragma "nounroll";
	ld.volatile.shared.f32 	%f39, [%r60+-1024];
	add.f32 	%f40, %f110, %f39;
	ld.volatile.shared.f32 	%f41, [%r60+-896];
	add.f32 	%f42, %f40, %f41;
	ld.volatile.shared.f32 	%f43, [%r60+-768];
	add.f32 	%f44, %f42, %f43;
	ld.volatile.shared.f32 	%f45, [%r60+-640];
	add.f32 	%f46, %f44, %f45;
	ld.volatile.shared.f32 	%f47, [%r60+-512];
	add.f32 	%f48, %f46, %f47;
	ld.volatile.shared.f32 	%f49, [%r60+-384];
	add.f32 	%f50, %f48, %f49;
	ld.volatile.shared.f32 	%f51, [%r60+-256];
	add.f32 	%f52, %f50, %f51;
	ld.volatile.shared.f32 	%f53, [%r60+-128];
	add.f32 	%f54, %f52, %f53;
	ld.volatile.shared.f32 	%f55, [%r60];
	add.f32 	%f56, %f54, %f55;
	ld.volatile.shared.f32 	%f57, [%r60+128];
	add.f32 	%f58, %f56, %f57;
	ld.volatile.shared.f32 	%f59, [%r60+256];
	add.f32 	%f60, %f58, %f59;
	ld.volatile.shared.f32 	%f61, [%r60+384];
	add.f32 	%f62, %f60, %f61;
	ld.volatile.shared.f32 	%f63, [%r60+512];
	add.f32 	%f64, %f62, %f63;
	ld.volatile.shared.f32 	%f65, [%r60+640];
	add.f32 	%f66, %f64, %f65;
	ld.volatile.shared.f32 	%f67, [%r60+768];
	add.f32 	%f68, %f66, %f67;
	ld.volatile.shared.f32 	%f69, [%r60+896];
	add.f32 	%f110, %f68, %f69;
	add.s32 	%r63, %r63, 512;
	add.s32 	%r61, %r61, 16;
	add.s32 	%r60, %r60, 2048;
	setp.ne.s32 	%p10, %r61, 0;
	@%p10 bra 	$L__BB1_16;
$L__BB1_17:
	setp.eq.s32 	%p11, %r11, 0;
	@%p11 bra 	$L__BB1_26;
	and.b32  	%r20, %r10, 7;
	setp.lt.u32 	%p12, %r11, 8;
	@%p12 bra 	$L__BB1_20;
	shl.b32 	%r51, %r63, 2;
	add.s32 	%r53, %r37, %r51;
	ld.volatile.shared.f32 	%f71, [%r53];
	add.f32 	%f72, %f110, %f71;
	ld.volatile.shared.f32 	%f73, [%r53+128];
	add.f32 	%f74, %f72, %f73;
	ld.volatile.shared.f32 	%f75, [%r53+256];
	add.f32 	%f76, %f74, %f75;
	ld.volatile.shared.f32 	%f77, [%r53+384];
	add.f32 	%f78, %f76, %f77;
	ld.volatile.shared.f32 	%f79, [%r53+512];
	add.f32 	%f80, %f78, %f79;
	ld.volatile.shared.f32 	%f81, [%r53+640];
	add.f32 	%f82, %f80, %f81;
	ld.volatile.shared.f32 	%f83, [%r53+768];
	add.f32 	%f84, %f82, %f83;
	ld.volatile.shared.f32 	%f85, [%r53+896];
	add.f32 	%f110, %f84, %f85;
	add.s32 	%r63, %r63, 256;
$L__BB1_20:
	setp.eq.s32 	%p13, %r20, 0;
	@%p13 bra 	$L__BB1_26;
	and.b32  	%r23, %r10, 3;
	setp.lt.u32 	%p14, %r20, 4;
	@%p14 bra 	$L__BB1_23;
	shl.b32 	%r54, %r63, 2;
	add.s32 	%r56, %r37, %r54;
	ld.volatile.shared.f32 	%f87, [%r56];
	add.f32 	%f88, %f110, %f87;
	ld.volatile.shared.f32 	%f89, [%r56+128];
	add.f32 	%f90, %f88, %f89;
	ld.volatile.shared.f32 	%f91, [%r56+256];
	add.f32 	%f92, %f90, %f91;
	ld.volatile.shared.f32 	%f93, [%r56+384];
	add.f32 	%f110, %f92, %f93;
	add.s32 	%r63, %r63, 128;
$L__BB1_23:
	setp.eq.s32 	%p15, %r23, 0;
	@%p15 bra 	$L__BB1_26;
	shl.b32 	%r57, %r63, 2;
	add.s32 	%r67, %r37, %r57;
	neg.s32 	%r66, %r23;
$L__BB1_25:
	.pragma "nounroll";
	ld.volatile.shared.f32 	%f94, [%r67];
	add.f32 	%f110, %f110, %f94;
	add.s32 	%r67, %r67, 128;
	add.s32 	%r66, %r66, 1;
	setp.ne.s32 	%p16, %r66, 0;
	@%p16 bra 	$L__BB1_25;
$L__BB1_26:
	st.volatile.shared.f32 	[sdata], %f110;
$L__BB1_27:
	barrier.sync 	0;
	setp.ne.s32 	%p17, %r1, 0;
	@%p17 bra 	$L__BB1_29;
	ld.shared.f32 	%f95, [sdata];
	cvta.to.global.u64 	%rd8, %rd3;
	mul.wide.u32 	%rd9, %r2, 4;
	add.s64 	%rd10, %rd8, %rd9;
	st.global.f32 	[%rd10], %f95;
$L__BB1_29:
	ret;

}
	// .globl	_Z15reduceMultiPassILj128ELb1EEvPKfPfj
.visible .entry _Z15reduceMultiPassILj128ELb1EEvPKfPfj(
	.param .u64 .ptr .align 1 _Z15reduceMultiPassILj128ELb1EEvPKfPfj_param_0,
	.param .u64 .ptr .align 1 _Z15reduceMultiPassILj128ELb1EEvPKfPfj_param_1,
	.param .u32 _Z15reduceMultiPassILj128ELb1EEvPKfPfj_param_2
)
{
	.reg .pred 	%p<18>;
	.reg .b32 	%r<68>;
	.reg .b32 	%f<111>;
	.reg .b64 	%rd<11>;

	ld.param.u64 	%rd2, [_Z15reduceMultiPassILj128ELb1EEvPKfPfj_param_0];
	ld.param.u64 	%rd3, [_Z15reduceMultiPassILj128ELb1EEvPKfPfj_param_1];
	ld.param.u32 	%r32, [_Z15reduceMultiPassILj128ELb1EEvPKfPfj_param_2];
	mov.u32 	%r1, %tid.x;
	mov.u32 	%r2, %ctaid.x;
	shl.b32 	%r33, %r2, 8;
	add.s32 	%r59, %r33, %r1;
	setp.ge.u32 	%p1, %r59, %r32;
	mov.f32 	%f97, 0f00000000;
	@%p1 bra 	$L__BB2_3;
	cvta.to.global.u64 	%rd1, %rd2;
	mov.u32 	%r34, %nctaid.x;
	shl.b32 	%r4, %r34, 8;
	mov.f32 	%f97, 0f00000000;
$L__BB2_2:
	mul.wide.u32 	%rd4, %r59, 4;
	add.s64 	%rd5, %rd1, %rd4;
	ld.global.f32 	%f27, [%rd5];
	add.f32 	%f28, %f97, %f27;
	add.s32 	%r35, %r59, 128;
	mul.wide.u32 	%rd6, %r35, 4;
	add.s64 	%rd7, %rd1, %rd6;
	ld.global.f32 	%f29, [%rd7];
	add.f32 	%f97, %f28, %f29;
	add.s32 	%r59, %r59, %r4;
	setp.lt.u32 	%p2, %r59, %r32;
	@%p2 bra 	$L__BB2_2;
$L__BB2_3:
	shl.b32 	%r36, %r1, 2;
	mov.u32 	%r37, sdata;
	add.s32 	%r7, %r37, %r36;
	st.volatile.shared.f32 	[%r7], %f97;
	bar.warp.sync 	-1;
	and.b32  	%r8, %r1, 31;
	setp.gt.u32 	%p3, %r8, 15;
	@%p3 bra 	$L__BB2_5;
	ld.volatile.shared.f32 	%f30, [%r7+64];
	add.f32 	%f97, %f97, %f30;
	st.volatile.shared.f32 	[%r7], %f97;
$L__BB2_5:
	bar.warp.sync 	-1;
	setp.gt.u32 	%p4, %r8, 7;
	@%p4 bra 	$L__BB2_7;
	ld.volatile.shared.f32 	%f31, [%r7+32];
	add.f32 	%f97, %f97, %f31;
	st.volatile.shared.f32 	[%r7], %f97;
$L__BB2_7:
	bar.warp.sync 	-1;
	setp.gt.u32 	%p5, %r8, 3;
	@%p5 bra 	$L__BB2_9;
	ld.volatile.shared.f32 	%f32, [%r7+16];
	add.f32 	%f97, %f97, %f32;
	st.volatile.shared.f32 	[%r7], %f97;
$L__BB2_9:
	bar.warp.sync 	-1;
	setp.gt.u32 	%p6, %r8, 1;
	@%p6 bra 	$L__BB2_11;
	ld.volatile.shared.f32 	%f33, [%r7+8];
	add.f32 	%f97, %f97, %f33;
	st.volatile.shared.f32 	[%r7], %f97;
$L__BB2_11:
	bar.warp.sync 	-1;
	setp.ne.s32 	%p7, %r8, 0;
	@%p7 bra 	$L__BB2_13;
	ld.volatile.shared.f32 	%f34, [%r7+4];
	add.f32 	%f35, %f97, %f34;
	st.volatile.shared.f32 	[%r7], %f35;
$L__BB2_13:
	bar.warp.sync 	-1;
	barrier.sync 	0;
	mov.u32 	%r38, %tid.y;
	mov.u32 	%r39, %tid.z;
	mov.u32 	%r9, %ntid.x;
	mov.u32 	%r40, %ntid.y;
	mad.lo.s32 	%r41, %r39, %r40, %r38;
	mul.lo.s32 	%r42, %r41, %r9;
	or.b32  	%r43, %r42, %r1;
	setp.ne.s32 	%p8, %r43, 0;
	@%p8 bra 	$L__BB2_27;
	add.s32 	%r45, %r9, -1;
	shr.u32 	%r46, %r45, 5;
	add.s32 	%r10, %r46, 1;
	and.b32  	%r11, %r10, 15;
	setp.lt.u32 	%p9, %r9, 481;
	mov.f32 	%f110, 0f00000000;
	mov.b32 	%r63, 0;
	@%p9 bra 	$L__BB2_17;
	add.s32 	%r60, %r37, 1024;
	and.b32  	%r50, %r10, 268435440;
	neg.s32 	%r61, %r50;
	mov.f32 	%f110, 0f00000000;
	mov.b32 	%r63, 0;
$L__BB2_16:
	.pragma "nounroll";
	ld.volatile.shared.f32 	%f39, [%r60+-1024];
	add.f32 	%f40, %f110, %f39;
	ld.volatile.shared.f32 	%f41, [%r60+-896];
	add.f32 	%f42, %f40, %f41;
	ld.volatile.shared.f32 	%f43, [%r60+-768];
	add.f32 	%f44, %f42, %f43;
	ld.volatile.shared.f32 	%f45, [%r60+-640];
	add.f32 	%f46, %f44, %f45;
	ld.volatile.shared.f32 	%f47, [%r60+-512];
	add.f32 	%f48, %f46, %f47;
	ld.volatile.shared.f32 	%f49, [%r60+-384];
	add.f32 	%f50, %f48, %f49;
	ld.volatile.shared.f32 	%f51, [%r60+-256];
	add.f32 	%f52, %f50, %f51;
	ld.volatile.shared.f32 	%f53, [%r60+-128];
	add.f32 	%f54, %f52, %f53;
	ld.volatile.shared.f32 	%f55, [%r60];
	add.f32 	%f56, %f54, %f55;
	ld.volatile.shared.f32 	%f57, [%r60+128];
	add.f32 	%f58, %f56, %f57;
	ld.volatile.shared.f32 	%f59, [%r60+256];
	add.f32 	%f60, %f58, %f59;
	ld.volatile.shared.f32 	%f61, [%r60+384];
	add.f32 	%f62, %f60, %f61;
	ld.volatile.shared.f32 	%f63, [%r60+512];
	add.f32 	%f64, %f62, %f63;
	ld.volatile.shared.f32 	%f65, [%r60+640];
	add.f32 	%f66, %f64, %f65;
	ld.volatile.shared.f32 	%f67, [%r60+768];
	add.f32 	%f68, %f66, %f67;
	ld.volatile.shared.f32 	%f69, [%r60+896];
	add.f32 	%f110, %f68, %f69;
	add.s32 	%r63, %r63, 512;
	add.s32 	%r61, %r61, 16;
	add.s32 	%r60, %r60, 2048;
	setp.ne.s32 	%p10, %r61, 0;
	@%p10 bra 	$L__BB2_16;
$L__BB2_17:
	setp.eq.s32 	%p11, %r11, 0;
	@%p11 bra 	$L__BB2_26;
	and.b32  	%r20, %r10, 7;
	setp.lt.u32 	%p12, %r11, 8;
	@%p12 bra 	$L__BB2_20;
	shl.b32 	%r51, %r63, 2;
	add.s32 	%r53, %r37, %r51;
	ld.volatile.shared.f32 	%f71, [%r53];
	add.f32 	%f72, %f110, %f71;
	ld.volatile.shared.f32 	%f73, [%r53+128];
	add.f32 	%f74, %f72, %f73;
	ld.volatile.shared.f32 	%f75, [%r53+256];
	add.f32 	%f76, %f74, %f75;
	ld.volatile.shared.f32 	%f77, [%r53+384];
	add.f32 	%f78, %f76, %f77;
	ld.volatile.shared.f32 	%f79, [%r53+512];
	add.f32 	%f80, %f78, %f79;
	ld.volatile.shared.f32 	%f81, [%r53+640];
	add.f32 	%f82, %f80, %f81;
	ld.volatile.shared.f32 	%f83, [%r53+768];
	add.f32 	%f84, %f82, %f83;
	ld.volatile.shared.f32 	%f85, [%r53+896];
	add.f32 	%f110, %f84, %f85;
	add.s32 	%r63, %r63, 256;
$L__BB2_20:
	setp.eq.s32 	%p13, %r20, 0;
	@%p13 bra 	$L__BB2_26;
	and.b32  	%r23, %r10, 3;
	setp.lt.u32 	%p14, %r20, 4;
	@%p14 bra 	$L__BB2_23;
	shl.b32 	%r54, %r63, 2;
	add.s32 	%r56, %r37, %r54;
	ld.volatile.shared.f32 	%f87, [%r56];
	add.f32 	%f88, %f110, %f87;
	ld.volatile.shared.f32 	%f89, [%r56+128];
	add.f32 	%f90, %f88, %f89;
	ld.volatile.shared.f32 	%f91, [%r56+256];
	add.f32 	%f92, %f90, %f91;
	ld.volatile.shared.f32 	%f93, [%r56+384];
	add.f32 	%f110, %f92, %f93;
	add.s32 	%r63, %r63, 128;
$L__BB2_23:
	setp.eq.s32 	%p15, %r23, 0;
	@%p15 bra 	$L__BB2_26;
	shl.b32 	%r57, %r63, 2;
	add.s32 	%r67, %r37, %r57;
	neg.s32 	%r66, %r23;
$L__BB2_25:
	.pragma "nounroll";
	ld.volatile.shared.f32 	%f94, [%r67];
	add.f32 	%f110, %f110, %f94;
	add.s32 	%r67, %r67, 128;
	add.s32 	%r66, %r66, 1;
	setp.ne.s32 	%p16, %r66, 0;
	@%p16 bra 	$L__BB2_25;
$L__BB2_26:
	st.volatile.shared.f32 	[sdata], %f110;
$L__BB2_27:
	barrier.sync 	0;
	setp.ne.s32 	%p17, %r1, 0;
	@%p17 bra 	$L__BB2_29;
	ld.shared.f32 	%f95, [sdata];
	cvta.to.global.u64 	%rd8, %rd3;
	mul.wide.u32 	%rd9, %r2, 4;
	add.s64 	%rd10, %rd8, %rd9;
	st.global.f32 	[%rd10], %f95;
$L__BB2_29:
	ret;

}
	// .globl	_Z15reduceMultiPassILj64ELb1EEvPKfPfj
.visible .entry _Z15reduceMultiPassILj64ELb1EEvPKfPfj(
	.param .u64 .ptr .align 1 _Z15reduceMultiPassILj64ELb1EEvPKfPfj_param_0,
	.param .u64 .ptr .align 1 _Z15reduceMultiPassILj64ELb1EEvPKfPfj_param_1,
	.param .u32 _Z15reduceMultiPassILj64ELb1EEvPKfPfj_param_2
)
{
	.reg .pred 	%p<18>;
	.reg .b32 	%r<68>;
	.reg .b32 	%f<111>;
	.reg .b64 	%rd<11>;

	ld.param.u64 	%rd2, [_Z15reduceMultiPassILj64ELb1EEvPKfPfj_param_0];
	ld.param.u64 	%rd3, [_Z15reduceMultiPassILj64ELb1EEvPKfPfj_param_1];
	ld.param.u32 	%r32, [_Z15reduceMultiPassILj64ELb1EEvPKfPfj_param_2];
	mov.u32 	%r1, %tid.x;
	mov.u32 	%r2, %ctaid.x;
	shl.b32 	%r33, %r2, 7;
	add.s32 	%r59, %r33, %r1;
	setp.ge.u32 	%p1, %r59, %r32;
	mov.f32 	%f97, 0f00000000;
	@%p1 bra 	$L__BB3_3;
	cvta.to.global.u64 	%rd1, %rd2;
	mov.u32 	%r34, %nctaid.x;
	shl.b32 	%r4, %r34, 7;
	mov.f32 	%f97, 0f00000000;
$L__BB3_2:
	mul.wide.u32 	%rd4, %r59, 4;
	add.s64 	%rd5, %rd1, %rd4;
	ld.global.f32 	%f27, [%rd5];
	add.f32 	%f28, %f97, %f27;
	add.s32 	%r35, %r59, 64;
	mul.wide.u32 	%rd6, %r35, 4;
	add.s64 	%rd7, %rd1, %rd6;
	ld.global.f32 	%f29, [%rd7];
	add.f32 	%f97, %f28, %f29;
	add.s32 	%r59, %r59, %r4;
	setp.lt.u32 	%p2, %r59, %r32;
	@%p2 bra 	$L__BB3_2;
$L__BB3_3:
	shl.b32 	%r36, %r1, 2;
	mov.u32 	%r37, sdata;
	add.s32 	%r7, %r37, %r36;
	st.volatile.shared.f32 	[%r7], %f97;
	bar.warp.sync 	-1;
	and.b32  	%r8, %r1, 31;
	setp.gt.u32 	%p3, %r8, 15;
	@%p3 bra 	$L__BB3_5;
	ld.volatile.shared.f32 	%f30, [%r7+64];
	add.f32 	%f97, %f97, %f30;
	st.volatile.shared.f32 	[%r7], %f97;
$L__BB3_5:
	bar.warp.sync 	-1;
	setp.gt.u32 	%p4, %r8, 7;
	@%p4 bra 	$L__BB3_7;
	ld.volatile.shared.f32 	%f31, [%r7+32];
	add.f32 	%f97, %f97, %f31;
	st.volatile.shared.f32 	[%r7], %f97;
$L__BB3_7:
	bar.warp.sync 	-1;
	setp.gt.u32 	%p5, %r8, 3;
	@%p5 bra 	$L__BB3_9;
	ld.volatile.shared.f32 	%f32, [%r7+16];
	add.f32 	%f97, %f97, %f32;
	st.volatile.shared.f32 	[%r7], %f97;
$L__BB3_9:
	bar.warp.sync 	-1;
	setp.gt.u32 	%p6, %r8, 1;
	@%p6 bra 	$L__BB3_11;
	ld.volatile.shared.f32 	%f33, [%r7+8];
	add.f32 	%f97, %f97, %f33;
	st.volatile.shared.f32 	[%r7], %f97;
$L__BB3_11:
	bar.warp.sync 	-1;
	setp.ne.s32 	%p7, %r8, 0;
	@%p7 bra 	$L__BB3_13;
	ld.volatile.shared.f32 	%f34, [%r7+4];
	add.f32 	%f35, %f97, %f34;
	st.volatile.shared.f32 	[%r7], %f35;
$L__BB3_13:
	bar.warp.sync 	-1;
	barrier.sync 	0;
	mov.u32 	%r38, %tid.y;
	mov.u32 	%r39, %tid.z;
	mov.u32 	%r9, %ntid.x;
	mov.u32 	%r40, %ntid.y;
	mad.lo.s32 	%r41, %r39, %r40, %r38;
	mul.lo.s32 	%r42, %r41, %r9;
	or.b32  	%r43, %r42, %r1;
	setp.ne.s32 	%p8, %r43, 0;
	@%p8 bra 	$L__BB3_27;
	add.s32 	%r45, %r9, -1;
	shr.u32 	%r46, %r45, 5;
	add.s32 	%r10, %r46, 1;
	and.b32  	%r11, %r10, 15;
	setp.lt.u32 	%p9, %r9, 481;
	mov.f32 	%f110, 0f00000000;
	mov.b32 	%r63, 0;
	@%p9 bra 	$L__BB3_17;
	add.s32 	%r60, %r37, 1024;
	and.b32  	%r50, %r10, 268435440;
	neg.s32 	%r61, %r50;
	mov.f32 	%f110, 0f00000000;
	mov.b32 	%r63, 0;
$L__BB3_16:
	.pragma "nounroll";
	ld.volatile.shared.f32 	%f39, [%r60+-1024];
	add.f32 	%f40, %f110, %f39;
	ld.volatile.shared.f32 	%f41, [%r60+-896];
	add.f32 	%f42, %f40, %f41;
	ld.volatile.shared.f32 	%f43, [%r60+-768];
	add.f32 	%f44, %f42, %f43;
	ld.volatile.shared.f32 	%f45, [%r60+-640];
	add.f32 	%f46, %f44, %f45;
	ld.volatile.shared.f32 	%f47, [%r60+-512];
	add.f32 	%f48, %f46, %f47;
	ld.volatile.shared.f32 	%f49, [%r60+-384];
	add.f32 	%f50, %f48, %f49;
	ld.volatile.shared.f32 	%f51, [%r60+-256];
	add.f32 	%f52, %f50, %f51;
	ld.volatile.shared.f32 	%f53, [%r60+-128];
	add.f32 	%f54, %f52, %f53;
	ld.volatile.shared.f32 	%f55, [%r60];
	add.f32 	%f56, %f54, %f55;
	ld.volatile.shared.f32 	%f57, [%r60+128];
	add.f32 	%f58, %f56, %f57;
	ld.volatile.shared.f32 	%f59, [%r60+256];
	add.f32 	%f60, %f58, %f59;
	ld.volatile.shared.f32 	%f61, [%r60+384];
	add.f32 	%f62, %f60, %f61;
	ld.volatile.shared.f32 	%f63, [%r60+512];
	add.f32 	%f64, %f62, %f63;
	ld.volatile.shared.f32 	%f65, [%r60+640];
	add.f32 	%f66, %f64, %f65;
	ld.volatile.shared.f32 	%f67, [%r60+768];
	add.f32 	%f68, %f66, %f67;
	ld.volatile.shared.f32 	%f69, [%r60+896];
	add.f32 	%f110, %f68, %f69;
	add.s32 	%r63, %r63, 512;
	add.s32 	%r61, %r61, 16;
	add.s32 	%r60, %r60, 2048;
	setp.ne.s32 	%p10, %r61, 0;
	@%p10 bra 	$L__BB3_16;
$L__BB3_17:
	setp.eq.s32 	%p11, %r11, 0;
	@%p11 bra 	$L__BB3_26;
	and.b32  	%r20, %r10, 7;
	setp.lt.u32 	%p12, %r11, 8;
	@%p12 bra 	$L__BB3_20;
	shl.b32 	%r51, %r63, 2;
	add.s32 	%r53, %r37, %r51;
	ld.volatile.shared.f32 	%f71, [%r53];
	add.f32 	%f72, %f110, %f71;
	ld.volatile.shared.f32 	%f73, [%r53+128];
	add.f32 	%f74, %f72, %f73;
	ld.volatile.shared.f32 	%f75, [%r53+256];
	add.f32 	%f76, %f74, %f75;
	ld.volatile.shared.f32 	%f77, [%r53+384];
	add.f32 	%f78, %f76, %f77;
	ld.volatile.shared.f32 	%f79, [%r53+512];
	add.f32 	%f80, %f78, %f79;
	ld.volatile.shared.f32 	%f81, [%r53+640];
	add.f32 	%f82, %f80, %f81;
	ld.volatile.shared.f32 	%f83, [%r53+768];
	add.f32 	%f84, %f82, %f83;
	ld.volatile.shared.f32 	%f85, [%r53+896];
	add.f32 	%f110, %f84, %f85;
	add.s32 	%r63, %r63, 256;
$L__BB3_20:
	setp.eq.s32 	%p13, %r20, 0;
	@%p13 bra 	$L__BB3_26;
	and.b32  	%r23, %r10, 3;
	setp.lt.u32 	%p14, %r20, 4;
	@%p14 bra 	$L__BB3_23;
	shl.b32 	%r54, %r63, 2;
	add.s32 	%r56, %r37, %r54;
	ld.volatile.shared.f32 	%f87, [%r56];
	add.f32 	%f88, %f110, %f87;
	ld.volatile.shared.f32 	%f89, [%r56+128];
	add.f32 	%f90, %f88, %f89;
	ld.volatile.shared.f32 	%f91, [%r56+256];
	add.f32 	%f92, %f90, %f91;
	ld.volatile.shared.f32 	%f93, [%r56+384];
	add.f32 	%f110, %f92, %f93;
	add.s32 	%r63, %r63, 128;
$L__BB3_23:
	setp.eq.s32 	%p15, %r23, 0;
	@%p15 bra 	$L__BB3_26;
	shl.b32 	%r57, %r63, 2;
	add.s32 	%r67, %r37, %r57;
	neg.s32 	%r66, %r23;
$L__BB3_25:
	.pragma "nounroll";
	ld.volatile.shared.f32 	%f94, [%r67];
	add.f32 	%f110, %f110, %f94;
	add.s32 	%r67, %r67, 128;
	add.s32 	%r66, %r66, 1;
	setp.ne.s32 	%p16, %r66, 0;
	@%p16 bra 	$L__BB3_25;
$L__BB3_26:
	st.volatile.shared.f32 	[sdata], %f110;
$L__BB3_27:
	barrier.sync 	0;
	setp.ne.s32 	%p17, %r1, 0;
	@%p17 bra 	$L__BB3_29;
	ld.shared.f32 	%f95, [sdata];
	cvta.to.global.u64 	%rd8, %rd3;
	mul.wide.u32 	%rd9, %r2, 4;
	add.s64 	%rd10, %rd8, %rd9;
	st.global.f32 	[%rd10], %f95;
$L__BB3_29:
	ret;

}
	// .globl	_Z15reduceMultiPassILj32ELb1EEvPKfPfj
.visible .entry _Z15reduceMultiPassILj32ELb1EEvPKfPfj(
	.param .u64 .ptr .align 1 _Z15reduceMultiPassILj32ELb1EEvPKfPfj_param_0,
	.param .u64 .ptr .align 1 _Z15reduceMultiPassILj32ELb1EEvPKfPfj_param_1,
	.param .u32 _Z15reduceMultiPassILj32ELb1EEvPKfPfj_param_2
)
{
	.reg .pred 	%p<18>;
	.reg .b32 	%r<68>;
	.reg .b32 	%f<111>;
	.reg .b64 	%rd<11>;

	ld.param.u64 	%rd2, [_Z15reduceMultiPassILj32ELb1EEvPKfPfj_param_0];
	ld.param.u64 	%rd3, [_Z15reduceMultiPassILj32ELb1EEvPKfPfj_param_1];
	ld.param.u32 	%r32, [_Z15reduceMultiPassILj32ELb1EEvPKfPfj_param_2];
	mov.u32 	%r1, %tid.x;
	mov.u32 	%r2, %ctaid.x;
	shl.b32 	%r33, %r2, 6;
	add.s32 	%r59, %r33, %r1;
	setp.ge.u32 	%p1, %r59, %r32;
	mov.f32 	%f97, 0f00000000;
	@%p1 bra 	$L__BB4_3;
	cvta.to.global.u64 	%rd1, %rd2;
	mov.u32 	%r34, %nctaid.x;
	shl.b32 	%r4, %r34, 6;
	mov.f32 	%f97, 0f00000000;
$L__BB4_2:
	mul.wide.u32 	%rd4, %r59, 4;
	add.s64 	%rd5, %rd1, %rd4;
	ld.global.f32 	%f27, [%rd5];
	add.f32 	%f28, %f97, %f27;
	add.s32 	%r35, %r59, 32;
	mul.wide.u32 	%rd6, %r35, 4;
	add.s64 	%rd7, %rd1, %rd6;
	ld.global.f32 	%f29, [%rd7];
	add.f32 	%f97, %f28, %f29;
	add.s32 	%r59, %r59, %r4;
	setp.lt.u32 	%p2, %r59, %r32;
	@%p2 bra 	$L__BB4_2;
$L__BB4_3:
	shl.b32 	%r36, %r1, 2;
	mov.u32 	%r37, sdata;
	add.s32 	%r7, %r37, %r36;
	st.volatile.shared.f32 	[%r7], %f97;
	bar.warp.sync 	-1;
	and.b32  	%r8, %r1, 31;
	setp.gt.u32 	%p3, %r8, 15;
	@%p3 bra 	$L__BB4_5;
	ld.volatile.shared.f32 	%f30, [%r7+64];
	add.f32 	%f97, %f97, %f30;
	st.volatile.shared.f32 	[%r7], %f97;
$L__BB4_5:
	bar.warp.sync 	-1;
	setp.gt.u32 	%p4, %r8, 7;
	@%p4 bra 	$L__BB4_7;
	ld.volatile.shared.f32 	%f31, [%r7+32];
	add.f32 	%f97, %f97, %f31;
	st.volatile.shared.f32 	[%r7], %f97;
$L__BB4_7:
	bar.warp.sync 	-1;
	setp.gt.u32 	%p5, %r8, 3;
	@%p5 bra 	$L__BB4_9;
	ld.volatile.shared.f32 	%f32, [%r7+16];
	add.f32 	%f97, %f97, %f32;
	st.volatile.shared.f32 	[%r7], %f97;
$L__BB4_9:
	bar.warp.sync 	-1;
	setp.gt.u32 	%p6, %r8, 1;
	@%p6 bra 	$L__BB4_11;
	ld.volatile.shared.f32 	%f33, [%r7+8];
	add.f32 	%f97, %f97, %f33;
	st.volatile.shared.f32 	[%r7], %f97;
$L__BB4_11:
	bar.warp.sync 	-1;
	setp.ne.s32 	%p7, %r8, 0;
	@%p7 bra 	$L__BB4_13;
	ld.volatile.shared.f32 	%f34, [%r7+4];
	add.f32 	%f35, %f97, %f34;
	st.volatile.shared.f32 	[%r7], %f35;
$L__BB4_13:
	bar.warp.sync 	-1;
	barrier.sync 	0;
	mov.u32 	%r38, %tid.y;
	mov.u32 	%r39, %tid.z;
	mov.u32 	%r9, %ntid.x;
	mov.u32 	%r40, %ntid.y;
	mad.lo.s32 	%r41, %r39, %r40, %r38;
	mul.lo.s32 	%r42, %r41, %r9;
	or.b32  	%r43, %r42, %r1;
	setp.ne.s32 	%p8, %r43, 0;
	@%p8 bra 	$L__BB4_27;
	add.s32 	%r45, %r9, -1;
	shr.u32 	%r46, %r45, 5;
	add.s32 	%r10, %r46, 1;
	and.b32  	%r11, %r10, 15;
	setp.lt.u32 	%p9, %r9, 481;
	mov.f32 	%f110, 0f00000000;
	mov.b32 	%r63, 0;
	@%p9 bra 	$L__BB4_17;
	add.s32 	%r60, %r37, 1024;
	and.b32  	%r50, %r10, 268435440;
	neg.s32 	%r61, %r50;
	mov.f32 	%f110, 0f00000000;
	mov.b32 	%r63, 0;
$L__BB4_16:
	.pragma "nounroll";
	ld.volatile.shared.f32 	%f39, [%r60+-1024];
	add.f32 	%f40, %f110, %f39;
	ld.volatile.shared.f32 	%f41, [%r60+-896];
	add.f32 	%f42, %f40, %f41;
	ld.volatile.shared.f32 	%f43, [%r60+-768];
	add.f32 	%f44, %f42, %f43;
	ld.volatile.shared.f32 	%f45, [%r60+-640];
	add.f32 	%f46, %f44, %f45;
	ld.volatile.shared.f32 	%f47, [%r60+-512];
	add.f32 	%f48, %f46, %f47;
	ld.volatile.shared.f32 	%f49, [%r60+-384];
	add.f32 	%f50, %f48, %f49;
	ld.volatile.shared.f32 	%f51, [%r60+-256];
	add.f32 	%f52, %f50, %f51;
	ld.volatile.shared.f32 	%f53, [%r60+-128];
	add.f32 	%f54, %f52, %f53;
	ld.volatile.shared.f32 	%f55, [%r60];
	add.f32 	%f56, %f54, %f55;
	ld.volatile.shared.f32 	%f57, [%r60+128];
	add.f32 	%f58, %f56, %f57;
	ld.volatile.shared.f32 	%f59, [%r60+256];
	add.f32 	%f60, %f58, %f59;
	ld.volatile.shared.f32 	%f61, [%r60+384];
	add.f32 	%f62, %f60, %f61;
	ld.volatile.shared.f32 	%f63, [%r60+512];
	add.f32 	%f64, %f62, %f63;
	ld.volatile.shared.f32 	%f65, [%r60+640];
	add.f32 	%f66, %f64, %f65;
	ld.volatile.shared.f32 	%f67, [%r60+768];
	add.f32 	%f68, %f66, %f67;
	ld.volatile.shared.f32 	%f69, [%r60+896];
	add.f32 	%f110, %f68, %f69;
	add.s32 	%r63, %r63, 512;
	add.s32 	%r61, %r61, 16;
	add.s32 	%r60, %r60, 2048;
	setp.ne.s32 	%p10, %r61, 0;
	@%p10 bra 	$L__BB4_16;
$L__BB4_17:
	setp.eq.s32 	%p11, %r11, 0;
	@%p11 bra 	$L__BB4_26;
	and.b32  	%r20, %r10, 7;
	setp.lt.u32 	%p12, %r11, 8;
	@%p12 bra 	$L__BB4_20;
	shl.b32 	%r51, %r63, 2;
	add.s32 	%r53, %r37, %r51;
	ld.volatile.shared.f32 	%f71, [%r53];
	add.f32 	%f72, %f110, %f71;
	ld.volatile.shared.f32 	%f73, [%r53+128];
	add.f32 	%f74, %f72, %f73;
	ld.volatile.shared.f32 	%f75, [%r53+256];
	add.f32 	%f76, %f74, %f75;
	ld.volatile.shared.f32 	%f77, [%r53+384];
	add.f32 	%f78, %f76, %f77;
	ld.volatile.shared.f32 	%f79, [%r53+512];
	add.f32 	%f80, %f78, %f79;
	ld.volatile.shared.f32 	%f81, [%r53+640];
	add.f32 	%f82, %f80, %f81;
	ld.volatile.shared.f32 	%f83, [%r53+768];
	add.f32 	%f84, %f82, %f83;
	ld.volatile.shared.f32 	%f85, [%r53+896];
	add.f32 	%f110, %f84, %f85;
	add.s32 	%r63, %r63, 256;
$L__BB4_20:
	setp.eq.s32 	%p13, %r20, 0;
	@%p13 bra 	$L__BB4_26;
	and.b32  	%r23, %r10, 3;
	setp.lt.u32 	%p14, %r20, 4;
	@%p14 bra 	$L__BB4_23;
	shl.b32 	%r54, %r63, 2;
	add.s32 	%r56, %r37, %r54;
	ld.volatile.shared.f32 	%f87, [%r56];
	add.f32 	%f88, %f110, %f87;
	ld.volatile.shared.f32 	%f89, [%r56+128];
	add.f32 	%f90, %f88, %f89;
	ld.volatile.shared.f32 	%f91, [%r56+256];
	add.f32 	%f92, %f90, %f91;
	ld.volatile.shared.f32 	%f93, [%r56+384];
	add.f32 	%f110, %f92, %f93;
	add.s32 	%r63, %r63, 128;
$L__BB4_23:
	setp.eq.s32 	%p15, %r23, 0;
	@%p15 bra 	$L__BB4_26;
	shl.b32 	%r57, %r63, 2;
	add.s32 	%r67, %r37, %r57;
	neg.s32 	%r66, %r23;
$L__BB4_25:
	.pragma "nounroll";
	ld.volatile.shared.f32 	%f94, [%r67];
	add.f32 	%f110, %f110, %f94;
	add.s32 	%r67, %r67, 128;
	add.s32 	%r66, %r66, 1;
	setp.ne.s32 	%p16, %r66, 0;
	@%p16 bra 	$L__BB4_25;
$L__BB4_26:
	st.volatile.shared.f32 	[sdata], %f110;
$L__BB4_27:
	barrier.sync 	0;
	setp.ne.s32 	%p17, %r1, 0;
	@%p17 bra 	$L__BB4_29;
	ld.shared.f32 	%f95, [sdata];
	cvta.to.global.u64 	%rd8, %rd3;
	mul.wide.u32 	%rd9, %r2, 4;
	add.s64 	%rd10, %rd8, %rd9;
	st.global.f32 	[%rd10], %f95;
$L__BB4_29:
	ret;

}
	// .globl	_Z15reduceMultiPassILj16ELb1EEvPKfPfj
.visible .entry _Z15reduceMultiPassILj16ELb1EEvPKfPfj(
	.param .u64 .ptr .align 1 _Z15reduceMultiPassILj16ELb1EEvPKfPfj_param_0,
	.param .u64 .ptr .align 1 _Z15reduceMultiPassILj16ELb1EEvPKfPfj_param_1,
	.param .u32 _Z15reduceMultiPassILj16ELb1EEvPKfPfj_param_2
)
{
	.reg .pred 	%p<18>;
	.reg .b32 	%r<68>;
	.reg .b32 	%f<111>;
	.reg .b64 	%rd<11>;

	ld.param.u64 	%rd2, [_Z15reduceMultiPassILj16ELb1EEvPKfPfj_param_0];
	ld.param.u64 	%rd3, [_Z15reduceMultiPassILj16ELb1EEvPKfPfj_param_1];
	ld.param.u32 	%r32, [_Z15reduceMultiPassILj16ELb1EEvPKfPfj_param_2];
	mov.u32 	%r1, %tid.x;
	mov.u32 	%r2, %ctaid.x;
	shl.b32 	%r33, %r2, 5;
	add.s32 	%r59, %r33, %r1;
	setp.ge.u32 	%p1, %r59, %r32;
	mov.f32 	%f97, 0f00000000;
	@%p1 bra 	$L__BB5_3;
	cvta.to.global.u64 	%rd1, %rd2;
	mov.u32 	%r34, %nctaid.x;
	shl.b32 	%r4, %r34, 5;
	mov.f32 	%f97, 0f00000000;
$L__BB5_2:
	mul.wide.u32 	%rd4, %r59, 4;
	add.s64 	%rd5, %rd1, %rd4;
	ld.global.f32 	%f27, [%rd5];
	add.f32 	%f28, %f97, %f27;
	add.s32 	%r35, %r59, 16;
	mul.wide.u32 	%rd6, %r35, 4;
	add.s64 	%rd7, %rd1, %rd6;
	ld.global.f32 	%f29, [%rd7];
	add.f32 	%f97, %f28, %f29;
	add.s32 	%r59, %r59, %r4;
	setp.lt.u32 	%p2, %r59, %r32;
	@%p2 bra 	$L__BB5_2;
$L__BB5_3:
	shl.b32 	%r36, %r1, 2;
	mov.u32 	%r37, sdata;
	add.s32 	%r7, %r37, %r36;
	st.volatile.shared.f32 	[%r7], %f97;
	bar.warp.sync 	-1;
	and.b32  	%r8, %r1, 31;
	setp.gt.u32 	%p3, %r8, 15;
	@%p3 bra 	$L__BB5_5;
	ld.volatile.shared.f32 	%f30, [%r7+64];
	add.f32 	%f97, %f97, %f30;
	st.volatile.shared.f32 	[%r7], %f97;
$L__BB5_5:
	bar.warp.sync 	-1;
	setp.gt.u32 	%p4, %r8, 7;
	@%p4 bra 	$L__BB5_7;
	ld.volatile.shared.f32 	%f31, [%r7+32];
	add.f32 	%f97, %f97, %f31;
	st.volatile.shared.f32 	[%r7], %f97;
$L__BB5_7:
	bar.warp.sync 	-1;
	setp.gt.u32 	%p5, %r8, 3;
	@%p5 bra 	$L__BB5_9;
	ld.volatile.shared.f32 	%f32, [%r7+16];
	add.f32 	%f97, %f97, %f32;
	st.volatile.shared.f32 	[%r7], %f97;
$L__BB5_9:
	bar.warp.sync 	-1;
	setp.gt.u32 	%p6, %r8, 1;
	@%p6 bra 	$L__BB5_11;
	ld.volatile.shared.f32 	%f33, [%r7+8];
	add.f32 	%f97, %f97, %f33;
	st.volatile.shared.f32 	[%r7], %f97;
$L__BB5_11:
	bar.warp.sync 	-1;
	setp.ne.s32 	%p7, %r8, 0;
	@%p7 bra 	$L__BB5_13;
	ld.volatile.shared.f32 	%f34, [%r7+4];
	add.f32 	%f35, %f97, %f34;
	st.volatile.shared.f32 	[%r7], %f35;
$L__BB5_13:
	bar.warp.sync 	-1;
	barrier.sync 	0;
	mov.u32 	%r38, %tid.y;
	mov.u32 	%r39, %tid.z;
	mov.u32 	%r9, %ntid.x;
	mov.u32 	%r40, %ntid.y;
	mad.lo.s32 	%r41, %r39, %r40, %r38;
	mul.lo.s32 	%r42, %r41, %r9;
	or.b32  	%r43, %r42, %r1;
	setp.ne.s32 	%p8, %r43, 0;
	@%p8 bra 	$L__BB5_27;
	add.s32 	%r45, %r9, -1;
	shr.u32 	%r46, %r45, 5;
	add.s32 	%r10, %r46, 1;
	and.b32  	%r11, %r10, 15;
	setp.lt.u32 	%p9, %r9, 481;
	mov.f32 	%f110, 0f00000000;
	mov.b32 	%r63, 0;
	@%p9 bra 	$L__BB5_17;
	add.s32 	%r60, %r37, 1024;
	and.b32  	%r50, %r10, 268435440;
	neg.s32 	%r61, %r50;
	mov.f32 	%f110, 0f00000000;
	mov.b32 	%r63, 0;
$L__BB5_16:
	.pragma "nounroll";
	ld.volatile.shared.f32 	%f39, [%r60+-1024];
	add.f32 	%f40, %f110, %f39;
	ld.volatile.shared.f32 	%f41, [%r60+-896];
	add.f32 	%f42, %f40, %f41;
	ld.volatile.shared.f32 	%f43, [%r60+-768];
	add.f32 	%f44, %f42, %f43;
	ld.volatile.shared.f32 	%f45, [%r60+-640];
	add.f32 	%f46, %f44, %f45;
	ld.volatile.shared.f32 	%f47, [%r60+-512];
	add.f32 	%f48, %f46, %f47;
	ld.volatile.shared.f32 	%f49, [%r60+-384];
	add.f32 	%f50, %f48, %f49;
	ld.volatile.shared.f32 	%f51, [%r60+-256];
	add.f32 	%f52, %f50, %f51;
	ld.volatile.shared.f32 	%f53, [%r60+-128];
	add.f32 	%f54, %f52, %f53;
	ld.volatile.shared.f32 	%f55, [%r60];
	add.f32 	%f56, %f54, %f55;
	ld.volatile.shared.f32 	%f57, [%r60+128];
	add.f32 	%f58, %f56, %f57;
	ld.volatile.shared.f32 	%f59, [%r60+256];
	add.f32 	%f60, %f58, %f59;
	ld.volatile.shared.f32 	%f61, [%r60+384];
	add.f32 	%f62, %f60, %f61;
	ld.volatile.shared.f32 	%f63, [%r60+512];
	add.f32 	%f64, %f62, %f63;
	ld.volatile.shared.f32 	%f65, [%r60+640];
	add.f32 	%f66, %f64, %f65;
	ld.volatile.shared.f32 	%f67, [%r60+768];
	add.f32 	%f68, %f66, %f67;
	ld.volatile.shared.f32 	%f69, [%r60+896];
	add.f32 	%f110, %f68, %f69;
	add.s32 	%r63, %r63, 512;
	add.s32 	%r61, %r61, 16;
	add.s32 	%r60, %r60, 2048;
	setp.ne.s32 	%p10, %r61, 0;
	@%p10 bra 	$L__BB5_16;
$L__BB5_17:
	setp.eq.s32 	%p11, %r11, 0;
	@%p11 bra 	$L__BB5_26;
	and.b32  	%r20, %r10, 7;
	setp.lt.u32 	%p12, %r11, 8;
	@%p12 bra 	$L__BB5_20;
	shl.b32 	%r51, %r63, 2;
	add.s32 	%r53, %r37, %r51;
	ld.volatile.shared.f32 	%f71, [%r53];
	add.f32 	%f72, %f110, %f71;
	ld.volatile.shared.f32 	%f73, [%r53+128];
	add.f32 	%f74, %f72, %f73;
	ld.volatile.shared.f32 	%f75, [%r53+256];
	add.f32 	%f76, %f74, %f75;
	ld.volatile.shared.f32 	%f77, [%r53+384];
	add.f32 	%f78, %f76, %f77;
	ld.volatile.shared.f32 	%f79, [%r53+512];
	add.f32 	%f80, %f78, %f79;
	ld.volatile.shared.f32 	%f81, [%r53+640];
	add.f32 	%f82, %f80, %f81;
	ld.volatile.shared.f32 	%f83, [%r53+768];
	add.f32 	%f84, %f82, %f83;
	ld.volatile.shared.f32 	%f85, [%r53+896];
	add.f32 	%f110, %f84, %f85;
	add.s32 	%r63, %r63, 256;
$L__BB5_20:
	setp.eq.s32 	%p13, %r20, 0;
	@%p13 bra 	$L__BB5_26;
	and.b32  	%r23, %r10, 3;
	setp.lt.u32 	%p14, %r20, 4;
	@%p14 bra 	$L__BB5_23;
	shl.b32 	%r54, %r63, 2;
	add.s32 	%r56, %r37, %r54;
	ld.volatile.shared.f32 	%f87, [%r56];
	add.f32 	%f88, %f110, %f87;
	ld.volatile.shared.f32 	%f89, [%r56+128];
	add.f32 	%f90, %f88, %f89;
	ld.volatile.shared.f32 	%f91, [%r56+256];
	add.f32 	%f92, %f90, %f91;
	ld.volatile.shared.f32 	%f93, [%r56+384];
	add.f32 	%f110, %f92, %f93;
	add.s32 	%r63, %r63, 128;
$L__BB5_23:
	setp.eq.s32 	%p15, %r23, 0;
	@%p15 bra 	$L__BB5_26;
	shl.b32 	%r57, %r63, 2;
	add.s32 	%r67, %r37, %r57;
	neg.s32 	%r66, %r23;
$L__BB5_25:
	.pragma "nounroll";
	ld.volatile.shared.f32 	%f94, [%r67];
	add.f32 	%f110, %f110, %f94;
	add.s32 	%r67, %r67, 128;
	add.s32 	%r66, %r66, 1;
	setp.ne.s32 	%p16, %r66, 0;
	@%p16 bra 	$L__BB5_25;
$L__BB5_26:
	st.volatile.shared.f32 	[sdata], %f110;
$L__BB5_27:
	barrier.sync 	0;
	setp.ne.s32 	%p17, %r1, 0;
	@%p17 bra 	$L__BB5_29;
	ld.shared.f32 	%f95, [sdata];
	cvta.to.global.u64 	%rd8, %rd3;
	mul.wide.u32 	%rd9, %r2, 4;
	add.s64 	%rd10, %rd8, %rd9;
	st.global.f32 	[%rd10], %f95;
$L__BB5_29:
	ret;

}
	// .globl	_Z15reduceMultiPassILj8ELb1EEvPKfPfj
.visible .entry _Z15reduceMultiPassILj8ELb1EEvPKfPfj(
	.param .u64 .ptr .align 1 _Z15reduceMultiPassILj8ELb1EEvPKfPfj_param_0,
	.param .u64 .ptr .align 1 _Z15reduceMultiPassILj8ELb1EEvPKfPfj_param_1,
	.param .u32 _Z15reduceMultiPassILj8ELb1EEvPKfPfj_param_2
)
{
	.reg .pred 	%p<18>;
	.reg .b32 	%r<68>;
	.reg .b32 	%f<111>;
	.reg .b64 	%rd<11>;

	ld.param.u64 	%rd2, [_Z15reduceMultiPassILj8ELb1EEvPKfPfj_param_0];
	ld.param.u64 	%rd3, [_Z15reduceMultiPassILj8ELb1EEvPKfPfj_param_1];
	ld.param.u32 	%r32, [_Z15reduceMultiPassILj8ELb1EEvPKfPfj_param_2];
	mov.u32 	%r1, %tid.x;
	mov.u32 	%r2, %ctaid.x;
	shl.b32 	%r33, %r2, 4;
	add.s32 	%r59, %r33, %r1;
	setp.ge.u32 	%p1, %r59, %r32;
	mov.f32 	%f97, 0f00000000;
	@%p1 bra 	$L__BB6_3;
	cvta.to.global.u64 	%rd1, %rd2;
	mov.u32 	%r34, %nctaid.x;
	shl.b32 	%r4, %r34, 4;
	mov.f32 	%f97, 0f00000000;
$L__BB6_2:
	mul.wide.u32 	%rd4, %r59, 4;
	add.s64 	%rd5, %rd1, %rd4;
	ld.global.f32 	%f27, [%rd5];
	add.f32 	%f28, %f97, %f27;
	add.s32 	%r35, %r59, 8;
	mul.wide.u32 	%rd6, %r35, 4;
	add.s64 	%rd7, %rd1, %rd6;
	ld.global.f32 	%f29, [%rd7];
	add.f32 	%f97, %f28, %f29;
	add.s32 	%r59, %r59, %r4;
	setp.lt.u32 	%p2, %r59, %r32;
	@%p2 bra 	$L__BB6_2;
$L__BB6_3:
	shl.b32 	%r36, %r1, 2;
	mov.u32 	%r37, sdata;
	add.s32 	%r7, %r37, %r36;
	st.volatile.shared.f32 	[%r7], %f97;
	bar.warp.sync 	-1;
	and.b32  	%r8, %r1, 31;
	setp.gt.u32 	%p3, %r8, 15;
	@%p3 bra 	$L__BB6_5;
	ld.volatile.shared.f32 	%f30, [%r7+64];
	add.f32 	%f97, %f97, %f30;
	st.volatile.shared.f32 	[%r7], %f97;
$L__BB6_5:
	bar.warp.sync 	-1;
	setp.gt.u32 	%p4, %r8, 7;
	@%p4 bra 	$L__BB6_7;
	ld.volatile.shared.f32 	%f31, [%r7+32];
	add.f32 	%f97, %f97, %f31;
	st.volatile.shared.f32 	[%r7], %f97;
$L__BB6_7:
	bar.warp.sync 	-1;
	setp.gt.u32 	%p5, %r8, 3;
	@%p5 bra 	$L__BB6_9;
	ld.volatile.shared.f32 	%f32, [%r7+16];
	add.f32 	%f97, %f97, %f32;
	st.volatile.shared.f32 	[%r7], %f97;
$L__BB6_9:
	bar.warp.sync 	-1;
	setp.gt.u32 	%p6, %r8, 1;
	@%p6 bra 	$L__BB6_11;
	ld.volatile.shared.f32 	%f33, [%r7+8];
	add.f32 	%f97, %f97, %f33;
	st.volatile.shared.f32 	[%r7], %f97;
$L__BB6_11:
	bar.warp.sync 	-1;
	setp.ne.s32 	%p7, %r8, 0;
	@%p7 bra 	$L__BB6_13;
	ld.volatile.shared.f32 	%f34, [%r7+4];
	add.f32 	%f35, %f97, %f34;
	st.volatile.shared.f32 	[%r7], %f35;
$L__BB6_13:
	bar.warp.sync 	-1;
	barrier.sync 	0;
	mov.u32 	%r38, %tid.y;
	mov.u32 	%r39, %tid.z;
	mov.u32 	%r9, %ntid.x;
	mov.u32 	%r40, %ntid.y;
	mad.lo.s32 	%r41, %r39, %r40, %r38;
	mul.lo.s32 	%r42, %r41, %r9;
	or.b32  	%r43, %r42, %r1;
	setp.ne.s32 	%p8, %r43, 0;
	@%p8 bra 	$L__BB6_27;
	add.s32 	%r45, %r9, -1;
	shr.u32 	%r46, %r45, 5;
	add.s32 	%r10, %r46, 1;
	and.b32  	%r11, %r10, 15;
	setp.lt.u32 	%p9, %r9, 481;
	mov.f32 	%f110, 0f00000000;
	mov.b32 	%r63, 0;
	@%p9 bra 	$L__BB6_17;
	add.s32 	%r60, %r37, 1024;
	and.b32  	%r50, %r10, 268435440;
	neg.s32 	%r61, %r50;
	mov.f32 	%f110, 0f00000000;
	mov.b32 	%r63, 0;
$L__BB6_16:
	.pragma "nounroll";
	ld.volatile.shared.f32 	%f39, [%r60+-1024];
	add.f32 	%f40, %f110, %f39;
	ld.volatile.shared.f32 	%f41, [%r60+-896];
	add.f32 	%f42, %f40, %f41;
	ld.volatile.shared.f32 	%f43, [%r60+-768];
	add.f32 	%f44, %f42, %f43;
	ld.volatile.shared.f32 	%f45, [%r60+-640];
	add.f32 	%f46, %f44, %f45;
	ld.volatile.shared.f32 	%f47, [%r60+-512];
	add.f32 	%f48, %f46, %f47;
	ld.volatile.shared.f32 	%f49, [%r60+-384];
	add.f32 	%f50, %f48, %f49;
	ld.volatile.shared.f32 	%f51, [%r60+-256];
	add.f32 	%f52, %f50, %f51;
	ld.volatile.shared.f32 	%f53, [%r60+-128];
	add.f32 	%f54, %f52, %f53;
	ld.volatile.shared.f32 	%f55, [%r60];
	add.f32 	%f56, %f54, %f55;
	ld.volatile.shared.f32 	%f57, [%r60+128];
	add.f32 	%f58, %f56, %f57;
	ld.volatile.shared.f32 	%f59, [%r60+256];
	add.f32 	%f60, %f58, %f59;
	ld.volatile.shared.f32 	%f61, [%r60+384];
	add.f32 	%f62, %f60, %f61;
	ld.volatile.shared.f32 	%f63, [%r60+512];
	add.f32 	%f64, %f62, %f63;
	ld.volatile.shared.f32 	%f65, [%r60+640];
	add.f32 	%f66, %f64, %f65;
	ld.volatile.shared.f32 	%f67, [%r60+768];
	add.f32 	%f68, %f66, %f67;
	ld.volatile.shared.f32 	%f69, [%r60+896];
	add.f32 	%f110, %f68, %f69;
	add.s32 	%r63, %r63, 512;
	add.s32 	%r61, %r61, 16;
	add.s32 	%r60, %r60, 2048;
	setp.ne.s32 	%p10, %r61, 0;
	@%p10 bra 	$L__BB6_16;
$L__BB6_17:
	setp.eq.s32 	%p11, %r11, 0;
	@%p11 bra 	$L__BB6_26;
	and.b32  	%r20, %r10, 7;
	setp.lt.u32 	%p12, %r11, 8;
	@%p12 bra 	$L__BB6_20;
	shl.b32 	%r51, %r63, 2;
	add.s32 	%r53, %r37, %r51;
	ld.volatile.shared.f32 	%f71, [%r53];
	add.f32 	%f72, %f110, %f71;
	ld.volatile.shared.f32 	%f73, [%r53+128];
	add.f32 	%f74, %f72, %f73;
	ld.volatile.shared.f32 	%f75, [%r53+256];
	add.f32 	%f76, %f74, %f75;
	ld.volatile.shared.f32 	%f77, [%r53+384];
	add.f32 	%f78, %f76, %f77;
	ld.volatile.shared.f32 	%f79, [%r53+512];
	add.f32 	%f80, %f78, %f79;
	ld.volatile.shared.f32 	%f81, [%r53+640];
	add.f32 	%f82, %f80, %f81;
	ld.volatile.shared.f32 	%f83, [%r53+768];
	add.f32 	%f84, %f82, %f83;
	ld.volatile.shared.f32 	%f85, [%r53+896];
	add.f32 	%f110, %f84, %f85;
	add.s32 	%r63, %r63, 256;
$L__BB6_20:
	setp.eq.s32 	%p13, %r20, 0;
	@%p13 bra 	$L__BB6_26;
	and.b32  	%r23, %r10, 3;
	setp.lt.u32 	%p14, %r20, 4;
	@%p14 bra 	$L__BB6_23;
	shl.b32 	%r54, %r63, 2;
	add.s32 	%r56, %r37, %r54;
	ld.volatile.shared.f32 	%f87, [%r56];
	add.f32 	%f88, %f110, %f87;
	ld.volatile.shared.f32 	%f89, [%r56+128];
	add.f32 	%f90, %f88, %f89;
	ld.volatile.shared.f32 	%f91, [%r56+256];
	add.f32 	%f92, %f90, %f91;
	ld.volatile.shared.f32 	%f93, [%r56+384];
	add.f32 	%f110, %f92, %f93;
	add.s32 	%r63, %r63, 128;
$L__BB6_23:
	setp.eq.s32 	%p15, %r23, 0;
	@%p15 bra 	$L__BB6_26;
	shl.b32 	%r57, %r63, 2;
	add.s32 	%r67, %r37, %r57;
	neg.s32 	%r66, %r23;
$L__BB6_25:
	.pragma "nounroll";
	ld.volatile.shared.f32 	%f94, [%r67];
	add.f32 	%f110, %f110, %f94;
	add.s32 	%r67, %r67, 128;
	add.s32 	%r66, %r66, 1;
	setp.ne.s32 	%p16, %r66, 0;
	@%p16 bra 	$L__BB6_25;
$L__BB6_26:
	st.volatile.shared.f32 	[sdata], %f110;
$L__BB6_27:
	barrier.sync 	0;
	setp.ne.s32 	%p17, %r1, 0;
	@%p17 bra 	$L__BB6_29;
	ld.shared.f32 	%f95, [sdata];
	cvta.to.global.u64 	%rd8, %rd3;
	mul.wide.u32 	%rd9, %r2, 4;
	add.s64 	%rd10, %rd8, %rd9;
	st.global.f32 	[%rd10], %f95;
$L__BB6_29:
	ret;

}
	// .globl	_Z15reduceMultiPassILj4ELb1EEvPKfPfj
.visible .entry _Z15reduceMultiPassILj4ELb1EEvPKfPfj(
	.param .u64 .ptr .align 1 _Z15reduceMultiPassILj4ELb1EEvPKfPfj_param_0,
	.param .u64 .ptr .align 1 _Z15reduceMultiPassILj4ELb1EEvPKfPfj_param_1,
	.param .u32 _Z15reduceMultiPassILj4ELb1EEvPKfPfj_param_2
)
{
	.reg .pred 	%p<18>;
	.reg .b32 	%r<68>;
	.reg .b32 	%f<111>;
	.reg .b64 	%rd<11>;

	ld.param.u64 	%rd2, [_Z15reduceMultiPassILj4ELb1EEvPKfPfj_param_0];
	ld.param.u64 	%rd3, [_Z15reduceMultiPassILj4ELb1EEvPKfPfj_param_1];
	ld.param.u32 	%r32, [_Z15reduceMultiPassILj4ELb1EEvPKfPfj_param_2];
	mov.u32 	%r1, %tid.x;
	mov.u32 	%r2, %ctaid.x;
	shl.b32 	%r33, %r2, 3;
	add.s32 	%r59, %r33, %r1;
	setp.ge.u32 	%p1, %r59, %r32;
	mov.f32 	%f97, 0f00000000;
	@%p1 bra 	$L__BB7_3;
	cvta.to.global.u64 	%rd1, %rd2;
	mov.u32 	%r34, %nctaid.x;
	shl.b32 	%r4, %r34, 3;
	mov.f32 	%f97, 0f00000000;
$L__BB7_2:
	mul.wide.u32 	%rd4, %r59, 4;
	add.s64 	%rd5, %rd1, %rd4;
	ld.global.f32 	%f27, [%rd5];
	add.f32 	%f28, %f97, %f27;
	add.s32 	%r35, %r59, 4;
	mul.wide.u32 	%rd6, %r35, 4;
	add.s64 	%rd7, %rd1, %rd6;
	ld.global.f32 	%f29, [%rd7];
	add.f32 	%f97, %f28, %f29;
	add.s32 	%r59, %r59, %r4;
	setp.lt.u32 	%p2, %r59, %r32;
	@%p2 bra 	$L__BB7_2;
$L__BB7_3:
	shl.b32 	%r36, %r1, 2;
	mov.u32 	%r37, sdata;
	add.s32 	%r7, %r37, %r36;
	st.volatile.shared.f32 	[%r7], %f97;
	bar.warp.sync 	-1;
	and.b32  	%r8, %r1, 31;
	setp.gt.u32 	%p3, %r8, 15;
	@%p3 bra 	$L__BB7_5;
	ld.volatile.shared.f32 	%f30, [%r7+64];
	add.f32 	%f97, %f97, %f30;
	st.volatile.shared.f32 	[%r7], %f97;
$L__BB7_5:
	bar.warp.sync 	-1;
	setp.gt.u32 	%p4, %r8, 7;
	@%p4 bra 	$L__BB7_7;
	ld.volatile.shared.f32 	%f31, [%r7+32];
	add.f32 	%f97, %f97, %f31;
	st.volatile.shared.f32 	[%r7], %f97;
$L__BB7_7:
	bar.warp.sync 	-1;
	setp.gt.u32 	%p5, %r8, 3;
	@%p5 bra 	$L__BB7_9;
	ld.volatile.shared.f32 	%f32, [%r7+16];
	add.f32 	%f97, %f97, %f32;
	st.volatile.shared.f32 	[%r7], %f97;
$L__BB7_9:
	bar.warp.sync 	-1;
	setp.gt.u32 	%p6, %r8, 1;
	@%p6 bra 	$L__BB7_11;
	ld.volatile.shared.f32 	%f33, [%r7+8];
	add.f32 	%f97, %f97, %f33;
	st.volatile.shared.f32 	[%r7], %f97;
$L__BB7_11:
	bar.warp.sync 	-1;
	setp.ne.s32 	%p7, %r8, 0;
	@%p7 bra 	$L__BB7_13;
	ld.volatile.shared.f32 	%f34, [%r7+4];
	add.f32 	%f35, %f97, %f34;
	st.volatile.shared.f32 	[%r7], %f35;
$L__BB7_13:
	bar.warp.sync 	-1;
	barrier.sync 	0;
	mov.u32 	%r38, %tid.y;
	mov.u32 	%r39, %tid.z;
	mov.u32 	%r9, %ntid.x;
	mov.u32 	%r40, %ntid.y;
	mad.lo.s32 	%r41, %r39, %r40, %r38;
	mul.lo.s32 	%r42, %r41, %r9;
	or.b32  	%r43, %r42, %r1;
	setp.ne.s32 	%p8, %r43, 0;
	@%p8 bra 	$L__BB7_27;
	add.s32 	%r45, %r9, -1;
	shr.u32 	%r46, %r45, 5;
	add.s32 	%r10, %r46, 1;
	and.b32  	%r11, %r10, 15;
	setp.lt.u32 	%p9, %r9, 481;
	mov.f32 	%f110, 0f00000000;
	mov.b32 	%r63, 0;
	@%p9 bra 	$L__BB7_17;
	add.s32 	%r60, %r37, 1024;
	and.b32  	%r50, %r10, 268435440;
	neg.s32 	%r61, %r50;
	mov.f32 	%f110, 0f00000000;
	mov.b32 	%r63, 0;
$L__BB7_16:
	.pragma "nounroll";
	ld.volatile.shared.f32 	%f39, [%r60+-1024];
	add.f32 	%f40, %f110, %f39;
	ld.volatile.shared.f32 	%f41, [%r60+-896];
	add.f32 	%f42, %f40, %f41;
	ld.volatile.shared.f32 	%f43, [%r60+-768];
	add.f32 	%f44, %f42, %f43;
	ld.volatile.shared.f32 	%f45, [%r60+-640];
	add.f32 	%f46, %f44, %f45;
	ld.volatile.shared.f32 	%f47, [%r60+-512];
	add.f32 	%f48, %f46, %f47;
	ld.volatile.shared.f32 	%f49, [%r60+-384];
	add.f32 	%f50, %f48, %f49;
	ld.volatile.shared.f32 	%f51, [%r60+-256];
	add.f32 	%f52, %f50, %f51;
	ld.volatile.shared.f32 	%f53, [%r60+-128];
	add.f32 	%f54, %f52, %f53;
	ld.volatile.shared.f32 	%f55, [%r60];
	add.f32 	%f56, %f54, %f55;
	ld.volatile.shared.f32 	%f57, [%r60+128];
	add.f32 	%f58, %f56, %f57;
	ld.volatile.shared.f32 	%f59, [%r60+256];
	add.f32 	%f60, %f58, %f59;
	ld.volatile.shared.f32 	%f61, [%r60+384];
	add.f32 	%f62, %f60, %f61;
	ld.volatile.shared.f32 	%f63, [%r60+512];
	add.f32 	%f64, %f62, %f63;
	ld.volatile.shared.f32 	%f65, [%r60+640];
	add.f32 	%f66, %f64, %f65;
	ld.volatile.shared.f32 	%f67, [%r60+768];
	add.f32 	%f68, %f66, %f67;
	ld.volatile.shared.f32 	%f69, [%r60+896];
	add.f32 	%f110, %f68, %f69;
	add.s32 	%r63, %r63, 512;
	add.s32 	%r61, %r61, 16;
	add.s32 	%r60, %r60, 2048;
	setp.ne.s32 	%p10, %r61, 0;
	@%p10 bra 	$L__BB7_16;
$L__BB7_17:
	setp.eq.s32 	%p11, %r11, 0;
	@%p11 bra 	$L__BB7_26;
	and.b32  	%r20, %r10, 7;
	setp.lt.u32 	%p12, %r11, 8;
	@%p12 bra 	$L__BB7_20;
	shl.b32 	%r51, %r63, 2;
	add.s32 	%r53, %r37, %r51;
	ld.volatile.shared.f32 	%f71, [%r53];
	add.f32 	%f72, %f110, %f71;
	ld.volatile.shared.f32 	%f73, [%r53+128];
	add.f32 	%f74, %f72, %f73;
	ld.volatile.shared.f32 	%f75, [%r53+256];
	add.f32 	%f76, %f74, %f75;
	ld.volatile.shared.f32 	%f77, [%r53+384];
	add.f32 	%f78, %f76, %f77;
	ld.volatile.shared.f32 	%f79, [%r53+512];
	add.f32 	%f80, %f78, %f79;
	ld.volatile.shared.f32 	%f81, [%r53+640];
	add.f32 	%f82, %f80, %f81;
	ld.volatile.shared.f32 	%f83, [%r53+768];
	add.f32 	%f84, %f82, %f83;
	ld.volatile.shared.f32 	%f85, [%r53+896];
	add.f32 	%f110, %f84, %f85;
	add.s32 	%r63, %r63, 256;
$L__BB7_20:
	setp.eq.s32 	%p13, %r20, 0;
	@%p13 bra 	$L__BB7_26;
	and.b32  	%r23, %r10, 3;
	setp.lt.u32 	%p14, %r20, 4;
	@%p14 bra 	$L__BB7_23;
	shl.b32 	%r54, %r63, 2;
	add.s32 	%r56, %r37, %r54;
	ld.volatile.shared.f32 	%f87, [%r56];
	add.f32 	%f88, %f110, %f87;
	ld.volatile.shared.f32 	%f89, [%r56+128];
	add.f32 	%f90, %f88, %f89;
	ld.volatile.shared.f32 	%f91, [%r56+256];
	add.f32 	%f92, %f90, %f91;
	ld.volatile.shared.f32 	%f93, [%r56+384];
	add.f32 	%f110, %f92, %f93;
	add.s32 	%r63, %r63, 128;
$L__BB7_23:
	setp.eq.s32 	%p15, %r23, 0;
	@%p15 bra 	$L__BB7_26;
	shl.b32 	%r57, %r63, 2;
	add.s32 	%r67, %r37, %r57;
	neg.s32 	%r66, %r23;
$L__BB7_25:
	.pragma "nounroll";
	ld.volatile.shared.f32 	%f94, [%r67];
	add.f32 	%f110, %f110, %f94;
	add.s32 	%r67, %r67, 128;
	add.s32 	%r66, %r66, 1;
	setp.ne.s32 	%p16, %r66, 0;
	@%p16 bra 	$L__BB7_25;
$L__BB7_26:
	st.volatile.shared.f32 	[sdata], %f110;
$L__BB7_27:
	barrier.sync 	0;
	setp.ne.s32 	%p17, %r1, 0;
	@%p17 bra 	$L__BB7_29;
	ld.shared.f32 	%f95, [sdata];
	cvta.to.global.u64 	%rd8, %rd3;
	mul.wide.u32 	%rd9, %r2, 4;
	add.s64 	%rd10, %rd8, %rd9;
	st.global.f32 	[%rd10], %f95;
$L__BB7_29:
	ret;

}
	// .globl	_Z15reduceMultiPassILj2ELb1EEvPKfPfj
.visible .entry _Z15reduceMultiPassILj2ELb1EEvPKfPfj(
	.param .u64 .ptr .align 1 _Z15reduceMultiPassILj2ELb1EEvPKfPfj_param_0,
	.param .u64 .ptr .align 1 _Z15reduceMultiPassILj2ELb1EEvPKfPfj_param_1,
	.param .u32 _Z15reduceMultiPassILj2ELb1EEvPKfPfj_param_2
)
{
	.reg .pred 	%p<18>;
	.reg .b32 	%r<68>;
	.reg .b32 	%f<111>;
	.reg .b64 	%rd<11>;

	ld.param.u64 	%rd2, [_Z15reduceMultiPassILj2ELb1EEvPKfPfj_param_0];
	ld.param.u64 	%rd3, [_Z15reduceMultiPassILj2ELb1EEvPKfPfj_param_1];
	ld.param.u32 	%r32, [_Z15reduceMultiPassILj2ELb1EEvPKfPfj_param_2];
	mov.u32 	%r1, %tid.x;
	mov.u32 	%r2, %ctaid.x;
	shl.b32 	%r33, %r2, 2;
	add.s32 	%r59, %r33, %r1;
	setp.ge.u32 	%p1, %r59, %r32;
	mov.f32 	%f97, 0f00000000;
	@%p1 bra 	$L__BB8_3;
	cvta.to.global.u64 	%rd1, %rd2;
	mov.u32 	%r34, %nctaid.x;
	shl.b32 	%r4, %r34, 2;
	mov.f32 	%f97, 0f00000000;
$L__BB8_2:
	mul.wide.u32 	%rd4, %r59, 4;
	add.s64 	%rd5, %rd1, %rd4;
	ld.global.f32 	%f27, [%rd5];
	add.f32 	%f28, %f97, %f27;
	add.s32 	%r35, %r59, 2;
	mul.wide.u32 	%rd6, %r35, 4;
	add.s64 	%rd7, %rd1, %rd6;
	ld.global.f32 	%f29, [%rd7];
	add.f32 	%f97, %f28, %f29;
	add.s32 	%r59, %r59, %r4;
	setp.lt.u32 	%p2, %r59, %r32;
	@%p2 bra 	$L__BB8_2;
$L__BB8_3:
	shl.b32 	%r36, %r1, 2;
	mov.u32 	%r37, sdata;
	add.s32 	%r7, %r37, %r36;
	st.volatile.shared.f32 	[%r7], %f97;
	bar.warp.sync 	-1;
	and.b32  	%r8, %r1, 31;
	setp.gt.u32 	%p3, %r8, 15;
	@%p3 bra 	$L__BB8_5;
	ld.volatile.shared.f32 	%f30, [%r7+64];
	add.f32 	%f97, %f97, %f30;
	st.volatile.shared.f32 	[%r7], %f97;
$L__BB8_5:
	bar.warp.sync 	-1;
	setp.gt.u32 	%p4, %r8, 7;
	@%p4 bra 	$L__BB8_7;
	ld.volatile.shared.f32 	%f31, [%r7+32];
	add.f32 	%f97, %f97, %f31;
	st.volatile.shared.f32 	[%r7], %f97;
$L__BB8_7:
	bar.warp.sync 	-1;
	setp.gt.u32 	%p5, %r8, 3;
	@%p5 bra 	$L__BB8_9;
	ld.volatile.shared.f32 	%f32, [%r7+16];
	add.f32 	%f97, %f97, %f32;
	st.volatile.shared.f32 	[%r7], %f97;
$L__BB8_9:
	bar.warp.sync 	-1;
	setp.gt.u32 	%p6, %r8, 1;
	@%p6 bra 	$L__BB8_11;
	ld.volatile.shared.f32 	%f33, [%r7+8];
	add.f32 	%f97, %f97, %f33;
	st.volatile.shared.f32 	[%r7], %f97;
$L__BB8_11:
	bar.warp.sync 	-1;
	setp.ne.s32 	%p7, %r8, 0;
	@%p7 bra 	$L__BB8_13;
	ld.volatile.shared.f32 	%f34, [%r7+4];
	add.f32 	%f35, %f97, %f34;
	st.volatile.shared.f32 	[%r7], %f35;
$L__BB8_13:
	bar.warp.sync 	-1;
	barrier.sync 	0;
	mov.u32 	%r38, %tid.y;
	mov.u32 	%r39, %tid.z;
	mov.u32 	%r9, %ntid.x;
	mov.u32 	%r40, %ntid.y;
	mad.lo.s32 	%r41, %r39, %r40, %r38;
	mul.lo.s32 	%r42, %r41, %r9;
	or.b32  	%r43, %r42, %r1;
	setp.ne.s32 	%p8, %r43, 0;
	@%p8 bra 	$L__BB8_27;
	add.s32 	%r45, %r9, -1;
	shr.u32 	%r46, %r45, 5;
	add.s32 	%r10, %r46, 1;
	and.b32  	%r11, %r10, 15;
	setp.lt.u32 	%p9, %r9, 481;
	mov.f32 	%f110, 0f00000000;
	mov.b32 	%r63, 0;
	@%p9 bra 	$L__BB8_17;
	add.s32 	%r60, %r37, 1024;
	and.b32  	%r50, %r10, 268435440;
	neg.s32 	%r61, %r50;
	mov.f32 	%f110, 0f00000000;
	mov.b32 	%r63, 0;
$L__BB8_16:
	.pragma "nounroll";
	ld.volatile.shared.f32 	%f39, [%r60+-1024];
	add.f32 	%f40, %f110, %f39;
	ld.volatile.shared.f32 	%f41, [%r60+-896];
	add.f32 	%f42, %f40, %f41;
	ld.volatile.shared.f32 	%f43, [%r60+-768];
	add.f32 	%f44, %f42, %f43;
	ld.volatile.shared.f32 	%f45, [%r60+-640];
	add.f32 	%f46, %f44, %f45;
	ld.volatile.shared.f32 	%f47, [%r60+-512];
	add.f32 	%f48, %f46, %f47;
	ld.volatile.shared.f32 	%f49, [%r60+-384];
	add.f32 	%f50, %f48, %f49;
	ld.volatile.shared.f32 	%f51, [%r60+-256];
	add.f32 	%f52, %f50, %f51;
	ld.volatile.shared.f32 	%f53, [%r60+-128];
	add.f32 	%f54, %f52, %f53;
	ld.volatile.shared.f32 	%f55, [%r60];
	add.f32 	%f56, %f54, %f55;
	ld.volatile.shared.f32 	%f57, [%r60+128];
	add.f32 	%f58, %f56, %f57;
	ld.volatile.shared.f32 	%f59, [%r60+256];
	add.f32 	%f60, %f58, %f59;
	ld.volatile.shared.f32 	%f61, [%r60+384];
	add.f32 	%f62, %f60, %f61;
	ld.volatile.shared.f32 	%f63, [%r60+512];
	add.f32 	%f64, %f62, %f63;
	ld.volatile.shared.f32 	%f65, [%r60+640];
	add.f32 	%f66, %f64, %f65;
	ld.volatile.shared.f32 	%f67, [%r60+768];
	add.f32 	%f68, %f66, %f67;
	ld.volatile.shared.f32 	%f69, [%r60+896];
	add.f32 	%f110, %f68, %f69;
	add.s32 	%r63, %r63, 512;
	add.s32 	%r61, %r61, 16;
	add.s32 	%r60, %r60, 2048;
	setp.ne.s32 	%p10, %r61, 0;
	@%p10 bra 	$L__BB8_16;
$L__BB8_17:
	setp.eq.s32 	%p11, %r11, 0;
	@%p11 bra 	$L__BB8_26;
	and.b32  	%r20, %r10, 7;
	setp.lt.u32 	%p12, %r11, 8;
	@%p12 bra 	$L__BB8_20;
	shl.b32 	%r51, %r63, 2;
	add.s32 	%r53, %r37, %r51;
	ld.volatile.shared.f32 	%f71, [%r53];
	add.f32 	%f72, %f110, %f71;
	ld.volatile.shared.f32 	%f73, [%r53+128];
	add.f32 	%f74, %f72, %f73;
	ld.volatile.shared.f32 	%f75, [%r53+256];
	add.f32 	%f76, %f74, %f75;
	ld.volatile.shared.f32 	%f77, [%r53+384];
	add.f32 	%f78, %f76, %f77;
	ld.volatile.shared.f32 	%f79, [%r53+512];
	add.f32 	%f80, %f78, %f79;
	ld.volatile.shared.f32 	%f81, [%r53+640];
	add.f32 	%f82, %f80, %f81;
	ld.volatile.shared.f32 	%f83, [%r53+768];
	add.f32 	%f84, %f82, %f83;
	ld.volatile.shared.f32 	%f85, [%r53+896];
	add.f32 	%f110, %f84, %f85;
	add.s32 	%r63, %r63, 256;
$L__BB8_20:
	setp.eq.s32 	%p13, %r20, 0;
	@%p13 bra 	$L__BB8_26;
	and.b32  	%r23, %r10, 3;
	setp.lt.u32 	%p14, %r20, 4;
	@%p14 bra 	$L__BB8_23;
	shl.b32 	%r54, %r63, 2;
	add.s32 	%r56, %r37, %r54;
	ld.volatile.shared.f32 	%f87, [%r56];
	add.f32 	%f88, %f110, %f87;
	ld.volatile.shared.f32 	%f89, [%r56+128];
	add.f32 	%f90, %f88, %f89;
	ld.volatile.shared.f32 	%f91, [%r56+256];
	add.f32 	%f92, %f90, %f91;
	ld.volatile.shared.f32 	%f93, [%r56+384];
	add.f32 	%f110, %f92, %f93;
	add.s32 	%r63, %r63, 128;
$L__BB8_23:
	setp.eq.s32 	%p15, %r23, 0;
	@%p15 bra 	$L__BB8_26;
	shl.b32 	%r57, %r63, 2;
	add.s32 	%r67, %r37, %r57;
	neg.s32 	%r66, %r23;
$L__BB8_25:
	.pragma "nounroll";
	ld.volatile.shared.f32 	%f94, [%r67];
	add.f32 	%f110, %f110, %f94;
	add.s32 	%r67, %r67, 128;
	add.s32 	%r66, %r66, 1;
	setp.ne.s32 	%p16, %r66, 0;
	@%p16 bra 	$L__BB8_25;
$L__BB8_26:
	st.volatile.shared.f32 	[sdata], %f110;
$L__BB8_27:
	barrier.sync 	0;
	setp.ne.s32 	%p17, %r1, 0;
	@%p17 bra 	$L__BB8_29;
	ld.shared.f32 	%f95, [sdata];
	cvta.to.global.u64 	%rd8, %rd3;
	mul.wide.u32 	%rd9, %r2, 4;
	add.s64 	%rd10, %rd8, %rd9;
	st.global.f32 	[%rd10], %f95;
$L__BB8_29:
	ret;

}
	// .globl	_Z15reduceMultiPassILj1ELb1EEvPKfPfj
.visible .entry _Z15reduceMultiPassILj1ELb1EEvPKfPfj(
	.param .u64 .ptr .align 1 _Z15reduceMultiPassILj1ELb1EEvPKfPfj_param_0,
	.param .u64 .ptr .align 1 _Z15reduceMultiPassILj1ELb1EEvPKfPfj_param_1,
	.param .u32 _Z15reduceMultiPassILj1ELb1EEvPKfPfj_param_2
)
{
	.reg .pred 	%p<18>;
	.reg .b32 	%r<67>;
	.reg .b32 	%f<111>;
	.reg .b64 	%rd<9>;

	ld.param.u64 	%rd2, [_Z15reduceMultiPassILj1ELb1EEvPKfPfj_param_0];
	ld.param.u64 	%rd3, [_Z15reduceMultiPassILj1ELb1EEvPKfPfj_param_1];
	ld.param.u32 	%r32, [_Z15reduceMultiPassILj1ELb1EEvPKfPfj_param_2];
	mov.u32 	%r1, %tid.x;
	mov.u32 	%r2, %ctaid.x;
	shl.b32 	%r33, %r2, 1;
	add.s32 	%r58, %r33, %r1;
	setp.ge.u32 	%p1, %r58, %r32;
	mov.f32 	%f97, 0f00000000;
	@%p1 bra 	$L__BB9_3;
	mov.u32 	%r34, %nctaid.x;
	shl.b32 	%r4, %r34, 1;
	cvta.to.global.u64 	%rd1, %rd2;
	mov.f32 	%f97, 0f00000000;
$L__BB9_2:
	mul.wide.u32 	%rd4, %r58, 4;
	add.s64 	%rd5, %rd1, %rd4;
	ld.global.f32 	%f27, [%rd5];
	add.f32 	%f28, %f97, %f27;
	ld.global.f32 	%f29, [%rd5+4];
	add.f32 	%f97, %f28, %f29;
	add.s32 	%r58, %r58, %r4;
	setp.lt.u32 	%p2, %r58, %r32;
	@%p2 bra 	$L__BB9_2;
$L__BB9_3:
	shl.b32 	%r35, %r1, 2;
	mov.u32 	%r36, sdata;
	add.s32 	%r7, %r36, %r35;
	st.volatile.shared.f32 	[%r7], %f97;
	bar.warp.sync 	-1;
	and.b32  	%r8, %r1, 31;
	setp.gt.u32 	%p3, %r8, 15;
	@%p3 bra 	$L__BB9_5;
	ld.volatile.shared.f32 	%f30, [%r7+64];
	add.f32 	%f97, %f97, %f30;
	st.volatile.shared.f32 	[%r7], %f97;
$L__BB9_5:
	bar.warp.sync 	-1;
	setp.gt.u32 	%p4, %r8, 7;
	@%p4 bra 	$L__BB9_7;
	ld.volatile.shared.f32 	%f31, [%r7+32];
	add.f32 	%f97, %f97, %f31;
	st.volatile.shared.f32 	[%r7], %f97;
$L__BB9_7:
	bar.warp.sync 	-1;
	setp.gt.u32 	%p5, %r8, 3;
	@%p5 bra 	$L__BB9_9;
	ld.volatile.shared.f32 	%f32, [%r7+16];
	add.f32 	%f97, %f97, %f32;
	st.volatile.shared.f32 	[%r7], %f97;
$L__BB9_9:
	bar.warp.sync 	-1;
	setp.gt.u32 	%p6, %r8, 1;
	@%p6 bra 	$L__BB9_11;
	ld.volatile.shared.f32 	%f33, [%r7+8];
	add.f32 	%f97, %f97, %f33;
	st.volatile.shared.f32 	[%r7], %f97;
$L__BB9_11:
	bar.warp.sync 	-1;
	setp.ne.s32 	%p7, %r8, 0;
	@%p7 bra 	$L__BB9_13;
	ld.volatile.shared.f32 	%f34, [%r7+4];
	add.f32 	%f35, %f97, %f34;
	st.volatile.shared.f32 	[%r7], %f35;
$L__BB9_13:
	bar.warp.sync 	-1;
	barrier.sync 	0;
	mov.u32 	%r37, %tid.y;
	mov.u32 	%r38, %tid.z;
	mov.u32 	%r9, %ntid.x;
	mov.u32 	%r39, %ntid.y;
	mad.lo.s32 	%r40, %r38, %r39, %r37;
	mul.lo.s32 	%r41, %r40, %r9;
	or.b32  	%r42, %r41, %r1;
	setp.ne.s32 	%p8, %r42, 0;
	@%p8 bra 	$L__BB9_27;
	add.s32 	%r44, %r9, -1;
	shr.u32 	%r45, %r44, 5;
	add.s32 	%r10, %r45, 1;
	and.b32  	%r11, %r10, 15;
	setp.lt.u32 	%p9, %r9, 481;
	mov.f32 	%f110, 0f00000000;
	mov.b32 	%r62, 0;
	@%p9 bra 	$L__BB9_17;
	add.s32 	%r59, %r36, 1024;
	and.b32  	%r49, %r10, 268435440;
	neg.s32 	%r60, %r49;
	mov.f32 	%f110, 0f00000000;
	mov.b32 	%r62, 0;
$L__BB9_16:
	.pragma "nounroll";
	ld.volatile.shared.f32 	%f39, [%r59+-1024];
	add.f32 	%f40, %f110, %f39;
	ld.volatile.shared.f32 	%f41, [%r59+-896];
	add.f32 	%f42, %f40, %f41;
	ld.volatile.shared.f32 	%f43, [%r59+-768];
	add.f32 	%f44, %f42, %f43;
	ld.volatile.shared.f32 	%f45, [%r59+-640];
	add.f32 	%f46, %f44, %f45;
	ld.volatile.shared.f32 	%f47, [%r59+-512];
	add.f32 	%f48, %f46, %f47;
	ld.volatile.shared.f32 	%f49, [%r59+-384];
	add.f32 	%f50, %f48, %f49;
	ld.volatile.shared.f32 	%f51, [%r59+-256];
	add.f32 	%f52, %f50, %f51;
	ld.volatile.shared.f32 	%f53, [%r59+-128];
	add.f32 	%f54, %f52, %f53;
	ld.volatile.shared.f32 	%f55, [%r59];
	add.f32 	%f56, %f54, %f55;
	ld.volatile.shared.f32 	%f57, [%r59+128];
	add.f32 	%f58, %f56, %f57;
	ld.volatile.shared.f32 	%f59, [%r59+256];
	add.f32 	%f60, %f58, %f59;
	ld.volatile.shared.f32 	%f61, [%r59+384];
	add.f32 	%f62, %f60, %f61;
	ld.volatile.shared.f32 	%f63, [%r59+512];
	add.f32 	%f64, %f62, %f63;
	ld.volatile.shared.f32 	%f65, [%r59+640];
	add.f32 	%f66, %f64, %f65;
	ld.volatile.shared.f32 	%f67, [%r59+768];
	add.f32 	%f68, %f66, %f67;
	ld.volatile.shared.f32 	%f69, [%r59+896];
	add.f32 	%f110, %f68, %f69;
	add.s32 	%r62, %r62, 512;
	add.s32 	%r60, %r60, 16;
	add.s32 	%r59, %r59, 2048;
	setp.ne.s32 	%p10, %r60, 0;
	@%p10 bra 	$L__BB9_16;
$L__BB9_17:
	setp.eq.s32 	%p11, %r11, 0;
	@%p11 bra 	$L__BB9_26;
	and.b32  	%r20, %r10, 7;
	setp.lt.u32 	%p12, %r11, 8;
	@%p12 bra 	$L__BB9_20;
	shl.b32 	%r50, %r62, 2;
	add.s32 	%r52, %r36, %r50;
	ld.volatile.shared.f32 	%f71, [%r52];
	add.f32 	%f72, %f110, %f71;
	ld.volatile.shared.f32 	%f73, [%r52+128];
	add.f32 	%f74, %f72, %f73;
	ld.volatile.shared.f32 	%f75, [%r52+256];
	add.f32 	%f76, %f74, %f75;
	ld.volatile.shared.f32 	%f77, [%r52+384];
	add.f32 	%f78, %f76, %f77;
	ld.volatile.shared.f32 	%f79, [%r52+512];
	add.f32 	%f80, %f78, %f79;
	ld.volatile.shared.f32 	%f81, [%r52+640];
	add.f32 	%f82, %f80, %f81;
	ld.volatile.shared.f32 	%f83, [%r52+768];
	add.f32 	%f84, %f82, %f83;
	ld.volatile.shared.f32 	%f85, [%r52+896];
	add.f32 	%f110, %f84, %f85;
	add.s32 	%r62, %r62, 256;
$L__BB9_20:
	setp.eq.s32 	%p13, %r20, 0;
	@%p13 bra 	$L__BB9_26;
	and.b32  	%r23, %r10, 3;
	setp.lt.u32 	%p14, %r20, 4;
	@%p14 bra 	$L__BB9_23;
	shl.b32 	%r53, %r62, 2;
	add.s32 	%r55, %r36, %r53;
	ld.volatile.shared.f32 	%f87, [%r55];
	add.f32 	%f88, %f110, %f87;
	ld.volatile.shared.f32 	%f89, [%r55+128];
	add.f32 	%f90, %f88, %f89;
	ld.volatile.shared.f32 	%f91, [%r55+256];
	add.f32 	%f92, %f90, %f91;
	ld.volatile.shared.f32 	%f93, [%r55+384];
	add.f32 	%f110, %f92, %f93;
	add.s32 	%r62, %r62, 128;
$L__BB9_23:
	setp.eq.s32 	%p15, %r23, 0;
	@%p15 bra 	$L__BB9_26;
	shl.b32 	%r56, %r62, 2;
	add.s32 	%r66, %r36, %r56;
	neg.s32 	%r65, %r23;
$L__BB9_25:
	.pragma "nounroll";
	ld.volatile.shared.f32 	%f94, [%r66];
	add.f32 	%f110, %f110, %f94;
	add.s32 	%r66, %r66, 128;
	add.s32 	%r65, %r65, 1;
	setp.ne.s32 	%p16, %r65, 0;
	@%p16 bra 	$L__BB9_25;
$L__BB9_26:
	st.volatile.shared.f32 	[sdata], %f110;
$L__BB9_27:
	barrier.sync 	0;
	setp.ne.s32 	%p17, %r1, 0;
	@%p17 bra 	$L__BB9_29;
	ld.shared.f32 	%f95, [sdata];
	cvta.to.global.u64 	%rd6, %rd3;
	mul.wide.u32 	%rd7, %r2, 4;
	add.s64 	%rd8, %rd6, %rd7;
	st.global.f32 	[%rd8], %f95;
$L__BB9_29:
	ret;

}
	// .globl	_Z15reduceMultiPassILj512ELb0EEvPKfPfj
.visible .entry _Z15reduceMultiPassILj512ELb0EEvPKfPfj(
	.param .u64 .ptr .align 1 _Z15reduceMultiPassILj512ELb0EEvPKfPfj_param_0,
	.param .u64 .ptr .align 1 _Z15reduceMultiPassILj512ELb0EEvPKfPfj_param_1,
	.param .u32 _Z15reduceMultiPassILj512ELb0EEvPKfPfj_param_2
)
{
	.reg .pred 	%p<19>;
	.reg .b32 	%r<68>;
	.reg .b32 	%f<113>;
	.reg .b64 	%rd<11>;

	ld.param.u64 	%rd3, [_Z15reduceMultiPassILj512ELb0EEvPKfPfj_param_0];
	ld.param.u64 	%rd2, [_Z15reduceMultiPassILj512ELb0EEvPKfPfj_param_1];
	ld.param.u32 	%r33, [_Z15reduceMultiPassILj512ELb0EEvPKfPfj_param_2];
	cvta.to.global.u64 	%rd1, %rd3;
	mov.u32 	%r1, %tid.x;
	mov.u32 	%r2, %ctaid.x;
	shl.b32 	%r34, %r2, 10;
	or.b32  	%r59, %r34, %r1;
	setp.ge.u32 	%p1, %r59, %r33;
	mov.f32 	%f97, 0f00000000;
	@%p1 bra 	$L__BB10_5;
	mov.u32 	%r35, %nctaid.x;
	shl.b32 	%r4, %r35, 10;
	mov.f32 	%f97, 0f00000000;
$L__BB10_2:
	mul.wide.u32 	%rd4, %r59, 4;
	add.s64 	%rd5, %rd1, %rd4;
	ld.global.f32 	%f29, [%rd5];
	add.f32 	%f97, %f97, %f29;
	add.s32 	%r6, %r59, 512;
	setp.ge.u32 	%p2, %r6, %r33;
	@%p2 bra 	$L__BB10_4;
	mul.wide.u32 	%rd6, %r6, 4;
	add.s64 	%rd7, %rd1, %rd6;
	ld.global.f32 	%f30, [%rd7];
	add.f32 	%f97, %f97, %f30;
$L__BB10_4:
	add.s32 	%r59, %r59, %r4;
	setp.lt.u32 	%p3, %r59, %r33;
	@%p3 bra 	$L__BB10_2;
$L__BB10_5:
	shl.b32 	%r36, %r1, 2;
	mov.u32 	%r37, sdata;
	add.s32 	%r8, %r37, %r36;
	st.volatile.shared.f32 	[%r8], %f97;
	bar.warp.sync 	-1;
	and.b32  	%r9, %r1, 31;
	setp.gt.u32 	%p4, %r9, 15;
	@%p4 bra 	$L__BB10_7;
	ld.volatile.shared.f32 	%f31, [%r8+64];
	add.f32 	%f97, %f97, %f31;
	st.volatile.shared.f32 	[%r8], %f97;
$L__BB10_7:
	bar.warp.sync 	-1;
	setp.gt.u32 	%p5, %r9, 7;
	@%p5 bra 	$L__BB10_9;
	ld.volatile.shared.f32 	%f32, [%r8+32];
	add.f32 	%f97, %f97, %f32;
	st.volatile.shared.f32 	[%r8], %f97;
$L__BB10_9:
	bar.warp.sync 	-1;
	setp.gt.u32 	%p6, %r9, 3;
	@%p6 bra 	$L__BB10_11;
	ld.volatile.shared.f32 	%f33, [%r8+16];
	add.f32 	%f97, %f97, %f33;
	st.volatile.shared.f32 	[%r8], %f97;
$L__BB10_11:
	bar.warp.sync 	-1;
	setp.gt.u32 	%p7, %r9, 1;
	@%p7 bra 	$L__BB10_13;
	ld.volatile.shared.f32 	%f34, [%r8+8];
	add.f32 	%f97, %f97, %f34;
	st.volatile.shared.f32 	[%r8], %f97;
$L__BB10_13:
	bar.warp.sync 	-1;
	setp.ne.s32 	%p8, %r9, 0;
	@%p8 bra 	$L__BB10_15;
	ld.volatile.shared.f32 	%f35, [%r8+4];
	add.f32 	%f36, %f97, %f35;
	st.volatile.shared.f32 	[%r8], %f36;
$L__BB10_15:
	bar.warp.sync 	-1;
	barrier.sync 	0;
	mov.u32 	%r38, %tid.y;
	mov.u32 	%r39, %tid.z;
	mov.u32 	%r10, %ntid.x;
	mov.u32 	%r40, %ntid.y;
	mad.lo.s32 	%r41, %r39, %r40, %r38;
	mul.lo.s32 	%r42, %r41, %r10;
	or.b32  	%r43, %r42, %r1;
	setp.ne.s32 	%p9, %r43, 0;
	@%p9 bra 	$L__BB10_29;
	add.s32 	%r45, %r10, -1;
	shr.u32 	%r46, %r45, 5;
	add.s32 	%r11, %r46, 1;
	and.b32  	%r12, %r11, 15;
	setp.lt.u32 	%p10, %r10, 481;
	mov.f32 	%f112, 0f00000000;
	mov.b32 	%r63, 0;
	@%p10 bra 	$L__BB10_19;
	add.s32 	%r60, %r37, 1024;
	and.b32  	%r50, %r11, 268435440;
	neg.s32 	%r61, %r50;
	mov.f32 	%f112, 0f00000000;
	mov.b32 	%r63, 0;
$L__BB10_18:
	.pragma "nounroll";
	ld.volatile.shared.f32 	%f40, [%r60+-1024];
	add.f32 	%f41, %f112, %f40;
	ld.volatile.shared.f32 	%f42, [%r60+-896];
	add.f32 	%f43, %f41, %f42;
	ld.volatile.shared.f32 	%f44, [%r60+-768];
	add.f32 	%f45, %f43, %f44;
	ld.volatile.shared.f32 	%f46, [%r60+-640];
	add.f32 	%f47, %f45, %f46;
	ld.volatile.shared.f32 	%f48, [%r60+-512];
	add.f32 	%f49, %f47, %f48;
	ld.volatile.shared.f32 	%f50, [%r60+-384];
	add.f32 	%f51, %f49, %f50;
	ld.volatile.shared.f32 	%f52, [%r60+-256];
	add.f32 	%f53, %f51, %f52;
	ld.volatile.shared.f32 	%f54, [%r60+-128];
	add.f32 	%f55, %f53, %f54;
	ld.volatile.shared.f32 	%f56, [%r60];
	add.f32 	%f57, %f55, %f56;
	ld.volatile.shared.f32 	%f58, [%r60+128];
	add.f32 	%f59, %f57, %f58;
	ld.volatile.shared.f32 	%f60, [%r60+256];
	add.f32 	%f61, %f59, %f60;
	ld.volatile.shared.f32 	%f62, [%r60+384];
	add.f32 	%f63, %f61, %f62;
	ld.volatile.shared.f32 	%f64, [%r60+512];
	add.f32 	%f65, %f63, %f64;
	ld.volatile.shared.f32 	%f66, [%r60+640];
	add.f32 	%f67, %f65, %f66;
	ld.volatile.shared.f32 	%f68, [%r60+768];
	add.f32 	%f69, %f67, %f68;
	ld.volatile.shared.f32 	%f70, [%r60+896];
	add.f32 	%f112, %f69, %f70;
	add.s32 	%r63, %r63, 512;
	add.s32 	%r61, %r61, 16;
	add.s32 	%r60, %r60, 2048;
	setp.ne.s32 	%p11, %r61, 0;
	@%p11 bra 	$L__BB10_18;
$L__BB10_19:
	setp.eq.s32 	%p12, %r12, 0;
	@%p12 bra 	$L__BB10_28;
	and.b32  	%r21, %r11, 7;
	setp.lt.u32 	%p13, %r12, 8;
	@%p13 bra 	$L__BB10_22;
	shl.b32 	%r51, %r63, 2;
	add.s32 	%r53, %r37, %r51;
	ld.volatile.shared.f32 	%f72, [%r53];
	add.f32 	%f73, %f112, %f72;
	ld.volatile.shared.f32 	%f74, [%r53+128];
	add.f32 	%f75, %f73, %f74;
	ld.volatile.shared.f32 	%f76, [%r53+256];
	add.f32 	%f77, %f75, %f76;
	ld.volatile.shared.f32 	%f78, [%r53+384];
	add.f32 	%f79, %f77, %f78;
	ld.volatile.shared.f32 	%f80, [%r53+512];
	add.f32 	%f81, %f79, %f80;
	ld.volatile.shared.f32 	%f82, [%r53+640];
	add.f32 	%f83, %f81, %f82;
	ld.volatile.shared.f32 	%f84, [%r53+768];
	add.f32 	%f85, %f83, %f84;
	ld.volatile.shared.f32 	%f86, [%r53+896];
	add.f32 	%f112, %f85, %f86;
	add.s32 	%r63, %r63, 256;
$L__BB10_22:
	setp.eq.s32 	%p14, %r21, 0;
	@%p14 bra 	$L__BB10_28;
	and.b32  	%r24, %r11, 3;
	setp.lt.u32 	%p15, %r21, 4;
	@%p15 bra 	$L__BB10_25;
	shl.b32 	%r54, %r63, 2;
	add.s32 	%r56, %r37, %r54;
	ld.volatile.shared.f32 	%f88, [%r56];
	add.f32 	%f89, %f112, %f88;
	ld.volatile.shared.f32 	%f90, [%r56+128];
	add.f32 	%f91, %f89, %f90;
	ld.volatile.shared.f32 	%f92, [%r56+256];
	add.f32 	%f93, %f91, %f92;
	ld.volatile.shared.f32 	%f94, [%r56+384];
	add.f32 	%f112, %f93, %f94;
	add.s32 	%r63, %r63, 128;
$L__BB10_25:
	setp.eq.s32 	%p16, %r24, 0;
	@%p16 bra 	$L__BB10_28;
	shl.b32 	%r57, %r63, 2;
	add.s32 	%r67, %r37, %r57;
	neg.s32 	%r66, %r24;
$L__BB10_27:
	.pragma "nounroll";
	ld.volatile.shared.f32 	%f95, [%r67];
	add.f32 	%f112, %f112, %f95;
	add.s32 	%r67, %r67, 128;
	add.s32 	%r66, %r66, 1;
	setp.ne.s32 	%p17, %r66, 0;
	@%p17 bra 	$L__BB10_27;
$L__BB10_28:
	st.volatile.shared.f32 	[sdata], %f112;
$L__BB10_29:
	barrier.sync 	0;
	setp.ne.s32 	%p18, %r1, 0;
	@%p18 bra 	$L__BB10_31;
	ld.shared.f32 	%f96, [sdata];
	cvta.to.global.u64 	%rd8, %rd2;
	mul.wide.u32 	%rd9, %r2, 4;
	add.s64 	%rd10, %rd8, %rd9;
	st.global.f32 	[%rd10], %f96;
$L__BB10_31:
	ret;

}
	// .globl	_Z15reduceMultiPassILj256ELb0EEvPKfPfj
.visible .entry _Z15reduceMultiPassILj256ELb0EEvPKfPfj(
	.param .u64 .ptr .align 1 _Z15reduceMultiPassILj256ELb0EEvPKfPfj_param_0,
	.param .u64 .ptr .align 1 _Z15reduceMultiPassILj256ELb0EEvPKfPfj_param_1,
	.param .u32 _Z15reduceMultiPassILj256ELb0EEvPKfPfj_param_2
)
{
	.reg .pred 	%p<19>;
	.reg .b32 	%r<68>;
	.reg .b32 	%f<113>;
	.reg .b64 	%rd<11>;

	ld.param.u64 	%rd3, [_Z15reduceMultiPassILj256ELb0EEvPKfPfj_param_0];
	ld.param.u64 	%rd2, [_Z15reduceMultiPassILj256ELb0EEvPKfPfj_param_1];
	ld.param.u32 	%r33, [_Z15reduceMultiPassILj256ELb0EEvPKfPfj_param_2];
	cvta.to.global.u64 	%rd1, %rd3;
	mov.u32 	%r1, %tid.x;
	mov.u32 	%r2, %ctaid.x;
	shl.b32 	%r34, %r2, 9;
	add.s32 	%r59, %r34, %r1;
	setp.ge.u32 	%p1, %r59, %r33;
	mov.f32 	%f97, 0f00000000;
	@%p1 bra 	$L__BB11_5;
	mov.u32 	%r35, %nctaid.x;
	shl.b32 	%r4, %r35, 9;
	mov.f32 	%f97, 0f00000000;
$L__BB11_2:
	mul.wide.u32 	%rd4, %r59, 4;
	add.s64 	%rd5, %rd1, %rd4;
	ld.global.f32 	%f29, [%rd5];
	add.f32 	%f97, %f97, %f29;
	add.s32 	%r6, %r59, 256;
	setp.ge.u32 	%p2, %r6, %r33;
	@%p2 bra 	$L__BB11_4;
	mul.wide.u32 	%rd6, %r6, 4;
	add.s64 	%rd7, %rd1, %rd6;
	ld.global.f32 	%f30, [%rd7];
	add.f32 	%f97, %f97, %f30;
$L__BB11_4:
	add.s32 	%r59, %r59, %r4;
	setp.lt.u32 	%p3, %r59, %r33;
	@%p3 bra 	$L__BB11_2;
$L__BB11_5:
	shl.b32 	%r36, %r1, 2;
	mov.u32 	%r37, sdata;
	add.s32 	%r8, %r37, %r36;
	st.volatile.shared.f32 	[%r8], %f97;
	bar.warp.sync 	-1;
	and.b32  	%r9, %r1, 31;
	setp.gt.u32 	%p4, %r9, 15;
	@%p4 bra 	$L__BB11_7;
	ld.volatile.shared.f32 	%f31, [%r8+64];
	add.f32 	%f97, %f97, %f31;
	st.volatile.shared.f32 	[%r8], %f97;
$L__BB11_7:
	bar.warp.sync 	-1;
	setp.gt.u32 	%p5, %r9, 7;
	@%p5 bra 	$L__BB11_9;
	ld.volatile.shared.f32 	%f32, [%r8+32];
	add.f32 	%f97, %f97, %f32;
	st.volatile.shared.f32 	[%r8], %f97;
$L__BB11_9:
	bar.warp.sync 	-1;
	setp.gt.u32 	%p6, %r9, 3;
	@%p6 bra 	$L__BB11_11;
	ld.volatile.shared.f32 	%f33, [%r8+16];
	add.f32 	%f97, %f97, %f33;
	st.volatile.shared.f32 	[%r8], %f97;
$L__BB11_11:
	bar.warp.sync 	-1;
	setp.gt.u32 	%p7, %r9, 1;
	@%p7 bra 	$L__BB11_13;
	ld.volatile.shared.f32 	%f34, [%r8+8];
	add.f32 	%f97, %f97, %f34;
	st.volatile.shared.f32 	[%r8], %f97;
$L__BB11_13:
	bar.warp.sync 	-1;
	setp.ne.s32 	%p8, %r9, 0;
	@%p8 bra 	$L__BB11_15;
	ld.volatile.shared.f32 	%f35, [%r8+4];
	add.f32 	%f36, %f97, %f35;
	st.volatile.shared.f32 	[%r8], %f36;
$L__BB11_15:
	bar.warp.sync 	-1;
	barrier.sync 	0;
	mov.u32 	%r38, %tid.y;
	mov.u32 	%r39, %tid.z;
	mov.u32 	%r10, %ntid.x;
	mov.u32 	%r40, %ntid.y;
	mad.lo.s32 	%r41, %r39, %r40, %r38;
	mul.lo.s32 	%r42, %r41, %r10;
	or.b32  	%r43, %r42, %r1;
	setp.ne.s32 	%p9, %r43, 0;
	@%p9 bra 	$L__BB11_29;
	add.s32 	%r45, %r10, -1;
	shr.u32 	%r46, %r45, 5;
	add.s32 	%r11, %r46, 1;
	and.b32  	%r12, %r11, 15;
	setp.lt.u32 	%p10, %r10, 481;
	mov.f32 	%f112, 0f00000000;
	mov.b32 	%r63, 0;
	@%p10 bra 	$L__BB11_19;
	add.s32 	%r60, %r37, 1024;
	and.b32  	%r50, %r11, 268435440;
	neg.s32 	%r61, %r50;
	mov.f32 	%f112, 0f00000000;
	mov.b32 	%r63, 0;
$L__BB11_18:
	.pragma "nounroll";
	ld.volatile.shared.f32 	%f40, [%r60+-1024];
	add.f32 	%f41, %f112, %f40;
	ld.volatile.shared.f32 	%f42, [%r60+-896];
	add.f32 	%f43, %f41, %f42;
	ld.volatile.shared.f32 	%f44, [%r60+-768];
	add.f32 	%f45, %f43, %f44;
	ld.volatile.shared.f32 	%f46, [%r60+-640];
	add.f32 	%f47, %f45, %f46;
	ld.volatile.shared.f32 	%f48, [%r60+-512];
	add.f32 	%f49, %f47, %f48;
	ld.volatile.shared.f32 	%f50, [%r60+-384];
	add.f32 	%f51, %f49, %f50;
	ld.volatile.shared.f32 	%f52, [%r60+-256];
	add.f32 	%f53, %f51, %f52;
	ld.volatile.shared.f32 	%f54, [%r60+-128];
	add.f32 	%f55, %f53, %f54;
	ld.volatile.shared.f32 	%f56, [%r60];
	add.f32 	%f57, %f55, %f56;
	ld.volatile.shared.f32 	%f58, [%r60+128];
	add.f32 	%f59, %f57, %f58;
	ld.volatile.shared.f32 	%f60, [%r60+256];
	add.f32 	%f61, %f59, %f60;
	ld.volatile.shared.f32 	%f62, [%r60+384];
	add.f32 	%f63, %f61, %f62;
	ld.volatile.shared.f32 	%f64, [%r60+512];
	add.f32 	%f65, %f63, %f64;
	ld.volatile.shared.f32 	%f66, [%r60+640];
	add.f32 	%f67, %f65, %f66;
	ld.volatile.shared.f32 	%f68, [%r60+768];
	add.f32 	%f69, %f67, %f68;
	ld.volatile.shared.f32 	%f70, [%r60+896];
	add.f32 	%f112, %f69, %f70;
	add.s32 	%r63, %r63, 512;
	add.s32 	%r61, %r61, 16;
	add.s32 	%r60, %r60, 2048;
	setp.ne.s32 	%p11, %r61, 0;
	@%p11 bra 	$L__BB11_18;
$L__BB11_19:
	setp.eq.s32 	%p12, %r12, 0;
	@%p12 bra 	$L__BB11_28;
	and.b32  	%r21, %r11, 7;
	setp.lt.u32 	%p13, %r12, 8;
	@%p13 bra 	$L__BB11_22;
	shl.b32 	%r51, %r63, 2;
	add.s32 	%r53, %r37, %r51;
	ld.volatile.shared.f32 	%f72, [%r53];
	add.f32 	%f73, %f112, %f72;
	ld.volatile.shared.f32 	%f74, [%r53+128];
	add.f32 	%f75, %f73, %f74;
	ld.volatile.shared.f32 	%f76, [%r53+256];
	add.f32 	%f77, %f75, %f76;
	ld.volatile.shared.f32 	%f78, [%r53+384];
	add.f32 	%f79, %f77, %f78;
	ld.volatile.shared.f32 	%f80, [%r53+512];
	add.f32 	%f81, %f79, %f80;
	ld.volatile.shared.f32 	%f82, [%r53+640];
	add.f32 	%f83, %f81, %f82;
	ld.volatile.shared.f32 	%f84, [%r53+768];
	add.f32 	%f85, %f83, %f84;
	ld.volatile.shared.f32 	%f86, [%r53+896];
	add.f32 	%f112, %f85, %f86;
	add.s32 	%r63, %r63, 256;
$L__BB11_22:
	setp.eq.s32 	%p14, %r21, 0;
	@%p14 bra 	$L__BB11_28;
	and.b32  	%r24, %r11, 3;
	setp.lt.u32 	%p15, %r21, 4;
	@%p15 bra 	$L__BB11_25;
	shl.b32 	%r54, %r63, 2;
	add.s32 	%r56, %r37, %r54;
	ld.volatile.shared.f32 	%f88, [%r56];
	add.f32 	%f89, %f112, %f88;
	ld.volatile.shared.f32 	%f90, [%r56+128];
	add.f32 	%f91, %f89, %f90;
	ld.volatile.shared.f32 	%f92, [%r56+256];
	add.f32 	%f93, %f91, %f92;
	ld.volatile.shared.f32 	%f94, [%r56+384];
	add.f32 	%f112, %f93, %f94;
	add.s32 	%r63, %r63, 128;
$L__BB11_25:
	setp.eq.s32 	%p16, %r24, 0;
	@%p16 bra 	$L__BB11_28;
	shl.b32 	%r57, %r63, 2;
	add.s32 	%r67, %r37, %r57;
	neg.s32 	%r66, %r24;
$L__BB11_27:
	.pragma "nounroll";
	ld.volatile.shared.f32 	%f95, [%r67];
	add.f32 	%f112, %f112, %f95;
	add.s32 	%r67, %r67, 128;
	add.s32 	%r66, %r66, 1;
	setp.ne.s32 	%p17, %r66, 0;
	@%p17 bra 	$L__BB11_27;
$L__BB11_28:
	st.volatile.shared.f32 	[sdata], %f112;
$L__BB11_29:
	barrier.sync 	0;
	setp.ne.s32 	%p18, %r1, 0;
	@%p18 bra 	$L__BB11_31;
	ld.shared.f32 	%f96, [sdata];
	cvta.to.global.u64 	%rd8, %rd2;
	mul.wide.u32 	%rd9, %r2, 4;
	add.s64 	%rd10, %rd8, %rd9;
	st.global.f32 	[%rd10], %f96;
$L__BB11_31:
	ret;

}
	// .globl	_Z15reduceMultiPassILj128ELb0EEvPKfPfj
.visible .entry _Z15reduceMultiPassILj128ELb0EEvPKfPfj(
	.param .u64 .ptr .align 1 _Z15reduceMultiPassILj128ELb0EEvPKfPfj_param_0,
	.param .u64 .ptr .align 1 _Z15reduceMultiPassILj128ELb0EEvPKfPfj_param_1,
	.param .u32 _Z15reduceMultiPassILj128ELb0EEvPKfPfj_param_2
)
{
	.reg .pred 	%p<19>;
	.reg .b32 	%r<68>;
	.reg .b32 	%f<113>;
	.reg .b64 	%rd<11>;

	ld.param.u64 	%rd3, [_Z15reduceMultiPassILj128ELb0EEvPKfPfj_param_0];
	ld.param.u64 	%rd2, [_Z15reduceMultiPassILj128ELb0EEvPKfPfj_param_1];
	ld.param.u32 	%r33, [_Z15reduceMultiPassILj128ELb0EEvPKfPfj_param_2];
	cvta.to.global.u64 	%rd1, %rd3;
	mov.u32 	%r1, %tid.x;
	mov.u32 	%r2, %ctaid.x;
	shl.b32 	%r34, %r2, 8;
	add.s32 	%r59, %r34, %r1;
	setp.ge.u32 	%p1, %r59, %r33;
	mov.f32 	%f97, 0f00000000;
	@%p1 bra 	$L__BB12_5;
	mov.u32 	%r35, %nctaid.x;
	shl.b32 	%r4, %r35, 8;
	mov.f32 	%f97, 0f00000000;
$L__BB12_2:
	mul.wide.u32 	%rd4, %r59, 4;
	add.s64 	%rd5, %rd1, %rd4;
	ld.global.f32 	%f29, [%rd5];
	add.f32 	%f97, %f97, %f29;
	add.s32 	%r6, %r59, 128;
	setp.ge.u32 	%p2, %r6, %r33;
	@%p2 bra 	$L__BB12_4;
	mul.wide.u32 	%rd6, %r6, 4;
	add.s64 	%rd7, %rd1, %rd6;
	ld.global.f32 	%f30, [%rd7];
	add.f32 	%f97, %f97, %f30;
$L__BB12_4:
	add.s32 	%r59, %r59, %r4;
	setp.lt.u32 	%p3, %r59, %r33;
	@%p3 bra 	$L__BB12_2;
$L__BB12_5:
	shl.b32 	%r36, %r1, 2;
	mov.u32 	%r37, sdata;
	add.s32 	%r8, %r37, %r36;
	st.volatile.shared.f32 	[%r8], %f97;
	bar.warp.sync 	-1;
	and.b32  	%r9, %r1, 31;
	setp.gt.u32 	%p4, %r9, 15;
	@%p4 bra 	$L__BB12_7;
	ld.volatile.shared.f32 	%f31, [%r8+64];
	add.f32 	%f97, %f97, %f31;
	st.volatile.shared.f32 	[%r8], %f97;
$L__BB12_7:
	bar.warp.sync 	-1;
	setp.gt.u32 	%p5, %r9, 7;
	@%p5 bra 	$L__BB12_9;
	ld.volatile.shared.f32 	%f32, [%r8+32];
	add.f32 	%f97, %f97, %f32;
	st.volatile.shared.f32 	[%r8], %f97;
$L__BB12_9:
	bar.warp.sync 	-1;
	setp.gt.u32 	%p6, %r9, 3;
	@%p6 bra 	$L__BB12_11;
	ld.volatile.shared.f32 	%f33, [%r8+16];
	add.f32 	%f97, %f97, %f33;
	st.volatile.shared.f32 	[%r8], %f97;
$L__BB12_11:
	bar.warp.sync 	-1;
	setp.gt.u32 	%p7, %r9, 1;
	@%p7 bra 	$L__BB12_13;
	ld.volatile.shared.f32 	%f34, [%r8+8];
	add.f32 	%f97, %f97, %f34;
	st.volatile.shared.f32 	[%r8], %f97;
$L__BB12_13:
	bar.warp.sync 	-1;
	setp.ne.s32 	%p8, %r9, 0;
	@%p8 bra 	$L__BB12_15;
	ld.volatile.shared.f32 	%f35, [%r8+4];
	add.f32 	%f36, %f97, %f35;
	st.volatile.shared.f32 	[%r8], %f36;
$L__BB12_15:
	bar.warp.sync 	-1;
	barrier.sync 	0;
	mov.u32 	%r38, %tid.y;
	mov.u32 	%r39, %tid.z;
	mov.u32 	%r10, %ntid.x;
	mov.u32 	%r40, %ntid.y;
	mad.lo.s32 	%r41, %r39, %r40, %r38;
	mul.lo.s32 	%r42, %r41, %r10;
	or.b32  	%r43, %r42, %r1;
	setp.ne.s32 	%p9, %r43, 0;
	@%p9 bra 	$L__BB12_29;
	add.s32 	%r45, %r10, -1;
	shr.u32 	%r46, %r45, 5;
	add.s32 	%r11, %r46, 1;
	and.b32  	%r12, %r11, 15;
	setp.lt.u32 	%p10, %r10, 481;
	mov.f32 	%f112, 0f00000000;
	mov.b32 	%r63, 0;
	@%p10 bra 	$L__BB12_19;
	add.s32 	%r60, %r37, 1024;
	and.b32  	%r50, %r11, 268435440;
	neg.s32 	%r61, %r50;
	mov.f32 	%f112, 0f00000000;
	mov.b32 	%r63, 0;
$L__BB12_18:
	.pragma "nounroll";
	ld.volatile.shared.f32 	%f40, [%r60+-1024];
	add.f32 	%f41, %f112, %f40;
	ld.volatile.shared.f32 	%f42, [%r60+-896];
	add.f32 	%f43, %f41, %f42;
	ld.volatile.shared.f32 	%f44, [%r60+-768];
	add.f32 	%f45, %f43, %f44;
	ld.volatile.shared.f32 	%f46, [%r60+-640];
	add.f32 	%f47, %f45, %f46;
	ld.volatile.shared.f32 	%f48, [%r60+-512];
	add.f32 	%f49, %f47, %f48;
	ld.volatile.shared.f32 	%f50, [%r60+-384];
	add.f32 	%f51, %f49, %f50;
	ld.volatile.shared.f32 	%f52, [%r60+-256];
	add.f32 	%f53, %f51, %f52;
	ld.volatile.shared.f32 	%f54, [%r60+-128];
	add.f32 	%f55, %f53, %f54;
	ld.volatile.shared.f32 	%f56, [%r60];
	add.f32 	%f57, %f55, %f56;
	ld.volatile.shared.f32 	%f58, [%r60+128];
	add.f32 	%f59, %f57, %f58;
	ld.volatile.shared.f32 	%f60, [%r60+256];
	add.f32 	%f61, %f59, %f60;
	ld.volatile.shared.f32 	%f62, [%r60+384];
	add.f32 	%f63, %f61, %f62;
	ld.volatile.shared.f32 	%f64, [%r60+512];
	add.f32 	%f65, %f63, %f64;
	ld.volatile.shared.f32 	%f66, [%r60+640];
	add.f32 	%f67, %f65, %f66;
	ld.volatile.shared.f32 	%f68, [%r60+768];
	add.f32 	%f69, %f67, %f68;
	ld.volatile.shared.f32 	%f70, [%r60+896];
	add.f32 	%f112, %f69, %f70;
	add.s32 	%r63, %r63, 512;
	add.s32 	%r61, %r61, 16;
	add.s32 	%r60, %r60, 2048;
	setp.ne.s32 	%p11, %r61, 0;
	@%p11 bra 	$L__BB12_18;
$L__BB12_19:
	setp.eq.s32 	%p12, %r12, 0;
	@%p12 bra 	$L__BB12_28;
	and.b32  	%r21, %r11, 7;
	setp.lt.u32 	%p13, %r12, 8;
	@%p13 bra 	$L__BB12_22;
	shl.b32 	%r51, %r63, 2;
	add.s32 	%r53, %r37, %r51;
	ld.volatile.shared.f32 	%f72, [%r53];
	add.f32 	%f73, %f112, %f72;
	ld.volatile.shared.f32 	%f74, [%r53+128];
	add.f32 	%f75, %f73, %f74;
	ld.volatile.shared.f32 	%f76, [%r53+256];
	add.f32 	%f77, %f75, %f76;
	ld.volatile.shared.f32 	%f78, [%r53+384];
	add.f32 	%f79, %f77, %f78;
	ld.volatile.shared.f32 	%f80, [%r53+512];
	add.f32 	%f81, %f79, %f80;
	ld.volatile.shared.f32 	%f82, [%r53+640];
	add.f32 	%f83, %f81, %f82;
	ld.volatile.shared.f32 	%f84, [%r53+768];
	add.f32 	%f85, %f83, %f84;
	ld.volatile.shared.f32 	%f86, [%r53+896];
	add.f32 	%f112, %f85, %f86;
	add.s32 	%r63, %r63, 256;
$L__BB12_22:
	setp.eq.s32 	%p14, %r21, 0;
	@%p14 bra 	$L__BB12_28;
	and.b32  	%r24, %r11, 3;
	setp.lt.u32 	%p15, %r21, 4;
	@%p15 bra 	$L__BB12_25;
	shl.b32 	%r54, %r63, 2;
	add.s32 	%r56, %r37, %r54;
	ld.volatile.shared.f32 	%f88, [%r56];
	add.f32 	%f89, %f112, %f88;
	ld.volatile.shared.f32 	%f90, [%r56+128];
	add.f32 	%f91, %f89, %f90;
	ld.volatile.shared.f32 	%f92, [%r56+256];
	add.f32 	%f93, %f91, %f92;
	ld.volatile.shared.f32 	%f94, [%r56+384];
	add.f32 	%f112, %f93, %f94;
	add.s32 	%r63, %r63, 128;
$L__BB12_25:
	setp.eq.s32 	%p16, %r24, 0;
	@%p16 bra 	$L__BB12_28;
	shl.b32 	%r57, %r63, 2;
	add.s32 	%r67, %r37, %r57;
	neg.s32 	%r66, %r24;
$L__BB12_27:
	.pragma "nounroll";
	ld.volatile.shared.f32 	%f95, [%r67];
	add.f32 	%f112, %f112, %f95;
	add.s32 	%r67, %r67, 128;
	add.s32 	%r66, %r66, 1;
	setp.ne.s32 	%p17, %r66, 0;
	@%p17 bra 	$L__BB12_27;
$L__BB12_28:
	st.volatile.shared.f32 	[sdata], %f112;
$L__BB12_29:
	barrier.sync 	0;
	setp.ne.s32 	%p18, %r1, 0;
	@%p18 bra 	$L__BB12_31;
	ld.shared.f32 	%f96, [sdata];
	cvta.to.global.u64 	%rd8, %rd2;
	mul.wide.u32 	%rd9, %r2, 4;
	add.s64 	%rd10, %rd8, %rd9;
	st.global.f32 	[%rd10], %f96;
$L__BB12_31:
	ret;

}
	// .globl	_Z15reduceMultiPassILj64ELb0EEvPKfPfj
.visible .entry _Z15reduceMultiPassILj64ELb0EEvPKfPfj(
	.param .u64 .ptr .align 1 _Z15reduceMultiPassILj64ELb0EEvPKfPfj_param_0,
	.param .u64 .ptr .align 1 _Z15reduceMultiPassILj64ELb0EEvPKfPfj_param_1,
	.param .u32 _Z15reduceMultiPassILj64ELb0EEvPKfPfj_param_2
)
{
	.reg .pred 	%p<19>;
	.reg .b32 	%r<68>;
	.reg .b32 	%f<113>;
	.reg .b64 	%rd<11>;

	ld.param.u64 	%rd3, [_Z15reduceMultiPassILj64ELb0EEvPKfPfj_param_0];
	ld.param.u64 	%rd2, [_Z15reduceMultiPassILj64ELb0EEvPKfPfj_param_1];
	ld.param.u32 	%r33, [_Z15reduceMultiPassILj64ELb0EEvPKfPfj_param_2];
	cvta.to.global.u64 	%rd1, %rd3;
	mov.u32 	%r1, %tid.x;
	mov.u32 	%r2, %ctaid.x;
	shl.b32 	%r34, %r2, 7;
	add.s32 	%r59, %r34, %r1;
	setp.ge.u32 	%p1, %r59, %r33;
	mov.f32 	%f97, 0f00000000;
	@%p1 bra 	$L__BB13_5;
	mov.u32 	%r35, %nctaid.x;
	shl.b32 	%r4, %r35, 7;
	mov.f32 	%f97, 0f00000000;
$L__BB13_2:
	mul.wide.u32 	%rd4, %r59, 4;
	add.s64 	%rd5, %rd1, %rd4;
	ld.global.f32 	%f29, [%rd5];
	add.f32 	%f97, %f97, %f29;
	add.s32 	%r6, %r59, 64;
	setp.ge.u32 	%p2, %r6, %r33;
	@%p2 bra 	$L__BB13_4;
	mul.wide.u32 	%rd6, %r6, 4;
	add.s64 	%rd7, %rd1, %rd6;
	ld.global.f32 	%f30, [%rd7];
	add.f32 	%f97, %f97, %f30;
$L__BB13_4:
	add.s32 	%r59, %r59, %r4;
	setp.lt.u32 	%p3, %r59, %r33;
	@%p3 bra 	$L__BB13_2;
$L__BB13_5:
	shl.b32 	%r36, %r1, 2;
	mov.u32 	%r37, sdata;
	add.s32 	%r8, %r37, %r36;
	st.volatile.shared.f32 	[%r8], %f97;
	bar.warp.sync 	-1;
	and.b32  	%r9, %r1, 31;
	setp.gt.u32 	%p4, %r9, 15;
	@%p4 bra 	$L__BB13_7;
	ld.volatile.shared.f32 	%f31, [%r8+64];
	add.f32 	%f97, %f97, %f31;
	st.volatile.shared.f32 	[%r8], %f97;
$L__BB13_7:
	bar.warp.sync 	-1;
	setp.gt.u32 	%p5, %r9, 7;
	@%p5 bra 	$L__BB13_9;
	ld.volatile.shared.f32 	%f32, [%r8+32];
	add.f32 	%f97, %f97, %f32;
	st.volatile.shared.f32 	[%r8], %f97;
$L__BB13_9:
	bar.warp.sync 	-1;
	setp.gt.u32 	%p6, %r9, 3;
	@%p6 bra 	$L__BB13_11;
	ld.volatile.shared.f32 	%f33, [%r8+16];
	add.f32 	%f97, %f97, %f33;
	st.volatile.shared.f32 	[%r8], %f97;
$L__BB13_11:
	bar.warp.sync 	-1;
	setp.gt.u32 	%p7, %r9, 1;
	@%p7 bra 	$L__BB13_13;
	ld.volatile.shared.f32 	%f34, [%r8+8];
	add.f32 	%f97, %f97, %f34;
	st.volatile.shared.f32 	[%r8], %f97;
$L__BB13_13:
	bar.warp.sync 	-1;
	setp.ne.s32 	%p8, %r9, 0;
	@%p8 bra 	$L__BB13_15;
	ld.volatile.shared.f32 	%f35, [%r8+4];
	add.f32 	%f36, %f97, %f35;
	st.volatile.shared.f32 	[%r8], %f36;
$L__BB13_15:
	bar.warp.sync 	-1;
	barrier.sync 	0;
	mov.u32 	%r38, %tid.y;
	mov.u32 	%r39, %tid.z;
	mov.u32 	%r10, %ntid.x;
	mov.u32 	%r40, %ntid.y;
	mad.lo.s32 	%r41, %r39, %r40, %r38;
	mul.lo.s32 	%r42, %r41, %r10;
	or.b32  	%r43, %r42, %r1;
	setp.ne.s32 	%p9, %r43, 0;
	@%p9 bra 	$L__BB13_29;
	add.s32 	%r45, %r10, -1;
	shr.u32 	%r46, %r45, 5;
	add.s32 	%r11, %r46, 1;
	and.b32  	%r12, %r11, 15;
	setp.lt.u32 	%p10, %r10, 481;
	mov.f32 	%f112, 0f00000000;
	mov.b32 	%r63, 0;
	@%p10 bra 	$L__BB13_19;
	add.s32 	%r60, %r37, 1024;
	and.b32  	%r50, %r11, 268435440;
	neg.s32 	%r61, %r50;
	mov.f32 	%f112, 0f00000000;
	mov.b32 	%r63, 0;
$L__BB13_18:
	.pragma "nounroll";
	ld.volatile.shared.f32 	%f40, [%r60+-1024];
	add.f32 	%f41, %f112, %f40;
	ld.volatile.shared.f32 	%f42, [%r60+-896];
	add.f32 	%f43, %f41, %f42;
	ld.volatile.shared.f32 	%f44, [%r60+-768];
	add.f32 	%f45, %f43, %f44;
	ld.volatile.shared.f32 	%f46, [%r60+-640];
	add.f32 	%f47, %f45, %f46;
	ld.volatile.shared.f32 	%f48, [%r60+-512];
	add.f32 	%f49, %f47, %f48;
	ld.volatile.shared.f32 	%f50, [%r60+-384];
	add.f32 	%f51, %f49, %f50;
	ld.volatile.shared.f32 	%f52, [%r60+-256];
	add.f32 	%f53, %f51, %f52;
	ld.volatile.shared.f32 	%f54, [%r60+-128];
	add.f32 	%f55, %f53, %f54;
	ld.volatile.shared.f32 	%f56, [%r60];
	add.f32 	%f57, %f55, %f56;
	ld.volatile.shared.f32 	%f58, [%r60+128];
	add.f32 	%f59, %f57, %f58;
	ld.volatile.shared.f32 	%f60, [%r60+256];
	add.f32 	%f61, %f59, %f60;
	ld.volatile.shared.f32 	%f62, [%r60+384];
	add.f32 	%f63, %f61, %f62;
	ld.volatile.shared.f32 	%f64, [%r60+512];
	add.f32 	%f65, %f63, %f64;
	ld.volatile.shared.f32 	%f66, [%r60+640];
	add.f32 	%f67, %f65, %f66;
	ld.volatile.shared.f32 	%f68, [%r60+768];
	add.f32 	%f69, %f67, %f68;
	ld.volatile.shared.f32 	%f70, [%r60+896];
	add.f32 	%f112, %f69, %f70;
	add.s32 	%r63, %r63, 512;
	add.s32 	%r61, %r61, 16;
	add.s32 	%r60, %r60, 2048;
	setp.ne.s32 	%p11, %r61, 0;
	@%p11 bra 	$L__BB13_18;
$L__BB13_19:
	setp.eq.s32 	%p12, %r12, 0;
	@%p12 bra 	$L__BB13_28;
	and.b32  	%r21, %r11, 7;
	setp.lt.u32 	%p13, %r12, 8;
	@%p13 bra 	$L__BB13_22;
	shl.b32 	%r51, %r63, 2;
	add.s32 	%r53, %r37, %r51;
	ld.volatile.shared.f32 	%f72, [%r53];
	add.f32 	%f73, %f112, %f72;
	ld.volatile.shared.f32 	%f74, [%r53+128];
	add.f32 	%f75, %f73, %f74;
	ld.volatile.shared.f32 	%f76, [%r53+256];
	add.f32 	%f77, %f75, %f76;
	ld.volatile.shared.f32 	%f78, [%r53+384];
	add.f32 	%f79, %f77, %f78;
	ld.volatile.shared.f32 	%f80, [%r53+512];
	add.f32 	%f81, %f79, %f80;
	ld.volatile.shared.f32 	%f82, [%r53+640];
	add.f32 	%f83, %f81, %f82;
	ld.volatile.shared.f32 	%f84, [%r53+768];
	add.f32 	%f85, %f83, %f84;
	ld.volatile.shared.f32 	%f86, [%r53+896];
	add.f32 	%f112, %f85, %f86;
	add.s32 	%r63, %r63, 256;
$L__BB13_22:
	setp.eq.s32 	%p14, %r21, 0;
	@%p14 bra 	$L__BB13_28;
	and.b32  	%r24, %r11, 3;
	setp.lt.u32 	%p15, %r21, 4;
	@%p15 bra 	$L__BB13_25;
	shl.b32 	%r54, %r63, 2;
	add.s32 	%r56, %r37, %r54;
	ld.volatile.shared.f32 	%f88, [%r56];
	add.f32 	%f89, %f112, %f88;
	ld.volatile.shared.f32 	%f90, [%r56+128];
	add.f32 	%f91, %f89, %f90;
	ld.volatile.shared.f32 	%f92, [%r56+256];
	add.f32 	%f93, %f91, %f92;
	ld.volatile.shared.f32 	%f94, [%r56+384];
	add.f32 	%f112, %f93, %f94;
	add.s32 	%r63, %r63, 128;
$L__BB13_25:
	setp.eq.s32 	%p16, %r24, 0;
	@%p16 bra 	$L__BB13_28;
	shl.b32 	%r57, %r63, 2;
	add.s32 	%r67, %r37, %r57;
	neg.s32 	%r66, %r24;
$L__BB13_27:
	.pragma "nounroll";
	ld.volatile.shared.f32 	%f95, [%r67];
	add.f32 	%f112, %f112, %f95;
	add.s32 	%r67, %r67, 128;
	add.s32 	%r66, %r66, 1;
	setp.ne.s32 	%p17, %r66, 0;
	@%p17 bra 	$L__BB13_27;
$L__BB13_28:
	st.volatile.shared.f32 	[sdata], %f112;
$L__BB13_29:
	barrier.sync 	0;
	setp.ne.s32 	%p18, %r1, 0;
	@%p18 bra 	$L__BB13_31;
	ld.shared.f32 	%f96, [sdata];
	cvta.to.global.u64 	%rd8, %rd2;
	mul.wide.u32 	%rd9, %r2, 4;
	add.s64 	%rd10, %rd8, %rd9;
	st.global.f32 	[%rd10], %f96;
$L__BB13_31:
	ret;

}
	// .globl	_Z15reduceMultiPassILj32ELb0EEvPKfPfj
.visible .entry _Z15reduceMultiPassILj32ELb0EEvPKfPfj(
	.param .u64 .ptr .align 1 _Z15reduceMultiPassILj32ELb0EEvPKfPfj_param_0,
	.param .u64 .ptr .align 1 _Z15reduceMultiPassILj32ELb0EEvPKfPfj_param_1,
	.param .u32 _Z15reduceMultiPassILj32ELb0EEvPKfPfj_param_2
)
{
	.reg .pred 	%p<19>;
	.reg .b32 	%r<68>;
	.reg .b32 	%f<113>;
	.reg .b64 	%rd<11>;

	ld.param.u64 	%rd3, [_Z15reduceMultiPassILj32ELb0EEvPKfPfj_param_0];
	ld.param.u64 	%rd2, [_Z15reduceMultiPassILj32ELb0EEvPKfPfj_param_1];
	ld.param.u32 	%r33, [_Z15reduceMultiPassILj32ELb0EEvPKfPfj_param_2];
	cvta.to.global.u64 	%rd1, %rd3;
	mov.u32 	%r1, %tid.x;
	mov.u32 	%r2, %ctaid.x;
	shl.b32 	%r34, %r2, 6;
	add.s32 	%r59, %r34, %r1;
	setp.ge.u32 	%p1, %r59, %r33;
	mov.f32 	%f97, 0f00000000;
	@%p1 bra 	$L__BB14_5;
	mov.u32 	%r35, %nctaid.x;
	shl.b32 	%r4, %r35, 6;
	mov.f32 	%f97, 0f00000000;
$L__BB14_2:
	mul.wide.u32 	%rd4, %r59, 4;
	add.s64 	%rd5, %rd1, %rd4;
	ld.global.f32 	%f29, [%rd5];
	add.f32 	%f97, %f97, %f29;
	add.s32 	%r6, %r59, 32;
	setp.ge.u32 	%p2, %r6, %r33;
	@%p2 bra 	$L__BB14_4;
	mul.wide.u32 	%rd6, %r6, 4;
	add.s64 	%rd7, %rd1, %rd6;
	ld.global.f32 	%f30, [%rd7];
	add.f32 	%f97, %f97, %f30;
$L__BB14_4:
	add.s32 	%r59, %r59, %r4;
	setp.lt.u32 	%p3, %r59, %r33;
	@%p3 bra 	$L__BB14_2;
$L__BB14_5:
	shl.b32 	%r36, %r1, 2;
	mov.u32 	%r37, sdata;
	add.s32 	%r8, %r37, %r36;
	st.volatile.shared.f32 	[%r8], %f97;
	bar.warp.sync 	-1;
	and.b32  	%r9, %r1, 31;
	setp.gt.u32 	%p4, %r9, 15;
	@%p4 bra 	$L__BB14_7;
	ld.volatile.shared.f32 	%f31, [%r8+64];
	add.f32 	%f97, %f97, %f31;
	st.volatile.shared.f32 	[%r8], %f97;
$L__BB14_7:
	bar.warp.sync 	-1;
	setp.gt.u32 	%p5, %r9, 7;
	@%p5 bra 	$L__BB14_9;
	ld.volatile.shared.f32 	%f32, [%r8+32];
	add.f32 	%f97, %f97, %f32;
	st.volatile.shared.f32 	[%r8], %f97;
$L__BB14_9:
	bar.warp.sync 	-1;
	setp.gt.u32 	%p6, %r9, 3;
	@%p6 bra 	$L__BB14_11;
	ld.volatile.shared.f32 	%f33, [%r8+16];
	add.f32 	%f97, %f97, %f33;
	st.volatile.shared.f32 	[%r8], %f97;
$L__BB14_11:
	bar.warp.sync 	-1;
	setp.gt.u32 	%p7, %r9, 1;
	@%p7 bra 	$L__BB14_13;
	ld.volatile.shared.f32 	%f34, [%r8+8];
	add.f32 	%f97, %f97, %f34;
	st.volatile.shared.f32 	[%r8], %f97;
$L__BB14_13:
	bar.warp.sync 	-1;
	setp.ne.s32 	%p8, %r9, 0;
	@%p8 bra 	$L__BB14_15;
	ld.volatile.shared.f32 	%f35, [%r8+4];
	add.f32 	%f36, %f97, %f35;
	st.volatile.shared.f32 	[%r8], %f36;
$L__BB14_15:
	bar.warp.sync 	-1;
	barrier.sync 	0;
	mov.u32 	%r38, %tid.y;
	mov.u32 	%r39, %tid.z;
	mov.u32 	%r10, %ntid.x;
	mov.u32 	%r40, %ntid.y;
	mad.lo.s32 	%r41, %r39, %r40, %r38;
	mul.lo.s32 	%r42, %r41, %r10;
	or.b32  	%r43, %r42, %r1;
	setp.ne.s32 	%p9, %r43, 0;
	@%p9 bra 	$L__BB14_29;
	add.s32 	%r45, %r10, -1;
	shr.u32 	%r46, %r45, 5;
	add.s32 	%r11, %r46, 1;
	and.b32  	%r12, %r11, 15;
	setp.lt.u32 	%p10, %r10, 481;
	mov.f32 	%f112, 0f00000000;
	mov.b32 	%r63, 0;
	@%p10 bra 	$L__BB14_19;
	add.s32 	%r60, %r37, 1024;
	and.b32  	%r50, %r11, 268435440;
	neg.s32 	%r61, %r50;
	mov.f32 	%f112, 0f00000000;
	mov.b32 	%r63, 0;
$L__BB14_18:
	.pragma "nounroll";
	ld.volatile.shared.f32 	%f40, [%r60+-1024];
	add.f32 	%f41, %f112, %f40;
	ld.volatile.shared.f32 	%f42, [%r60+-896];
	add.f32 	%f43, %f41, %f42;
	ld.volatile.shared.f32 	%f44, [%r60+-768];
	add.f32 	%f45, %f43, %f44;
	ld.volatile.shared.f32 	%f46, [%r60+-640];
	add.f32 	%f47, %f45, %f46;
	ld.volatile.shared.f32 	%f48, [%r60+-512];
	add.f32 	%f49, %f47, %f48;
	ld.volatile.shared.f32 	%f50, [%r60+-384];
	add.f32 	%f51, %f49, %f50;
	ld.volatile.shared.f32 	%f52, [%r60+-256];
	add.f32 	%f53, %f51, %f52;
	ld.volatile.shared.f32 	%f54, [%r60+-128];
	add.f32 	%f55, %f53, %f54;
	ld.volatile.shared.f32 	%f56, [%r60];
	add.f32 	%f57, %f55, %f56;
	ld.volatile.shared.f32 	%f58, [%r60+128];
	add.f32 	%f59, %f57, %f58;
	ld.volatile.shared.f32 	%f60, [%r60+256];
	add.f32 	%f61, %f59, %f60;
	ld.volatile.shared.f32 	%f62, [%r60+384];
	add.f32 	%f63, %f61, %f62;
	ld.volatile.shared.f32 	%f64, [%r60+512];
	add.f32 	%f65, %f63, %f64;
	ld.volatile.shared.f32 	%f66, [%r60+640];
	add.f32 	%f67, %f65, %f66;
	ld.volatile.shared.f32 	%f68, [%r60+768];
	add.f32 	%f69, %f67, %f68;
	ld.volatile.shared.f32 	%f70, [%r60+896];
	add.f32 	%f112, %f69, %f70;
	add.s32 	%r63, %r63, 512;
	add.s32 	%r61, %r61, 16;
	add.s32 	%r60, %r60, 2048;
	setp.ne.s32 	%p11, %r61, 0;
	@%p11 bra 	$L__BB14_18;
$L__BB14_19:
	setp.eq.s32 	%p12, %r12, 0;
	@%p12 bra 	$L__BB14_28;
	and.b32  	%r21, %r11, 7;
	setp.lt.u32 	%p13, %r12, 8;
	@%p13 bra 	$L__BB14_22;
	shl.b32 	%r51, %r63, 2;
	add.s32 	%r53, %r37, %r51;
	ld.volatile.shared.f32 	%f72, [%r53];
	add.f32 	%f73, %f112, %f72;
	ld.volatile.shared.f32 	%f74, [%r53+128];
	add.f32 	%f75, %f73, %f74;
	ld.volatile.shared.f32 	%f76, [%r53+256];
	add.f32 	%f77, %f75, %f76;
	ld.volatile.shared.f32 	%f78, [%r53+384];
	add.f32 	%f79, %f77, %f78;
	ld.volatile.shared.f32 	%f80, [%r53+512];
	add.f32 	%f81, %f79, %f80;
	ld.volatile.shared.f32 	%f82, [%r53+640];
	add.f32 	%f83, %f81, %f82;
	ld.volatile.shared.f32 	%f84, [%r53+768];
	add.f32 	%f85, %f83, %f84;
	ld.volatile.shared.f32 	%f86, [%r53+896];
	add.f32 	%f112, %f85, %f86;
	add.s32 	%r63, %r63, 256;
$L__BB14_22:
	setp.eq.s32 	%p14, %r21, 0;
	@%p14 bra 	$L__BB14_28;
	and.b32  	%r24, %r11, 3;
	setp.lt.u32 	%p15, %r21, 4;
	@%p15 bra 	$L__BB14_25;
	shl.b32 	%r54, %r63, 2;
	add.s32 	%r56, %r37, %r54;
	ld.volatile.shared.f32 	%f88, [%r56];
	add.f32 	%f89, %f112, %f88;
	ld.volatile.shared.f32 	%f90, [%r56+128];
	add.f32 	%f91, %f89, %f90;
	ld.volatile.shared.f32 	%f92, [%r56+256];
	add.f32 	%f93, %f91, %f92;
	ld.volatile.shared.f32 	%f94, [%r56+384];
	add.f32 	%f112, %f93, %f94;
	add.s32 	%r63, %r63, 128;
$L__BB14_25:
	setp.eq.s32 	%p16, %r24, 0;
	@%p16 bra 	$L__BB14_28;
	shl.b32 	%r57, %r63, 2;
	add.s32 	%r67, %r37, %r57;
	neg.s32 	%r66, %r24;
$L__BB14_27:
	.pragma "nounroll";
	ld.volatile.shared.f32 	%f95, [%r67];
	add.f32 	%f112, %f112, %f95;
	add.s32 	%r67, %r67, 128;
	add.s32 	%r66, %r66, 1;
	setp.ne.s32 	%p17, %r66, 0;
	@%p17 bra 	$L__BB14_27;
$L__BB14_28:
	st.volatile.shared.f32 	[sdata], %f112;
$L__BB14_29:
	barrier.sync 	0;
	setp.ne.s32 	%p18, %r1, 0;
	@%p18 bra 	$L__BB14_31;
	ld.shared.f32 	%f96, [sdata];
	cvta.to.global.u64 	%rd8, %rd2;
	mul.wide.u32 	%rd9, %r2, 4;
	add.s64 	%rd10, %rd8, %rd9;
	st.global.f32 	[%rd10], %f96;
$L__BB14_31:
	ret;

}
	// .globl	_Z15reduceMultiPassILj16ELb0EEvPKfPfj
.visible .entry _Z15reduceMultiPassILj16ELb0EEvPKfPfj(
	.param .u64 .ptr .align 1 _Z15reduceMultiPassILj16ELb0EEvPKfPfj_param_0,
	.param .u64 .ptr .align 1 _Z15reduceMultiPassILj16ELb0EEvPKfPfj_param_1,
	.param .u32 _Z15reduceMultiPassILj16ELb0EEvPKfPfj_param_2
)
{
	.reg .pred 	%p<19>;
	.reg .b32 	%r<68>;
	.reg .b32 	%f<113>;
	.reg .b64 	%rd<11>;

	ld.param.u64 	%rd3, [_Z15reduceMultiPassILj16ELb0EEvPKfPfj_param_0];
	ld.param.u64 	%rd2, [_Z15reduceMultiPassILj16ELb0EEvPKfPfj_param_1];
	ld.param.u32 	%r33, [_Z15reduceMultiPassILj16ELb0EEvPKfPfj_param_2];
	cvta.to.global.u64 	%rd1, %rd3;
	mov.u32 	%r1, %tid.x;
	mov.u32 	%r2, %ctaid.x;
	shl.b32 	%r34, %r2, 5;
	add.s32 	%r59, %r34, %r1;
	setp.ge.u32 	%p1, %r59, %r33;
	mov.f32 	%f97, 0f00000000;
	@%p1 bra 	$L__BB15_5;
	mov.u32 	%r35, %nctaid.x;
	shl.b32 	%r4, %r35, 5;
	mov.f32 	%f97, 0f00000000;
$L__BB15_2:
	mul.wide.u32 	%rd4, %r59, 4;
	add.s64 	%rd5, %rd1, %rd4;
	ld.global.f32 	%f29, [%rd5];
	add.f32 	%f97, %f97, %f29;
	add.s32 	%r6, %r59, 16;
	setp.ge.u32 	%p2, %r6, %r33;
	@%p2 bra 	$L__BB15_4;
	mul.wide.u32 	%rd6, %r6, 4;
	add.s64 	%rd7, %rd1, %rd6;
	ld.global.f32 	%f30, [%rd7];
	add.f32 	%f97, %f97, %f30;
$L__BB15_4:
	add.s32 	%r59, %r59, %r4;
	setp.lt.u32 	%p3, %r59, %r33;
	@%p3 bra 	$L__BB15_2;
$L__BB15_5:
	shl.b32 	%r36, %r1, 2;
	mov.u32 	%r37, sdata;
	add.s32 	%r8, %r37, %r36;
	st.volatile.shared.f32 	[%r8], %f97;
	bar.warp.sync 	-1;
	and.b32  	%r9, %r1, 31;
	setp.gt.u32 	%p4, %r9, 15;
	@%p4 bra 	$L__BB15_7;
	ld.volatile.shared.f32 	%f31, [%r8+64];
	add.f32 	%f97, %f97, %f31;
	st.volatile.shared.f32 	[%r8], %f97;
$L__BB15_7:
	bar.warp.sync 	-1;
	setp.gt.u32 	%p5, %r9, 7;
	@%p5 bra 	$L__BB15_9;
	ld.volatile.shared.f32 	%f32, [%r8+32];
	add.f32 	%f97, %f97, %f32;
	st.volatile.shared.f32 	[%r8], %f97;
$L__BB15_9:
	bar.warp.sync 	-1;
	setp.gt.u32 	%p6, %r9, 3;
	@%p6 bra 	$L__BB15_11;
	ld.volatile.shared.f32 	%f33, [%r8+16];
	add.f32 	%f97, %f97, %f33;
	st.volatile.shared.f32 	[%r8], %f97;
$L__BB15_11:
	bar.warp.sync 	-1;
	setp.gt.u32 	%p7, %r9, 1;
	@%p7 bra 	$L__BB15_13;
	ld.volatile.shared.f32 	%f34, [%r8+8];
	add.f32 	%f97, %f97, %f34;
	st.volatile.shared.f32 	[%r8], %f97;
$L__BB15_13:
	bar.warp.sync 	-1;
	setp.ne.s32 	%p8, %r9, 0;
	@%p8 bra 	$L__BB15_15;
	ld.volatile.shared.f32 	%f35, [%r8+4];
	add.f32 	%f36, %f97, %f35;
	st.volatile.shared.f32 	[%r8], %f36;
$L__BB15_15:
	bar.warp.sync 	-1;
	barrier.sync 	0;
	mov.u32 	%r38, %tid.y;
	mov.u32 	%r39, %tid.z;
	mov.u32 	%r10, %ntid.x;
	mov.u32 	%r40, %ntid.y;
	mad.lo.s32 	%r41, %r39, %r40, %r38;
	mul.lo.s32 	%r42, %r41, %r10;
	or.b32  	%r43, %r42, %r1;
	setp.ne.s32 	%p9, %r43, 0;
	@%p9 bra 	$L__BB15_29;
	add.s32 	%r45, %r10, -1;
	shr.u32 	%r46, %r45, 5;
	add.s32 	%r11, %r46, 1;
	and.b32  	%r12, %r11, 15;
	setp.lt.u32 	%p10, %r10, 481;
	mov.f32 	%f112, 0f00000000;
	mov.b32 	%r63, 0;
	@%p10 bra 	$L__BB15_19;
	add.s32 	%r60, %r37, 1024;
	and.b32  	%r50, %r11, 268435440;
	neg.s32 	%r61, %r50;
	mov.f32 	%f112, 0f00000000;
	mov.b32 	%r63, 0;
$L__BB15_18:
	.pragma "nounroll";
	ld.volatile.shared.f32 	%f40, [%r60+-1024];
	add.f32 	%f41, %f112, %f40;
	ld.volatile.shared.f32 	%f42, [%r60+-896];
	add.f32 	%f43, %f41, %f42;
	ld.volatile.shared.f32 	%f44, [%r60+-768];
	add.f32 	%f45, %f43, %f44;
	ld.volatile.shared.f32 	%f46, [%r60+-640];
	add.f32 	%f47, %f45, %f46;
	ld.volatile.shared.f32 	%f48, [%r60+-512];
	add.f32 	%f49, %f47, %f48;
	ld.volatile.shared.f32 	%f50, [%r60+-384];
	add.f32 	%f51, %f49, %f50;
	ld.volatile.shared.f32 	%f52, [%r60+-256];
	add.f32 	%f53, %f51, %f52;
	ld.volatile.shared.f32 	%f54, [%r60+-128];
	add.f32 	%f55, %f53, %f54;
	ld.volatile.shared.f32 	%f56, [%r60];
	add.f32 	%f57, %f55, %f56;
	ld.volatile.shared.f32 	%f58, [%r60+128];
	add.f32 	%f59, %f57, %f58;
	ld.volatile.shared.f32 	%f60, [%r60+256];
	add.f32 	%f61, %f59, %f60;
	ld.volatile.shared.f32 	%f62, [%r60+384];
	add.f32 	%f63, %f61, %f62;
	ld.volatile.shared.f32 	%f64, [%r60+512];
	add.f32 	%f65, %f63, %f64;
	ld.volatile.shared.f32 	%f66, [%r60+640];
	add.f32 	%f67, %f65, %f66;
	ld.volatile.shared.f32 	%f68, [%r60+768];
	add.f32 	%f69, %f67, %f68;
	ld.volatile.shared.f32 	%f70, [%r60+896];
	add.f32 	%f112, %f69, %f70;
	add.s32 	%r63, %r63, 512;
	add.s32 	%r61, %r61, 16;
	add.s32 	%r60, %r60, 2048;
	setp.ne.s32 	%p11, %r61, 0;
	@%p11 bra 	$L__BB15_18;
$L__BB15_19:
	setp.eq.s32 	%p12, %r12, 0;
	@%p12 bra 	$L__BB15_28;
	and.b32  	%r21, %r11, 7;
	setp.lt.u32 	%p13, %r12, 8;
	@%p13 bra 	$L__BB15_22;
	shl.b32 	%r51, %r63, 2;
	add.s32 	%r53, %r37, %r51;
	ld.volatile.shared.f32 	%f72, [%r53];
	add.f32 	%f73, %f112, %f72;
	ld.volatile.shared.f32 	%f74, [%r53+128];
	add.f32 	%f75, %f73, %f74;
	ld.volatile.shared.f32 	%f76, [%r53+256];
	add.f32 	%f77, %f75, %f76;
	ld.volatile.shared.f32 	%f78, [%r53+384];
	add.f32 	%f79, %f77, %f78;
	ld.volatile.shared.f32 	%f80, [%r53+512];
	add.f32 	%f81, %f79, %f80;
	ld.volatile.shared.f32 	%f82, [%r53+640];
	add.f32 	%f83, %f81, %f82;
	ld.volatile.shared.f32 	%f84, [%r53+768];
	add.f32 	%f85, %f83, %f84;
	ld.volatile.shared.f32 	%f86, [%r53+896];
	add.f32 	%f112, %f85, %f86;
	add.s32 	%r63, %r63, 256;
$L__BB15_22:
	setp.eq.s32 	%p14, %r21, 0;
	@%p14 bra 	$L__BB15_28;
	and.b32  	%r24, %r11, 3;
	setp.lt.u32 	%p15, %r21, 4;
	@%p15 bra 	$L__BB15_25;
	shl.b32 	%r54, %r63, 2;
	add.s32 	%r56, %r37, %r54;
	ld.volatile.shared.f32 	%f88, [%r56];
	add.f32 	%f89, %f112, %f88;
	ld.volatile.shared.f32 	%f90, [%r56+128];
	add.f32 	%f91, %f89, %f90;
	ld.volatile.shared.f32 	%f92, [%r56+256];
	add.f32 	%f93, %f91, %f92;
	ld.volatile.shared.f32 	%f94, [%r56+384];
	add.f32 	%f112, %f93, %f94;
	add.s32 	%r63, %r63, 128;
$L__BB15_25:
	setp.eq.s32 	%p16, %r24, 0;
	@%p16 bra 	$L__BB15_28;
	shl.b32 	%r57, %r63, 2;
	add.s32 	%r67, %r37, %r57;
	neg.s32 	%r66, %r24;
$L__BB15_27:
	.pragma "nounroll";
	ld.volatile.shared.f32 	%f95, [%r67];
	add.f32 	%f112, %f112, %f95;
	add.s32 	%r67, %r67, 128;
	add.s32 	%r66, %r66, 1;
	setp.ne.s32 	%p17, %r66, 0;
	@%p17 bra 	$L__BB15_27;
$L__BB15_28:
	st.volatile.shared.f32 	[sdata], %f112;
$L__BB15_29:
	barrier.sync 	0;
	setp.ne.s32 	%p18, %r1, 0;
	@%p18 bra 	$L__BB15_31;
	ld.shared.f32 	%f96, [sdata];
	cvta.to.global.u64 	%rd8, %rd2;
	mul.wide.u32 	%rd9, %r2, 4;
	add.s64 	%rd10, %rd8, %rd9;
	st.global.f32 	[%rd10], %f96;
$L__BB15_31:
	ret;

}
	// .globl	_Z15reduceMultiPassILj8ELb0EEvPKfPfj
.visible .entry _Z15reduceMultiPassILj8ELb0EEvPKfPfj(
	.param .u64 .ptr .align 1 _Z15reduceMultiPassILj8ELb0EEvPKfPfj_param_0,
	.param .u64 .ptr .align 1 _Z15reduceMultiPassILj8ELb0EEvPKfPfj_param_1,
	.param .u32 _Z15reduceMultiPassILj8ELb0EEvPKfPfj_param_2
)
{
	.reg .pred 	%p<19>;
	.reg .b32 	%r<68>;
	.reg .b32 	%f<113>;
	.reg .b64 	%rd<11>;

	ld.param.u64 	%rd3, [_Z15reduceMultiPassILj8ELb0EEvPKfPfj_param_0];
	ld.param.u64 	%rd2, [_Z15reduceMultiPassILj8ELb0EEvPKfPfj_param_1];
	ld.param.u32 	%r33, [_Z15reduceMultiPassILj8ELb0EEvPKfPfj_param_2];
	cvta.to.global.u64 	%rd1, %rd3;
	mov.u32 	%r1, %tid.x;
	mov.u32 	%r2, %ctaid.x;
	shl.b32 	%r34, %r2, 4;
	add.s32 	%r59, %r34, %r1;
	setp.ge.u32 	%p1, %r59, %r33;
	mov.f32 	%f97, 0f00000000;
	@%p1 bra 	$L__BB16_5;
	mov.u32 	%r35, %nctaid.x;
	shl.b32 	%r4, %r35, 4;
	mov.f32 	%f97, 0f00000000;
$L__BB16_2:
	mul.wide.u32 	%rd4, %r59, 4;
	add.s64 	%rd5, %rd1, %rd4;
	ld.global.f32 	%f29, [%rd5];
	add.f32 	%f97, %f97, %f29;
	add.s32 	%r6, %r59, 8;
	setp.ge.u32 	%p2, %r6, %r33;
	@%p2 bra 	$L__BB16_4;
	mul.wide.u32 	%rd6, %r6, 4;
	add.s64 	%rd7, %rd1, %rd6;
	ld.global.f32 	%f30, [%rd7];
	add.f32 	%f97, %f97, %f30;
$L__BB16_4:
	add.s32 	%r59, %r59, %r4;
	setp.lt.u32 	%p3, %r59, %r33;
	@%p3 bra 	$L__BB16_2;
$L__BB16_5:
	shl.b32 	%r36, %r1, 2;
	mov.u32 	%r37, sdata;
	add.s32 	%r8, %r37, %r36;
	st.volatile.shared.f32 	[%r8], %f97;
	bar.warp.sync 	-1;
	and.b32  	%r9, %r1, 31;
	setp.gt.u32 	%p4, %r9, 15;
	@%p4 bra 	$L__BB16_7;
	ld.volatile.shared.f32 	%f31, [%r8+64];
	add.f32 	%f97, %f97, %f31;
	st.volatile.shared.f32 	[%r8], %f97;
$L__BB16_7:
	bar.warp.sync 	-1;
	setp.gt.u32 	%p5, %r9, 7;
	@%p5 bra 	$L__BB16_9;
	ld.volatile.shared.f32 	%f32, [%r8+32];
	add.f32 	%f97, %f97, %f32;
	st.volatile.shared.f32 	[%r8], %f97;
$L__BB16_9:
	bar.warp.sync 	-1;
	setp.gt.u32 	%p6, %r9, 3;
	@%p6 bra 	$L__BB16_11;
	ld.volatile.shared.f32 	%f33, [%r8+16];
	add.f32 	%f97, %f97, %f33;
	st.volatile.shared.f32 	[%r8], %f97;
$L__BB16_11:
	bar.warp.sync 	-1;
	setp.gt.u32 	%p7, %r9, 1;
	@%p7 bra 	$L__BB16_13;
	ld.volatile.shared.f32 	%f34, [%r8+8];
	add.f32 	%f97, %f97, %f34;
	st.volatile.shared.f32 	[%r8], %f97;
$L__BB16_13:
	bar.warp.sync 	-1;
	setp.ne.s32 	%p8, %r9, 0;
	@%p8 bra 	$L__BB16_15;
	ld.volatile.shared.f32 	%f35, [%r8+4];
	add.f32 	%f36, %f97, %f35;
	st.volatile.shared.f32 	[%r8], %f36;
$L__BB16_15:
	bar.warp.sync 	-1;
	barrier.sync 	0;
	mov.u32 	%r38, %tid.y;
	mov.u32 	%r39, %tid.z;
	mov.u32 	%r10, %ntid.x;
	mov.u32 	%r40, %ntid.y;
	mad.lo.s32 	%r41, %r39, %r40, %r38;
	mul.lo.s32 	%r42, %r41, %r10;
	or.b32  	%r43, %r42, %r1;
	setp.ne.s32 	%p9, %r43, 0;
	@%p9 bra 	$L__BB16_29;
	add.s32 	%r45, %r10, -1;
	shr.u32 	%r46, %r45, 5;
	add.s32 	%r11, %r46, 1;
	and.b32  	%r12, %r11, 15;
	setp.lt.u32 	%p10, %r10, 481;
	mov.f32 	%f112, 0f00000000;
	mov.b32 	%r63, 0;
	@%p10 bra 	$L__BB16_19;
	add.s32 	%r60, %r37, 1024;
	and.b32  	%r50, %r11, 268435440;
	neg.s32 	%r61, %r50;
	mov.f32 	%f112, 0f00000000;
	mov.b32 	%r63, 0;
$L__BB16_18:
	.pragma "nounroll";
	ld.volatile.shared.f32 	%f40, [%r60+-1024];
	add.f32 	%f41, %f112, %f40;
	ld.volatile.shared.f32 	%f42, [%r60+-896];
	add.f32 	%f43, %f41, %f42;
	ld.volatile.shared.f32 	%f44, [%r60+-768];
	add.f32 	%f45, %f43, %f44;
	ld.volatile.shared.f32 	%f46, [%r60+-640];
	add.f32 	%f47, %f45, %f46;
	ld.volatile.shared.f32 	%f48, [%r60+-512];
	add.f32 	%f49, %f47, %f48;
	ld.volatile.shared.f32 	%f50, [%r60+-384];
	add.f32 	%f51, %f49, %f50;
	ld.volatile.shared.f32 	%f52, [%r60+-256];
	add.f32 	%f53, %f51, %f52;
	ld.volatile.shared.f32 	%f54, [%r60+-128];
	add.f32 	%f55, %f53, %f54;
	ld.volatile.shared.f32 	%f56, [%r60];
	add.f32 	%f57, %f55, %f56;
	ld.volatile.shared.f32 	%f58, [%r60+128];
	add.f32 	%f59, %f57, %f58;
	ld.volatile.shared.f32 	%f60, [%r60+256];
	add.f32 	%f61, %f59, %f60;
	ld.volatile.shared.f32 	%f62, [%r60+384];
	add.f32 	%f63, %f61, %f62;
	ld.volatile.shared.f32 	%f64, [%r60+512];
	add.f32 	%f65, %f63, %f64;
	ld.volatile.shared.f32 	%f66, [%r60+640];
	add.f32 	%f67, %f65, %f66;
	ld.volatile.shared.f32 	%f68, [%r60+768];
	add.f32 	%f69, %f67, %f68;
	ld.volatile.shared.f32 	%f70, [%r60+896];
	add.f32 	%f112, %f69, %f70;
	add.s32 	%r63, %r63, 512;
	add.s32 	%r61, %r61, 16;
	add.s32 	%r60, %r60, 2048;
	setp.ne.s32 	%p11, %r61, 0;
	@%p11 bra 	$L__BB16_18;
$L__BB16_19:
	setp.eq.s32 	%p12, %r12, 0;
	@%p12 bra 	$L__BB16_28;
	and.b32  	%r21, %r11, 7;
	setp.lt.u32 	%p13, %r12, 8;
	@%p13 bra 	$L__BB16_22;
	shl.b32 	%r51, %r63, 2;
	add.s32 	%r53, %r37, %r51;
	ld.volatile.shared.f32 	%f72, [%r53];
	add.f32 	%f73, %f112, %f72;
	ld.volatile.shared.f32 	%f74, [%r53+128];
	add.f32 	%f75, %f73, %f74;
	ld.volatile.shared.f32 	%f76, [%r53+256];
	add.f32 	%f77, %f75, %f76;
	ld.volatile.shared.f32 	%f78, [%r53+384];
	add.f32 	%f79, %f77, %f78;
	ld.volatile.shared.f32 	%f80, [%r53+512];
	add.f32 	%f81, %f79, %f80;
	ld.volatile.shared.f32 	%f82, [%r53+640];
	add.f32 	%f83, %f81, %f82;
	ld.volatile.shared.f32 	%f84, [%r53+768];
	add.f32 	%f85, %f83, %f84;
	ld.volatile.shared.f32 	%f86, [%r53+896];
	add.f32 	%f112, %f85, %f86;
	add.s32 	%r63, %r63, 256;
$L__BB16_22:
	setp.eq.s32 	%p14, %r21, 0;
	@%p14 bra 	$L__BB16_28;
	and.b32  	%r24, %r11, 3;
	setp.lt.u32 	%p15, %r21, 4;
	@%p15 bra 	$L__BB16_25;
	shl.b32 	%r54, %r63, 2;
	add.s32 	%r56, %r37, %r54;
	ld.volatile.shared.f32 	%f88, [%r56];
	add.f32 	%f89, %f112, %f88;
	ld.volatile.shared.f32 	%f90, [%r56+128];
	add.f32 	%f91, %f89, %f90;
	ld.volatile.shared.f32 	%f92, [%r56+256];
	add.f32 	%f93, %f91, %f92;
	ld.volatile.shared.f32 	%f94, [%r56+384];
	add.f32 	%f112, %f93, %f94;
	add.s32 	%r63, %r63, 128;
$L__BB16_25:
	setp.eq.s32 	%p16, %r24, 0;
	@%p16 bra 	$L__BB16_28;
	shl.b32 	%r57, %r63, 2;
	add.s32 	%r67, %r37, %r57;
	neg.s32 	%r66, %r24;
$L__BB16_27:
	.pragma "nounroll";
	ld.volatile.shared.f32 	%f95, [%r67];
	add.f32 	%f112, %f112, %f95;
	add.s32 	%r67, %r67, 128;
	add.s32 	%r66, %r66, 1;
	setp.ne.s32 	%p17, %r66, 0;
	@%p17 bra 	$L__BB16_27;
$L__BB16_28:
	st.volatile.shared.f32 	[sdata], %f112;
$L__BB16_29:
	barrier.sync 	0;
	setp.ne.s32 	%p18, %r1, 0;
	@%p18 bra 	$L__BB16_31;
	ld.shared.f32 	%f96, [sdata];
	cvta.to.global.u64 	%rd8, %rd2;
	mul.wide.u32 	%rd9, %r2, 4;
	add.s64 	%rd10, %rd8, %rd9;
	st.global.f32 	[%rd10], %f96;
$L__BB16_31:
	ret;

}
	// .globl	_Z15reduceMultiPassILj4ELb0EEvPKfPfj
.visible .entry _Z15reduceMultiPassILj4ELb0EEvPKfPfj(
	.param .u64 .ptr .align 1 _Z15reduceMultiPassILj4ELb0EEvPKfPfj_param_0,
	.param .u64 .ptr .align 1 _Z15reduceMultiPassILj4ELb0EEvPKfPfj_param_1,
	.param .u32 _Z15reduceMultiPassILj4ELb0EEvPKfPfj_param_2
)
{
	.reg .pred 	%p<19>;
	.reg .b32 	%r<68>;
	.reg .b32 	%f<113>;
	.reg .b64 	%rd<11>;

	ld.param.u64 	%rd3, [_Z15reduceMultiPassILj4ELb0EEvPKfPfj_param_0];
	ld.param.u64 	%rd2, [_Z15reduceMultiPassILj4ELb0EEvPKfPfj_param_1];
	ld.param.u32 	%r33, [_Z15reduceMultiPassILj4ELb0EEvPKfPfj_param_2];
	cvta.to.global.u64 	%rd1, %rd3;
	mov.u32 	%r1, %tid.x;
	mov.u32 	%r2, %ctaid.x;
	shl.b32 	%r34, %r2, 3;
	add.s32 	%r59, %r34, %r1;
	setp.ge.u32 	%p1, %r59, %r33;
	mov.f32 	%f97, 0f00000000;
	@%p1 bra 	$L__BB17_5;
	mov.u32 	%r35, %nctaid.x;
	shl.b32 	%r4, %r35, 3;
	mov.f32 	%f97, 0f00000000;
$L__BB17_2:
	mul.wide.u32 	%rd4, %r59, 4;
	add.s64 	%rd5, %rd1, %rd4;
	ld.global.f32 	%f29, [%rd5];
	add.f32 	%f97, %f97, %f29;
	add.s32 	%r6, %r59, 4;
	setp.ge.u32 	%p2, %r6, %r33;
	@%p2 bra 	$L__BB17_4;
	mul.wide.u32 	%rd6, %r6, 4;
	add.s64 	%rd7, %rd1, %rd6;
	ld.global.f32 	%f30, [%rd7];
	add.f32 	%f97, %f97, %f30;
$L__BB17_4:
	add.s32 	%r59, %r59, %r4;
	setp.lt.u32 	%p3, %r59, %r33;
	@%p3 bra 	$L__BB17_2;
$L__BB17_5:
	shl.b32 	%r36, %r1, 2;
	mov.u32 	%r37, sdata;
	add.s32 	%r8, %r37, %r36;
	st.volatile.shared.f32 	[%r8], %f97;
	bar.warp.sync 	-1;
	and.b32  	%r9, %r1, 31;
	setp.gt.u32 	%p4, %r9, 15;
	@%p4 bra 	$L__BB17_7;
	ld.volatile.shared.f32 	%f31, [%r8+64];
	add.f32 	%f97, %f97, %f31;
	st.volatile.shared.f32 	[%r8], %f97;
$L__BB17_7:
	bar.warp.sync 	-1;
	setp.gt.u32 	%p5, %r9, 7;
	@%p5 bra 	$L__BB17_9;
	ld.volatile.shared.f32 	%f32, [%r8+32];
	add.f32 	%f97, %f97, %f32;
	st.volatile.shared.f32 	[%r8], %f97;
$L__BB17_9:
	bar.warp.sync 	-1;
	setp.gt.u32 	%p6, %r9, 3;
	@%p6 bra 	$L__BB17_11;
	ld.volatile.shared.f32 	%f33, [%r8+16];
	add.f32 	%f97, %f97, %f33;
	st.volatile.shared.f32 	[%r8], %f97;
$L__BB17_11:
	bar.warp.sync 	-1;
	setp.gt.u32 	%p7, %r9, 1;
	@%p7 bra 	$L__BB17_13;
	ld.volatile.shared.f32 	%f34, [%r8+8];
	add.f32 	%f97, %f97, %f34;
	st.volatile.shared.f32 	[%r8], %f97;
$L__BB17_13:
	bar.warp.sync 	-1;
	setp.ne.s32 	%p8, %r9, 0;
	@%p8 bra 	$L__BB17_15;
	ld.volatile.shared.f32 	%f35, [%r8+4];
	add.f32 	%f36, %f97, %f35;
	st.volatile.shared.f32 	[%r8], %f36;
$L__BB17_15:
	bar.warp.sync 	-1;
	barrier.sync 	0;
	mov.u32 	%r38, %tid.y;
	mov.u32 	%r39, %tid.z;
	mov.u32 	%r10, %ntid.x;
	mov.u32 	%r40, %ntid.y;
	mad.lo.s32 	%r41, %r39, %r40, %r38;
	mul.lo.s32 	%r42, %r41, %r10;
	or.b32  	%r43, %r42, %r1;
	setp.ne.s32 	%p9, %r43, 0;
	@%p9 bra 	$L__BB17_29;
	add.s32 	%r45, %r10, -1;
	shr.u32 	%r46, %r45, 5;
	add.s32 	%r11, %r46, 1;
	and.b32  	%r12, %r11, 15;
	setp.lt.u32 	%p10, %r10, 481;
	mov.f32 	%f112, 0f00000000;
	mov.b32 	%r63, 0;
	@%p10 bra 	$L__BB17_19;
	add.s32 	%r60, %r37, 1024;
	and.b32  	%r50, %r11, 268435440;
	neg.s32 	%r61, %r50;
	mov.f32 	%f112, 0f00000000;
	mov.b32 	%r63, 0;
$L__BB17_18:
	.pragma "nounroll";
	ld.volatile.shared.f32 	%f40, [%r60+-1024];
	add.f32 	%f41, %f112, %f40;
	ld.volatile.shared.f32 	%f42, [%r60+-896];
	add.f32 	%f43, %f41, %f42;
	ld.volatile.shared.f32 	%f44, [%r60+-768];
	add.f32 	%f45, %f43, %f44;
	ld.volatile.shared.f32 	%f46, [%r60+-640];
	add.f32 	%f47, %f45, %f46;
	ld.volatile.shared.f32 	%f48, [%r60+-512];
	add.f32 	%f49, %f47, %f48;
	ld.volatile.shared.f32 	%f50, [%r60+-384];
	add.f32 	%f51, %f49, %f50;
	ld.volatile.shared.f32 	%f52, [%r60+-256];
	add.f32 	%f53, %f51, %f52;
	ld.volatile.shared.f32 	%f54, [%r60+-128];
	add.f32 	%f55, %f53, %f54;
	ld.volatile.shared.f32 	%f56, [%r60];
	add.f32 	%f57, %f55, %f56;
	ld.volatile.shared.f32 	%f58, [%r60+128];
	add.f32 	%f59, %f57, %f58;
	ld.volatile.shared.f32 	%f60, [%r60+256];
	add.f32 	%f61, %f59, %f60;
	ld.volatile.shared.f32 	%f62, [%r60+384];
	add.f32 	%f63, %f61, %f62;
	ld.volatile.shared.f32 	%f64, [%r60+512];
	add.f32 	%f65, %f63, %f64;
	ld.volatile.shared.f32 	%f66, [%r60+640];
	add.f32 	%f67, %f65, %f66;
	ld.volatile.shared.f32 	%f68, [%r60+768];
	add.f32 	%f69, %f67, %f68;
	ld.volatile.shared.f32 	%f70, [%r60+896];
	add.f32 	%f112, %f69, %f70;
	add.s32 	%r63, %r63, 512;
	add.s32 	%r61, %r61, 16;
	add.s32 	%r60, %r60, 2048;
	setp.ne.s32 	%p11, %r61, 0;
	@%p11 bra 	$L__BB17_18;
$L__BB17_19:
	setp.eq.s32 	%p12, %r12, 0;
	@%p12 bra 	$L__BB17_28;
	and.b32  	%r21, %r11, 7;
	setp.lt.u32 	%p13, %r12, 8;
	@%p13 bra 	$L__BB17_22;
	shl.b32 	%r51, %r63, 2;
	add.s32 	%r53, %r37, %r51;
	ld.volatile.shared.f32 	%f72, [%r53];
	add.f32 	%f73, %f112, %f72;
	ld.volatile.shared.f32 	%f74, [%r53+128];
	add.f32 	%f75, %f73, %f74;
	ld.volatile.shared.f32 	%f76, [%r53+256];
	add.f32 	%f77, %f75, %f76;
	ld.volatile.shared.f32 	%f78, [%r53+384];
	add.f32 	%f79, %f77, %f78;
	ld.volatile.shared.f32 	%f80, [%r53+512];
	add.f32 	%f81, %f79, %f80;
	ld.volatile.shared.f32 	%f82, [%r53+640];
	add.f32 	%f83, %f81, %f82;
	ld.volatile.shared.f32 	%f84, [%r53+768];
	add.f32 	%f85, %f83, %f84;
	ld.volatile.shared.f32 	%f86, [%r53+896];
	add.f32 	%f112, %f85, %f86;
	add.s32 	%r63, %r63, 256;
$L__BB17_22:
	setp.eq.s32 	%p14, %r21, 0;
	@%p14 bra 	$L__BB17_28;
	and.b32  	%r24, %r11, 3;
	setp.lt.u32 	%p15, %r21, 4;
	@%p15 bra 	$L__BB17_25;
	shl.b32 	%r54, %r63, 2;
	add.s32 	%r56, %r37, %r54;
	ld.volatile.shared.f32 	%f88, [%r56];
	add.f32 	%f89, %f112, %f88;
	ld.volatile.shared.f32 	%f90, [%r56+128];
	add.f32 	%f91, %f89, %f90;
	ld.volatile.shared.f32 	%f92, [%r56+256];
	add.f32 	%f93, %f91, %f92;
	ld.volatile.shared.f32 	%f94, [%r56+384];
	add.f32 	%f112, %f93, %f94;
	add.s32 	%r63, %r63, 128;
$L__BB17_25:
	setp.eq.s32 	%p16, %r24, 0;
	@%p16 bra 	$L__BB17_28;
	shl.b32 	%r57, %r63, 2;
	add.s32 	%r67, %r37, %r57;
	neg.s32 	%r66, %r24;
$L__BB17_27:
	.pragma "nounroll";
	ld.volatile.shared.f32 	%f95, [%r67];
	add.f32 	%f112, %f112, %f95;
	add.s32 	%r67, %r67, 128;
	add.s32 	%r66, %r66, 1;
	setp.ne.s32 	%p17, %r66, 0;
	@%p17 bra 	$L__BB17_27;
$L__BB17_28:
	st.volatile.shared.f32 	[sdata], %f112;
$L__BB17_29:
	barrier.sync 	0;
	setp.ne.s32 	%p18, %r1, 0;
	@%p18 bra 	$L__BB17_31;
	ld.shared.f32 	%f96, [sdata];
	cvta.to.global.u64 	%rd8, %rd2;
	mul.wide.u32 	%rd9, %r2, 4;
	add.s64 	%rd10, %rd8, %rd9;
	st.global.f32 	[%rd10], %f96;
$L__BB17_31:
	ret;

}
	// .globl	_Z15reduceMultiPassILj2ELb0EEvPKfPfj
.visible .entry _Z15reduceMultiPassILj2ELb0EEvPKfPfj(
	.param .u64 .ptr .align 1 _Z15reduceMultiPassILj2ELb0EEvPKfPfj_param_0,
	.param .u64 .ptr .align 1 _Z15reduceMultiPassILj2ELb0EEvPKfPfj_param_1,
	.param .u32 _Z15reduceMultiPassILj2ELb0EEvPKfPfj_param_2
)
{
	.reg .pred 	%p<19>;
	.reg .b32 	%r<68>;
	.reg .b32 	%f<113>;
	.reg .b64 	%rd<11>;

	ld.param.u64 	%rd3, [_Z15reduceMultiPassILj2ELb0EEvPKfPfj_param_0];
	ld.param.u64 	%rd2, [_Z15reduceMultiPassILj2ELb0EEvPKfPfj_param_1];
	ld.param.u32 	%r33, [_Z15reduceMultiPassILj2ELb0EEvPKfPfj_param_2];
	cvta.to.global.u64 	%rd1, %rd3;
	mov.u32 	%r1, %tid.x;
	mov.u32 	%r2, %ctaid.x;
	shl.b32 	%r34, %r2, 2;
	add.s32 	%r59, %r34, %r1;
	setp.ge.u32 	%p1, %r59, %r33;
	mov.f32 	%f97, 0f00000000;
	@%p1 bra 	$L__BB18_5;
	mov.u32 	%r35, %nctaid.x;
	shl.b32 	%r4, %r35, 2;
	mov.f32 	%f97, 0f00000000;
$L__BB18_2:
	mul.wide.u32 	%rd4, %r59, 4;
	add.s64 	%rd5, %rd1, %rd4;
	ld.global.f32 	%f29, [%rd5];
	add.f32 	%f97, %f97, %f29;
	add.s32 	%r6, %r59, 2;
	setp.ge.u32 	%p2, %r6, %r33;
	@%p2 bra 	$L__BB18_4;
	mul.wide.u32 	%rd6, %r6, 4;
	add.s64 	%rd7, %rd1, %rd6;
	ld.global.f32 	%f30, [%rd7];
	add.f32 	%f97, %f97, %f30;
$L__BB18_4:
	add.s32 	%r59, %r59, %r4;
	setp.lt.u32 	%p3, %r59, %r33;
	@%p3 bra 	$L__BB18_2;
$L__BB18_5:
	shl.b32 	%r36, %r1, 2;
	mov.u32 	%r37, sdata;
	add.s32 	%r8, %r37, %r36;
	st.volatile.shared.f32 	[%r8], %f97;
	bar.warp.sync 	-1;
	and.b32  	%r9, %r1, 31;
	setp.gt.u32 	%p4, %r9, 15;
	@%p4 bra 	$L__BB18_7;
	ld.volatile.shared.f32 	%f31, [%r8+64];
	add.f32 	%f97, %f97, %f31;
	st.volatile.shared.f32 	[%r8], %f97;
$L__BB18_7:
	bar.warp.sync 	-1;
	setp.gt.u32 	%p5, %r9, 7;
	@%p5 bra 	$L__BB18_9;
	ld.volatile.shared.f32 	%f32, [%r8+32];
	add.f32 	%f97, %f97, %f32;
	st.volatile.shared.f32 	[%r8], %f97;
$L__BB18_9:
	bar.warp.sync 	-1;
	setp.gt.u32 	%p6, %r9, 3;
	@%p6 bra 	$L__BB18_11;
	ld.volatile.shared.f32 	%f33, [%r8+16];
	add.f32 	%f97, %f97, %f33;
	st.volatile.shared.f32 	[%r8], %f97;
$L__BB18_11:
	bar.warp.sync 	-1;
	setp.gt.u32 	%p7, %r9, 1;
	@%p7 bra 	$L__BB18_13;
	ld.volatile.shared.f32 	%f34, [%r8+8];
	add.f32 	%f97, %f97, %f34;
	st.volatile.shared.f32 	[%r8], %f97;
$L__BB18_13:
	bar.warp.sync 	-1;
	setp.ne.s32 	%p8, %r9, 0;
	@%p8 bra 	$L__BB18_15;
	ld.volatile.shared.f32 	%f35, [%r8+4];
	add.f32 	%f36, %f97, %f35;
	st.volatile.shared.f32 	[%r8], %f36;
$L__BB18_15:
	bar.warp.sync 	-1;
	barrier.sync 	0;
	mov.u32 	%r38, %tid.y;
	mov.u32 	%r39, %tid.z;
	mov.u32 	%r10, %ntid.x;
	mov.u32 	%r40, %ntid.y;
	mad.lo.s32 	%r41, %r39, %r40, %r38;
	mul.lo.s32 	%r42, %r41, %r10;
	or.b32  	%r43, %r42, %r1;
	setp.ne.s32 	%p9, %r43, 0;
	@%p9 bra 	$L__BB18_29;
	add.s32 	%r45, %r10, -1;
	shr.u32 	%r46, %r45, 5;
	add.s32 	%r11, %r46, 1;
	and.b32  	%r12, %r11, 15;
	setp.lt.u32 	%p10, %r10, 481;
	mov.f32 	%f112, 0f00000000;
	mov.b32 	%r63, 0;
	@%p10 bra 	$L__BB18_19;
	add.s32 	%r60, %r37, 1024;
	and.b32  	%r50, %r11, 268435440;
	neg.s32 	%r61, %r50;
	mov.f32 	%f112, 0f00000000;
	mov.b32 	%r63, 0;
$L__BB18_18:
	.pragma "nounroll";
	ld.volatile.shared.f32 	%f40, [%r60+-1024];
	add.f32 	%f41, %f112, %f40;
	ld.volatile.shared.f32 	%f42, [%r60+-896];
	add.f32 	%f43, %f41, %f42;
	ld.volatile.shared.f32 	%f44, [%r60+-768];
	add.f32 	%f45, %f43, %f44;
	ld.volatile.shared.f32 	%f46, [%r60+-640];
	add.f32 	%f47, %f45, %f46;
	ld.volatile.shared.f32 	%f48, [%r60+-512];
	add.f32 	%f49, %f47, %f48;
	ld.volatile.shared.f32 	%f50, [%r60+-384];
	add.f32 	%f51, %f49, %f50;
	ld.volatile.shared.f32 	%f52, [%r60+-256];
	add.f32 	%f53, %f51, %f52;
	ld.volatile.shared.f32 	%f54, [%r60+-128];
	add.f32 	%f55, %f53, %f54;
	ld.volatile.shared.f32 	%f56, [%r60];
	add.f32 	%f57, %f55, %f56;
	ld.volatile.shared.f32 	%f58, [%r60+128];
	add.f32 	%f59, %f57, %f58;
	ld.volatile.shared.f32 	%f60, [%r60+256];
	add.f32 	%f61, %f59, %f60;
	ld.volatile.shared.f32 	%f62, [%r60+384];
	add.f32 	%f63, %f61, %f62;
	ld.volatile.shared.f32 	%f64, [%r60+512];
	add.f32 	%f65, %f63, %f64;
	ld.volatile.shared.f32 	%f66, [%r60+640];
	add.f32 	%f67, %f65, %f66;
	ld.volatile.shared.f32 	%f68, [%r60+768];
	add.f32 	%f69, %f67, %f68;
	ld.volatile.shared.f32 	%f70, [%r60+896];
	add.f32 	%f112, %f69, %f70;
	add.s32 	%r63, %r63, 512;
	add.s32 	%r61, %r61, 16;
	add.s32 	%r60, %r60, 2048;
	setp.ne.s32 	%p11, %r61, 0;
	@%p11 bra 	$L__BB18_18;
$L__BB18_19:
	setp.eq.s32 	%p12, %r12, 0;
	@%p12 bra 	$L__BB18_28;
	and.b32  	%r21, %r11, 7;
	setp.lt.u32 	%p13, %r12, 8;
	@%p13 bra 	$L__BB18_22;
	shl.b32 	%r51, %r63, 2;
	add.s32 	%r53, %r37, %r51;
	ld.volatile.shared.f32 	%f72, [%r53];
	add.f32 	%f73, %f112, %f72;
	ld.volatile.shared.f32 	%f74, [%r53+128];
	add.f32 	%f75, %f73, %f74;
	ld.volatile.shared.f32 	%f76, [%r53+256];
	add.f32 	%f77, %f75, %f76;
	ld.volatile.shared.f32 	%f78, [%r53+384];
	add.f32 	%f79, %f77, %f78;
	ld.volatile.shared.f32 	%f80, [%r53+512];
	add.f32 	%f81, %f79, %f80;
	ld.volatile.shared.f32 	%f82, [%r53+640];
	add.f32 	%f83, %f81, %f82;
	ld.volatile.shared.f32 	%f84, [%r53+768];
	add.f32 	%f85, %f83, %f84;
	ld.volatile.shared.f32 	%f86, [%r53+896];
	add.f32 	%f112, %f85, %f86;
	add.s32 	%r63, %r63, 256;
$L__BB18_22:
	setp.eq.s32 	%p14, %r21, 0;
	@%p14 bra 	$L__BB18_28;
	and.b32  	%r24, %r11, 3;
	setp.lt.u32 	%p15, %r21, 4;
	@%p15 bra 	$L__BB18_25;
	shl.b32 	%r54, %r63, 2;
	add.s32 	%r56, %r37, %r54;
	ld.volatile.shared.f32 	%f88, [%r56];
	add.f32 	%f89, %f112, %f88;
	ld.volatile.shared.f32 	%f90, [%r56+128];
	add.f32 	%f91, %f89, %f90;
	ld.volatile.shared.f32 	%f92, [%r56+256];
	add.f32 	%f93, %f91, %f92;
	ld.volatile.shared.f32 	%f94, [%r56+384];
	add.f32 	%f112, %f93, %f94;
	add.s32 	%r63, %r63, 128;
$L__BB18_25:
	setp.eq.s32 	%p16, %r24, 0;
	@%p16 bra 	$L__BB18_28;
	shl.b32 	%r57, %r63, 2;
	add.s32 	%r67, %r37, %r57;
	neg.s32 	%r66, %r24;
$L__BB18_27:
	.pragma "nounroll";
	ld.volatile.shared.f32 	%f95, [%r67];
	add.f32 	%f112, %f112, %f95;
	add.s32 	%r67, %r67, 128;
	add.s32 	%r66, %r66, 1;
	setp.ne.s32 	%p17, %r66, 0;
	@%p17 bra 	$L__BB18_27;
$L__BB18_28:
	st.volatile.shared.f32 	[sdata], %f112;
$L__BB18_29:
	barrier.sync 	0;
	setp.ne.s32 	%p18, %r1, 0;
	@%p18 bra 	$L__BB18_31;
	ld.shared.f32 	%f96, [sdata];
	cvta.to.global.u64 	%rd8, %rd2;
	mul.wide.u32 	%rd9, %r2, 4;
	add.s64 	%rd10, %rd8, %rd9;
	st.global.f32 	[%rd10], %f96;
$L__BB18_31:
	ret;

}
	// .globl	_Z15reduceMultiPassILj1ELb0EEvPKfPfj
.visible .entry _Z15reduceMultiPassILj1ELb0EEvPKfPfj(
	.param .u64 .ptr .align 1 _Z15reduceMultiPassILj1ELb0EEvPKfPfj_param_0,
	.param .u64 .ptr .align 1 _Z15reduceMultiPassILj1ELb0EEvPKfPfj_param_1,
	.param .u32 _Z15reduceMultiPassILj1ELb0EEvPKfPfj_param_2
)
{
	.reg .pred 	%p<19>;
	.reg .b32 	%r<68>;
	.reg .b32 	%f<113>;
	.reg .b64 	%rd<9>;

	ld.param.u64 	%rd3, [_Z15reduceMultiPassILj1ELb0EEvPKfPfj_param_0];
	ld.param.u64 	%rd4, [_Z15reduceMultiPassILj1ELb0EEvPKfPfj_param_1];
	ld.param.u32 	%r32, [_Z15reduceMultiPassILj1ELb0EEvPKfPfj_param_2];
	mov.u32 	%r1, %tid.x;
	mov.u32 	%r2, %ctaid.x;
	shl.b32 	%r33, %r2, 1;
	add.s32 	%r59, %r33, %r1;
	setp.ge.u32 	%p1, %r59, %r32;
	mov.f32 	%f97, 0f00000000;
	@%p1 bra 	$L__BB19_5;
	mov.u32 	%r34, %nctaid.x;
	shl.b32 	%r4, %r34, 1;
	cvta.to.global.u64 	%rd1, %rd3;
	mov.f32 	%f97, 0f00000000;
$L__BB19_2:
	mul.wide.u32 	%rd5, %r59, 4;
	add.s64 	%rd2, %rd1, %rd5;
	ld.global.f32 	%f29, [%rd2];
	add.f32 	%f97, %f97, %f29;
	add.s32 	%r35, %r59, 1;
	setp.ge.u32 	%p2, %r35, %r32;
	@%p2 bra 	$L__BB19_4;
	ld.global.f32 	%f30, [%rd2+4];
	add.f32 	%f97, %f97, %f30;
$L__BB19_4:
	add.s32 	%r59, %r59, %r4;
	setp.lt.u32 	%p3, %r59, %r32;
	@%p3 bra 	$L__BB19_2;
$L__BB19_5:
	shl.b32 	%r36, %r1, 2;
	mov.u32 	%r37, sdata;
	add.s32 	%r7, %r37, %r36;
	st.volatile.shared.f32 	[%r7], %f97;
	bar.warp.sync 	-1;
	and.b32  	%r8, %r1, 31;
	setp.gt.u32 	%p4, %r8, 15;
	@%p4 bra 	$L__BB19_7;
	ld.volatile.shared.f32 	%f31, [%r7+64];
	add.f32 	%f97, %f97, %f31;
	st.volatile.shared.f32 	[%r7], %f97;
$L__BB19_7:
	bar.warp.sync 	-1;
	setp.gt.u32 	%p5, %r8, 7;
	@%p5 bra 	$L__BB19_9;
	ld.volatile.shared.f32 	%f32, [%r7+32];
	add.f32 	%f97, %f97, %f32;
	st.volatile.shared.f32 	[%r7], %f97;
$L__BB19_9:
	bar.warp.sync 	-1;
	setp.gt.u32 	%p6, %r8, 3;
	@%p6 bra 	$L__BB19_11;
	ld.volatile.shared.f32 	%f33, [%r7+16];
	add.f32 	%f97, %f97, %f33;
	st.volatile.shared.f32 	[%r7], %f97;
$L__BB19_11:
	bar.warp.sync 	-1;
	setp.gt.u32 	%p7, %r8, 1;
	@%p7 bra 	$L__BB19_13;
	ld.volatile.shared.f32 	%f34, [%r7+8];
	add.f32 	%f97, %f97, %f34;
	st.volatile.shared.f32 	[%r7], %f97;
$L__BB19_13:
	bar.warp.sync 	-1;
	setp.ne.s32 	%p8, %r8, 0;
	@%p8 bra 	$L__BB19_15;
	ld.volatile.shared.f32 	%f35, [%r7+4];
	add.f32 	%f36, %f97, %f35;
	st.volatile.shared.f32 	[%r7], %f36;
$L__BB19_15:
	bar.warp.sync 	-1;
	barrier.sync 	0;
	mov.u32 	%r38, %tid.y;
	mov.u32 	%r39, %tid.z;
	mov.u32 	%r9, %ntid.x;
	mov.u32 	%r40, %ntid.y;
	mad.lo.s32 	%r41, %r39, %r40, %r38;
	mul.lo.s32 	%r42, %r41, %r9;
	or.b32  	%r43, %r42, %r1;
	setp.ne.s32 	%p9, %r43, 0;
	@%p9 bra 	$L__BB19_29;
	add.s32 	%r45, %r9, -1;
	shr.u32 	%r46, %r45, 5;
	add.s32 	%r10, %r46, 1;
	and.b32  	%r11, %r10, 15;
	setp.lt.u32 	%p10, %r9, 481;
	mov.f32 	%f112, 0f00000000;
	mov.b32 	%r63, 0;
	@%p10 bra 	$L__BB19_19;
	add.s32 	%r60, %r37, 1024;
	and.b32  	%r50, %r10, 268435440;
	neg.s32 	%r61, %r50;
	mov.f32 	%f112, 0f00000000;
	mov.b32 	%r63, 0;
$L__BB19_18:
	.pragma "nounroll";
	ld.volatile.shared.f32 	%f40, [%r60+-1024];
	add.f32 	%f41, %f112, %f40;
	ld.volatile.shared.f32 	%f42, [%r60+-896];
	add.f32 	%f43, %f41, %f42;
	ld.volatile.shared.f32 	%f44, [%r60+-768];
	add.f32 	%f45, %f43, %f44;
	ld.volatile.shared.f32 	%f46, [%r60+-640];
	add.f32 	%f47, %f45, %f46;
	ld.volatile.shared.f32 	%f48, [%r60+-512];
	add.f32 	%f49, %f47, %f48;
	ld.volatile.shared.f32 	%f50, [%r60+-384];
	add.f32 	%f51, %f49, %f50;
	ld.volatile.shared.f32 	%f52, [%r60+-256];
	add.f32 	%f53, %f51, %f52;
	ld.volatile.shared.f32 	%f54, [%r60+-128];
	add.f32 	%f55, %f53, %f54;
	ld.volatile.shared.f32 	%f56, [%r60];
	add.f32 	%f57, %f55, %f56;
	ld.volatile.shared.f32 	%f58, [%r60+128];
	add.f32 	%f59, %f57, %f58;
	ld.volatile.shared.f32 	%f60, [%r60+256];
	add.f32 	%f61, %f59, %f60;
	ld.volatile.shared.f32 	%f62, [%r60+384];
	add.f32 	%f63, %f61, %f62;
	ld.volatile.shared.f32 	%f64, [%r60+512];
	add.f32 	%f65, %f63, %f64;
	ld.volatile.shared.f32 	%f66, [%r60+640];
	add.f32 	%f67, %f65, %f66;
	ld.volatile.shared.f32 	%f68, [%r60+768];
	add.f32 	%f69, %f67, %f68;
	ld.volatile.shared.f32 	%f70, [%r60+896];
	add.f32 	%f112, %f69, %f70;
	add.s32 	%r63, %r63, 512;
	add.s32 	%r61, %r61, 16;
	add.s32 	%r60, %r60, 2048;
	setp.ne.s32 	%p11, %r61, 0;
	@%p11 bra 	$L__BB19_18;
$L__BB19_19:
	setp.eq.s32 	%p12, %r11, 0;
	@%p12 bra 	$L__BB19_28;
	and.b32  	%r20, %r10, 7;
	setp.lt.u32 	%p13, %r11, 8;
	@%p13 bra 	$L__BB19_22;
	shl.b32 	%r51, %r63, 2;
	add.s32 	%r53, %r37, %r51;
	ld.volatile.shared.f32 	%f72, [%r53];
	add.f32 	%f73, %f112, %f72;
	ld.volatile.shared.f32 	%f74, [%r53+128];
	add.f32 	%f75, %f73, %f74;
	ld.volatile.shared.f32 	%f76, [%r53+256];
	add.f32 	%f77, %f75, %f76;
	ld.volatile.shared.f32 	%f78, [%r53+384];
	add.f32 	%f79, %f77, %f78;
	ld.volatile.shared.f32 	%f80, [%r53+512];
	add.f32 	%f81, %f79, %f80;
	ld.volatile.shared.f32 	%f82, [%r53+640];
	add.f32 	%f83, %f81, %f82;
	ld.volatile.shared.f32 	%f84, [%r53+768];
	add.f32 	%f85, %f83, %f84;
	ld.volatile.shared.f32 	%f86, [%r53+896];
	add.f32 	%f112, %f85, %f86;
	add.s32 	%r63, %r63, 256;
$L__BB19_22:
	setp.eq.s32 	%p14, %r20, 0;
	@%p14 bra 	$L__BB19_28;
	and.b32  	%r23, %r10, 3;
	setp.lt.u32 	%p15, %r20, 4;
	@%p15 bra 	$L__BB19_25;
	shl.b32 	%r54, %r63, 2;
	add.s32 	%r56, %r37, %r54;
	ld.volatile.shared.f32 	%f88, [%r56];
	add.f32 	%f89, %f112, %f88;
	ld.volatile.shared.f32 	%f90, [%r56+128];
	add.f32 	%f91, %f89, %f90;
	ld.volatile.shared.f32 	%f92, [%r56+256];
	add.f32 	%f93, %f91, %f92;
	ld.volatile.shared.f32 	%f94, [%r56+384];
	add.f32 	%f112, %f93, %f94;
	add.s32 	%r63, %r63, 128;
$L__BB19_25:
	setp.eq.s32 	%p16, %r23, 0;
	@%p16 bra 	$L__BB19_28;
	shl.b32 	%r57, %r63, 2;
	add.s32 	%r67, %r37, %r57;
	neg.s32 	%r66, %r23;
$L__BB19_27:
	.pragma "nounroll";
	ld.volatile.shared.f32 	%f95, [%r67];
	add.f32 	%f112, %f112, %f95;
	add.s32 	%r67, %r67, 128;
	add.s32 	%r66, %r66, 1;
	setp.ne.s32 	%p17, %r66, 0;
	@%p17 bra 	$L__BB19_27;
$L__BB19_28:
	st.volatile.shared.f32 	[sdata], %f112;
$L__BB19_29:
	barrier.sync 	0;
	setp.ne.s32 	%p18, %r1, 0;
	@%p18 bra 	$L__BB19_31;
	ld.shared.f32 	%f96, [sdata];
	cvta.to.global.u64 	%rd6, %rd4;
	mul.wide.u32 	%rd7, %r2, 4;
	add.s64 	%rd8, %rd6, %rd7;
	st.global.f32 	[%rd8], %f96;
$L__BB19_31:
	ret;

}
	// .globl	_Z16reduceSinglePassILj512ELb1EEvPKfPfj
.visible .entry _Z16reduceSinglePassILj512ELb1EEvPKfPfj(
	.param .u64 .ptr .align 1 _Z16reduceSinglePassILj512ELb1EEvPKfPfj_param_0,
	.param .u64 .ptr .align 1 _Z16reduceSinglePassILj512ELb1EEvPKfPfj_param_1,
	.param .u32 _Z16reduceSinglePassILj512ELb1EEvPKfPfj_param_2
)
{
	.reg .pred 	%p<46>;
	.reg .b16 	%rs<3>;
	.reg .b32 	%r<146>;
	.reg .b32 	%f<293>;
	.reg .b64 	%rd<26>;
	// demoted variable
	.shared .align 1 .u8 _ZZ16reduceSinglePassILj512ELb1EEvPKfPfjE6amLast;
	ld.param.u64 	%rd9, [_Z16reduceSinglePassILj512ELb1EEvPKfPfj_param_0];
	ld.param.u64 	%rd10, [_Z16reduceSinglePassILj512ELb1EEvPKfPfj_param_1];
	ld.param.u32 	%r74, [_Z16reduceSinglePassILj512ELb1EEvPKfPfj_param_2];
	cvta.to.global.u64 	%rd1, %rd10;
	mov.u32 	%r1, %tid.x;
	mov.u32 	%r2, %ctaid.x;
	shl.b32 	%r75, %r2, 10;
	or.b32  	%r123, %r75, %r1;
	mov.u32 	%r4, %nctaid.x;
	setp.ge.u32 	%p1, %r123, %r74;
	mov.f32 	%f257, 0f00000000;
	@%p1 bra 	$L__BB20_3;
	cvta.to.global.u64 	%rd2, %rd9;
	shl.b32 	%r5, %r4, 10;
	mov.f32 	%f257, 0f00000000;
$L__BB20_2:
	mul.wide.u32 	%rd11, %r123, 4;
	add.s64 	%rd12, %rd2, %rd11;
	ld.global.f32 	%f61, [%rd12];
	add.f32 	%f62, %f257, %f61;
	add.s32 	%r76, %r123, 512;
	mul.wide.u32 	%rd13, %r76, 4;
	add.s64 	%rd14, %rd2, %rd13;
	ld.global.f32 	%f63, [%rd14];
	add.f32 	%f257, %f62, %f63;
	add.s32 	%r123, %r123, %r5;
	setp.lt.u32 	%p2, %r123, %r74;
	@%p2 bra 	$L__BB20_2;
$L__BB20_3:
	shl.b32 	%r77, %r1, 2;
	mov.u32 	%r78, sdata;
	add.s32 	%r8, %r78, %r77;
	st.volatile.shared.f32 	[%r8], %f257;
	bar.warp.sync 	-1;
	and.b32  	%r9, %r1, 31;
	setp.gt.u32 	%p3, %r9, 15;
	@%p3 bra 	$L__BB20_5;
	ld.volatile.shared.f32 	%f64, [%r8+64];
	add.f32 	%f257, %f257, %f64;
	st.volatile.shared.f32 	[%r8], %f257;
$L__BB20_5:
	bar.warp.sync 	-1;
	setp.gt.u32 	%p4, %r9, 7;
	@%p4 bra 	$L__BB20_7;
	ld.volatile.shared.f32 	%f65, [%r8+32];
	add.f32 	%f257, %f257, %f65;
	st.volatile.shared.f32 	[%r8], %f257;
$L__BB20_7:
	bar.warp.sync 	-1;
	setp.gt.u32 	%p5, %r9, 3;
	@%p5 bra 	$L__BB20_9;
	ld.volatile.shared.f32 	%f66, [%r8+16];
	add.f32 	%f257, %f257, %f66;
	st.volatile.shared.f32 	[%r8], %f257;
$L__BB20_9:
	bar.warp.sync 	-1;
	setp.gt.u32 	%p6, %r9, 1;
	@%p6 bra 	$L__BB20_11;
	ld.volatile.shared.f32 	%f67, [%r8+8];
	add.f32 	%f257, %f257, %f67;
	st.volatile.shared.f32 	[%r8], %f257;
$L__BB20_11:
	bar.warp.sync 	-1;
	setp.ne.s32 	%p7, %r9, 0;
	@%p7 bra 	$L__BB20_13;
	ld.volatile.shared.f32 	%f68, [%r8+4];
	add.f32 	%f69, %f257, %f68;
	st.volatile.shared.f32 	[%r8], %f69;
$L__BB20_13:
	bar.warp.sync 	-1;
	barrier.sync 	0;
	mov.u32 	%r79, %tid.y;
	mov.u32 	%r80, %tid.z;
	mov.u32 	%r10, %ntid.x;
	mov.u32 	%r81, %ntid.y;
	mad.lo.s32 	%r82, %r80, %r81, %r79;
	mul.lo.s32 	%r83, %r82, %r10;
	or.b32  	%r11, %r83, %r1;
	setp.ne.s32 	%p8, %r11, 0;
	@%p8 bra 	$L__BB20_27;
	add.s32 	%r85, %r10, -1;
	shr.u32 	%r86, %r85, 5;
	add.s32 	%r12, %r86, 1;
	and.b32  	%r13, %r12, 15;
	setp.lt.u32 	%p9, %r10, 481;
	mov.f32 	%f270, 0f00000000;
	mov.b32 	%r127, 0;
	@%p9 bra 	$L__BB20_17;
	add.s32 	%r124, %r78, 1024;
	and.b32  	%r90, %r12, 268435440;
	neg.s32 	%r125, %r90;
	mov.f32 	%f270, 0f00000000;
	mov.b32 	%r127, 0;
$L__BB20_16:
	.pragma "nounroll";
	ld.volatile.shared.f32 	%f73, [%r124+-1024];
	add.f32 	%f74, %f270, %f73;
	ld.volatile.shared.f32 	%f75, [%r124+-896];
	add.f32 	%f76, %f74, %f75;
	ld.volatile.shared.f32 	%f77, [%r124+-768];
	add.f32 	%f78, %f76, %f77;
	ld.volatile.shared.f32 	%f79, [%r124+-640];
	add.f32 	%f80, %f78, %f79;
	ld.volatile.shared.f32 	%f81, [%r124+-512];
	add.f32 	%f82, %f80, %f81;
	ld.volatile.shared.f32 	%f83, [%r124+-384];
	add.f32 	%f84, %f82, %f83;
	ld.volatile.shared.f32 	%f85, [%r124+-256];
	add.f32 	%f86, %f84, %f85;
	ld.volatile.shared.f32 	%f87, [%r124+-128];
	add.f32 	%f88, %f86, %f87;
	ld.volatile.shared.f32 	%f89, [%r124];
	add.f32 	%f90, %f88, %f89;
	ld.volatile.shared.f32 	%f91, [%r124+128];
	add.f32 	%f92, %f90, %f91;
	ld.volatile.shared.f32 	%f93, [%r124+256];
	add.f32 	%f94, %f92, %f93;
	ld.volatile.shared.f32 	%f95, [%r124+384];
	add.f32 	%f96, %f94, %f95;
	ld.volatile.shared.f32 	%f97, [%r124+512];
	add.f32 	%f98, %f96, %f97;
	ld.volatile.shared.f32 	%f99, [%r124+640];
	add.f32 	%f100, %f98, %f99;
	ld.volatile.shared.f32 	%f101, [%r124+768];
	add.f32 	%f102, %f100, %f101;
	ld.volatile.shared.f32 	%f103, [%r124+896];
	add.f32 	%f270, %f102, %f103;
	add.s32 	%r127, %r127, 512;
	add.s32 	%r125, %r125, 16;
	add.s32 	%r124, %r124, 2048;
	setp.ne.s32 	%p10, %r125, 0;
	@%p10 bra 	$L__BB20_16;
$L__BB20_17:
	setp.eq.s32 	%p11, %r13, 0;
	@%p11 bra 	$L__BB20_26;
	and.b32  	%r22, %r12, 7;
	setp.lt.u32 	%p12, %r13, 8;
	@%p12 bra 	$L__BB20_20;
	shl.b32 	%r91, %r127, 2;
	add.s32 	%r93, %r78, %r91;
	ld.volatile.shared.f32 	%f105, [%r93];
	add.f32 	%f106, %f270, %f105;
	ld.volatile.shared.f32 	%f107, [%r93+128];
	add.f32 	%f108, %f106, %f107;
	ld.volatile.shared.f32 	%f109, [%r93+256];
	add.f32 	%f110, %f108, %f109;
	ld.volatile.shared.f32 	%f111, [%r93+384];
	add.f32 	%f112, %f110, %f111;
	ld.volatile.shared.f32 	%f113, [%r93+512];
	add.f32 	%f114, %f112, %f113;
	ld.volatile.shared.f32 	%f115, [%r93+640];
	add.f32 	%f116, %f114, %f115;
	ld.volatile.shared.f32 	%f117, [%r93+768];
	add.f32 	%f118, %f116, %f117;
	ld.volatile.shared.f32 	%f119, [%r93+896];
	add.f32 	%f270, %f118, %f119;
	add.s32 	%r127, %r127, 256;
$L__BB20_20:
	setp.eq.s32 	%p13, %r22, 0;
	@%p13 bra 	$L__BB20_26;
	and.b32  	%r25, %r12, 3;
	setp.lt.u32 	%p14, %r22, 4;
	@%p14 bra 	$L__BB20_23;
	shl.b32 	%r94, %r127, 2;
	add.s32 	%r96, %r78, %r94;
	ld.volatile.shared.f32 	%f121, [%r96];
	add.f32 	%f122, %f270, %f121;
	ld.volatile.shared.f32 	%f123, [%r96+128];
	add.f32 	%f124, %f122, %f123;
	ld.volatile.shared.f32 	%f125, [%r96+256];
	add.f32 	%f126, %f124, %f125;
	ld.volatile.shared.f32 	%f127, [%r96+384];
	add.f32 	%f270, %f126, %f127;
	add.s32 	%r127, %r127, 128;
$L__BB20_23:
	setp.eq.s32 	%p15, %r25, 0;
	@%p15 bra 	$L__BB20_26;
	shl.b32 	%r97, %r127, 2;
	add.s32 	%r131, %r78, %r97;
	neg.s32 	%r130, %r25;
$L__BB20_25:
	.pragma "nounroll";
	ld.volatile.shared.f32 	%f128, [%r131];
	add.f32 	%f270, %f270, %f128;
	add.s32 	%r131, %r131, 128;
	add.s32 	%r130, %r130, 1;
	setp.ne.s32 	%p16, %r130, 0;
	@%p16 bra 	$L__BB20_25;
$L__BB20_26:
	st.volatile.shared.f32 	[sdata], %f270;
$L__BB20_27:
	barrier.sync 	0;
	setp.ne.s32 	%p17, %r1, 0;
	@%p17 bra 	$L__BB20_29;
	ld.shared.f32 	%f129, [sdata];
	mul.wide.u32 	%rd15, %r2, 4;
	add.s64 	%rd16, %rd1, %rd15;
	st.global.f32 	[%rd16], %f129;
$L__BB20_29:
	setp.lt.u32 	%p18, %r4, 2;
	@%p18 bra 	$L__BB20_72;
	setp.ne.s32 	%p19, %r1, 0;
	membar.gl;
	@%p19 bra 	$L__BB20_32;
	atom.global.inc.u32 	%r99, [retirementCount], %r4;
	add.s32 	%r100, %r4, -1;
	setp.eq.s32 	%p20, %r99, %r100;
	selp.u16 	%rs1, 1, 0, %p20;
	st.shared.u8 	[_ZZ16reduceSinglePassILj512ELb1EEvPKfPfjE6amLast], %rs1;
$L__BB20_32:
	barrier.sync 	0;
	ld.shared.u8 	%rs2, [_ZZ16reduceSinglePassILj512ELb1EEvPKfPfjE6amLast];
	setp.eq.s16 	%p21, %rs2, 0;
	@%p21 bra 	$L__BB20_72;
	setp.ge.u32 	%p22, %r1, %r4;
	mov.f32 	%f279, 0f00000000;
	@%p22 bra 	$L__BB20_46;
	not.b32 	%r101, %r1;
	add.s32 	%r102, %r4, %r101;
	shr.u32 	%r103, %r102, 9;
	add.s32 	%r34, %r103, 1;
	and.b32  	%r35, %r34, 15;
	setp.lt.u32 	%p23, %r102, 7680;
	mov.f32 	%f279, 0f00000000;
	mov.u32 	%r134, %r1;
	@%p23 bra 	$L__BB20_37;
	and.b32  	%r104, %r34, 16777200;
	neg.s32 	%r132, %r104;
	mul.wide.u32 	%rd17, %r1, 4;
	add.s64 	%rd18, %rd17, %rd1;
	add.s64 	%rd24, %rd18, 16384;
	mov.f32 	%f279, 0f00000000;
	mov.u32 	%r134, %r1;
$L__BB20_36:
	.pragma "nounroll";
	ld.global.f32 	%f134, [%rd24+-16384];
	add.f32 	%f135, %f279, %f134;
	ld.global.f32 	%f136, [%rd24+-14336];
	add.f32 	%f137, %f135, %f136;
	ld.global.f32 	%f138, [%rd24+-12288];
	add.f32 	%f139, %f137, %f138;
	ld.global.f32 	%f140, [%rd24+-10240];
	add.f32 	%f141, %f139, %f140;
	ld.global.f32 	%f142, [%rd24+-8192];
	add.f32 	%f143, %f141, %f142;
	ld.global.f32 	%f144, [%rd24+-6144];
	add.f32 	%f145, %f143, %f144;
	ld.global.f32 	%f146, [%rd24+-4096];
	add.f32 	%f147, %f145, %f146;
	ld.global.f32 	%f148, [%rd24+-2048];
	add.f32 	%f149, %f147, %f148;
	ld.global.f32 	%f150, [%rd24];
	add.f32 	%f151, %f149, %f150;
	ld.global.f32 	%f152, [%rd24+2048];
	add.f32 	%f153, %f151, %f152;
	ld.global.f32 	%f154, [%rd24+4096];
	add.f32 	%f155, %f153, %f154;
	ld.global.f32 	%f156, [%rd24+6144];
	add.f32 	%f157, %f155, %f156;
	ld.global.f32 	%f158, [%rd24+8192];
	add.f32 	%f159, %f157, %f158;
	ld.global.f32 	%f160, [%rd24+10240];
	add.f32 	%f161, %f159, %f160;
	ld.global.f32 	%f162, [%rd24+12288];
	add.f32 	%f163, %f161, %f162;
	ld.global.f32 	%f164, [%rd24+14336];
	add.f32 	%f279, %f163, %f164;
	add.s32 	%r134, %r134, 8192;
	add.s32 	%r132, %r132, 16;
	add.s64 	%rd24, %rd24, 32768;
	setp.ne.s32 	%p24, %r132, 0;
	@%p24 bra 	$L__BB20_36;
$L__BB20_37:
	setp.eq.s32 	%p25, %r35, 0;
	@%p25 bra 	$L__BB20_46;
	and.b32  	%r42, %r34, 7;
	setp.lt.u32 	%p26, %r35, 8;
	@%p26 bra 	$L__BB20_40;
	mul.wide.u32 	%rd19, %r134, 4;
	add.s64 	%rd20, %rd1, %rd19;
	ld.global.f32 	%f166, [%rd20];
	add.f32 	%f167, %f279, %f166;
	ld.global.f32 	%f168, [%rd20+2048];
	add.f32 	%f169, %f167, %f168;
	ld.global.f32 	%f170, [%rd20+4096];
	add.f32 	%f171, %f169, %f170;
	ld.global.f32 	%f172, [%rd20+6144];
	add.f32 	%f173, %f171, %f172;
	ld.global.f32 	%f174, [%rd20+8192];
	add.f32 	%f175, %f173, %f174;
	ld.global.f32 	%f176, [%rd20+10240];
	add.f32 	%f177, %f175, %f176;
	ld.global.f32 	%f178, [%rd20+12288];
	add.f32 	%f179, %f177, %f178;
	ld.global.f32 	%f180, [%rd20+14336];
	add.f32 	%f279, %f179, %f180;
	add.s32 	%r134, %r134, 4096;
$L__BB20_40:
	setp.eq.s32 	%p27, %r42, 0;
	@%p27 bra 	$L__BB20_46;
	and.b32  	%r45, %r34, 3;
	setp.lt.u32 	%p28, %r42, 4;
	@%p28 bra 	$L__BB20_43;
	mul.wide.u32 	%rd21, %r134, 4;
	add.s64 	%rd22, %rd1, %rd21;
	ld.global.f32 	%f182, [%rd22];
	add.f32 	%f183, %f279, %f182;
	ld.global.f32 	%f184, [%rd22+2048];
	add.f32 	%f185, %f183, %f184;
	ld.global.f32 	%f186, [%rd22+4096];
	add.f32 	%f187, %f185, %f186;
	ld.global.f32 	%f188, [%rd22+6144];
	add.f32 	%f279, %f187, %f188;
	add.s32 	%r134, %r134, 2048;
$L__BB20_43:
	setp.eq.s32 	%p29, %r45, 0;
	@%p29 bra 	$L__BB20_46;
	mul.wide.u32 	%rd23, %r134, 4;
	add.s64 	%rd25, %rd1, %rd23;
	neg.s32 	%r137, %r45;
$L__BB20_45:
	.pragma "nounroll";
	ld.global.f32 	%f189, [%rd25];
	add.f32 	%f279, %f279, %f189;
	add.s64 	%rd25, %rd25, 2048;
	add.s32 	%r137, %r137, 1;
	setp.ne.s32 	%p30, %r137, 0;
	@%p30 bra 	$L__BB20_45;
$L__BB20_46:
	setp.gt.u32 	%p31, %r9, 15;
	mov.u32 	%r106, smem;
	add.s32 	%r51, %r106, %r77;
	st.volatile.shared.f32 	[%r51], %f279;
	bar.warp.sync 	-1;
	@%p31 bra 	$L__BB20_48;
	ld.volatile.shared.f32 	%f190, [%r51+64];
	add.f32 	%f279, %f279, %f190;
	st.volatile.shared.f32 	[%r51], %f279;
$L__BB20_48:
	setp.gt.u32 	%p32, %r9, 7;
	bar.warp.sync 	-1;
	@%p32 bra 	$L__BB20_50;
	ld.volatile.shared.f32 	%f191, [%r51+32];
	add.f32 	%f279, %f279, %f191;
	st.volatile.shared.f32 	[%r51], %f279;
$L__BB20_50:
	setp.gt.u32 	%p33, %r9, 3;
	bar.warp.sync 	-1;
	@%p33 bra 	$L__BB20_52;
	ld.volatile.shared.f32 	%f192, [%r51+16];
	add.f32 	%f279, %f279, %f192;
	st.volatile.shared.f32 	[%r51], %f279;
$L__BB20_52:
	setp.gt.u32 	%p34, %r9, 1;
	bar.warp.sync 	-1;
	@%p34 bra 	$L__BB20_54;
	ld.volatile.shared.f32 	%f193, [%r51+8];
	add.f32 	%f279, %f279, %f193;
	st.volatile.shared.f32 	[%r51], %f279;
$L__BB20_54:
	setp.ne.s32 	%p35, %r9, 0;
	bar.warp.sync 	-1;
	@%p35 bra 	$L__BB20_56;
	ld.volatile.shared.f32 	%f194, [%r51+4];
	add.f32 	%f195, %f279, %f194;
	st.volatile.shared.f32 	[%r51], %f195;
$L__BB20_56:
	setp.ne.s32 	%p36, %r11, 0;
	bar.warp.sync 	-1;
	barrier.sync 	0;
	@%p36 bra 	$L__BB20_70;
	add.s32 	%r108, %r10, -1;
	shr.u32 	%r109, %r108, 5;
	add.s32 	%r52, %r109, 1;
	and.b32  	%r53, %r52, 15;
	setp.lt.u32 	%p37, %r10, 481;
	mov.f32 	%f292, 0f00000000;
	mov.b32 	%r141, 0;
	@%p37 bra 	$L__BB20_60;
	add.s32 	%r138, %r106, 1024;
	and.b32  	%r113, %r52, 268435440;
	neg.s32 	%r139, %r113;
	mov.f32 	%f292, 0f00000000;
	mov.b32 	%r141, 0;
$L__BB20_59:
	.pragma "nounroll";
	ld.volatile.shared.f32 	%f199, [%r138+-1024];
	add.f32 	%f200, %f292, %f199;
	ld.volatile.shared.f32 	%f201, [%r138+-896];
	add.f32 	%f202, %f200, %f201;
	ld.volatile.shared.f32 	%f203, [%r138+-768];
	add.f32 	%f204, %f202, %f203;
	ld.volatile.shared.f32 	%f205, [%r138+-640];
	add.f32 	%f206, %f204, %f205;
	ld.volatile.shared.f32 	%f207, [%r138+-512];
	add.f32 	%f208, %f206, %f207;
	ld.volatile.shared.f32 	%f209, [%r138+-384];
	add.f32 	%f210, %f208, %f209;
	ld.volatile.shared.f32 	%f211, [%r138+-256];
	add.f32 	%f212, %f210, %f211;
	ld.volatile.shared.f32 	%f213, [%r138+-128];
	add.f32 	%f214, %f212, %f213;
	ld.volatile.shared.f32 	%f215, [%r138];
	add.f32 	%f216, %f214, %f215;
	ld.volatile.shared.f32 	%f217, [%r138+128];
	add.f32 	%f218, %f216, %f217;
	ld.volatile.shared.f32 	%f219, [%r138+256];
	add.f32 	%f220, %f218, %f219;
	ld.volatile.shared.f32 	%f221, [%r138+384];
	add.f32 	%f222, %f220, %f221;
	ld.volatile.shared.f32 	%f223, [%r138+512];
	add.f32 	%f224, %f222, %f223;
	ld.volatile.shared.f32 	%f225, [%r138+640];
	add.f32 	%f226, %f224, %f225;
	ld.volatile.shared.f32 	%f227, [%r138+768];
	add.f32 	%f228, %f226, %f227;
	ld.volatile.shared.f32 	%f229, [%r138+896];
	add.f32 	%f292, %f228, %f229;
	add.s32 	%r141, %r141, 512;
	add.s32 	%r139, %r139, 16;
	add.s32 	%r138, %r138, 2048;
	setp.ne.s32 	%p38, %r139, 0;
	@%p38 bra 	$L__BB20_59;
$L__BB20_60:
	setp.eq.s32 	%p39, %r53, 0;
	@%p39 bra 	$L__BB20_69;
	and.b32  	%r62, %r52, 7;
	setp.lt.u32 	%p40, %r53, 8;
	@%p40 bra 	$L__BB20_63;
	shl.b32 	%r114, %r141, 2;
	add.s32 	%r116, %r106, %r114;
	ld.volatile.shared.f32 	%f231, [%r116];
	add.f32 	%f232, %f292, %f231;
	ld.volatile.shared.f32 	%f233, [%r116+128];
	add.f32 	%f234, %f232, %f233;
	ld.volatile.shared.f32 	%f235, [%r116+256];
	add.f32 	%f236, %f234, %f235;
	ld.volatile.shared.f32 	%f237, [%r116+384];
	add.f32 	%f238, %f236, %f237;
	ld.volatile.shared.f32 	%f239, [%r116+512];
	add.f32 	%f240, %f238, %f239;
	ld.volatile.shared.f32 	%f241, [%r116+640];
	add.f32 	%f242, %f240, %f241;
	ld.volatile.shared.f32 	%f243, [%r116+768];
	add.f32 	%f244, %f242, %f243;
	ld.volatile.shared.f32 	%f245, [%r116+896];
	add.f32 	%f292, %f244, %f245;
	add.s32 	%r141, %r141, 256;
$L__BB20_63:
	setp.eq.s32 	%p41, %r62, 0;
	@%p41 bra 	$L__BB20_69;
	and.b32  	%r65, %r52, 3;
	setp.lt.u32 	%p42, %r62, 4;
	@%p42 bra 	$L__BB20_66;
	shl.b32 	%r117, %r141, 2;
	add.s32 	%r119, %r106, %r117;
	ld.volatile.shared.f32 	%f247, [%r119];
	add.f32 	%f248, %f292, %f247;
	ld.volatile.shared.f32 	%f249, [%r119+128];
	add.f32 	%f250, %f248, %f249;
	ld.volatile.shared.f32 	%f251, [%r119+256];
	add.f32 	%f252, %f250, %f251;
	ld.volatile.shared.f32 	%f253, [%r119+384];
	add.f32 	%f292, %f252, %f253;
	add.s32 	%r141, %r141, 128;
$L__BB20_66:
	setp.eq.s32 	%p43, %r65, 0;
	@%p43 bra 	$L__BB20_69;
	shl.b32 	%r120, %r141, 2;
	add.s32 	%r145, %r106, %r120;
	neg.s32 	%r144, %r65;
$L__BB20_68:
	.pragma "nounroll";
	ld.volatile.shared.f32 	%f254, [%r145];
	add.f32 	%f292, %f292, %f254;
	add.s32 	%r145, %r145, 128;
	add.s32 	%r144, %r144, 1;
	setp.ne.s32 	%p44, %r144, 0;
	@%p44 bra 	$L__BB20_68;
$L__BB20_69:
	st.volatile.shared.f32 	[smem], %f292;
$L__BB20_70:
	setp.ne.s32 	%p45, %r1, 0;
	barrier.sync 	0;
	@%p45 bra 	$L__BB20_72;
	ld.shared.f32 	%f255, [smem];
	st.global.f32 	[%rd1], %f255;
	mov.b32 	%r122, 0;
	st.global.u32 	[retirementCount], %r122;
$L__BB20_72:
	ret;

}
	// .globl	_Z16reduceSinglePassILj256ELb1EEvPKfPfj
.visible .entry _Z16reduceSinglePassILj256ELb1EEvPKfPfj(
	.param .u64 .ptr .align 1 _Z16reduceSinglePassILj256ELb1EEvPKfPfj_param_0,
	.param .u64 .ptr .align 1 _Z16reduceSinglePassILj256ELb1EEvPKfPfj_param_1,
	.param .u32 _Z16reduceSinglePassILj256ELb1EEvPKfPfj_param_2
)
{
	.reg .pred 	%p<46>;
	.reg .b16 	%rs<3>;
	.reg .b32 	%r<146>;
	.reg .b32 	%f<293>;
	.reg .b64 	%rd<26>;
	// demoted variable
	.shared .align 1 .u8 _ZZ16reduceSinglePassILj256ELb1EEvPKfPfjE6amLast;
	ld.param.u64 	%rd9, [_Z16reduceSinglePassILj256ELb1EEvPKfPfj_param_0];
	ld.param.u64 	%rd10, [_Z16reduceSinglePassILj256ELb1EEvPKfPfj_param_1];
	ld.param.u32 	%r74, [_Z16reduceSinglePassILj256ELb1EEvPKfPfj_param_2];
	cvta.to.global.u64 	%rd1, %rd10;
	mov.u32 	%r1, %tid.x;
	mov.u32 	%r2, %ctaid.x;
	shl.b32 	%r75, %r2, 9;
	add.s32 	%r123, %r75, %r1;
	mov.u32 	%r4, %nctaid.x;
	setp.ge.u32 	%p1, %r123, %r74;
	mov.f32 	%f257, 0f00000000;
	@%p1 bra 	$L__BB21_3;
	cvta.to.global.u64 	%rd2, %rd9;
	shl.b32 	%r5, %r4, 9;
	mov.f32 	%f257, 0f00000000;
$L__BB21_2:
	mul.wide.u32 	%rd11, %r123, 4;
	add.s64 	%rd12, %rd2, %rd11;
	ld.global.f32 	%f61, [%rd12];
	add.f32 	%f62, %f257, %f61;
	add.s32 	%r76, %r123, 256;
	mul.wide.u32 	%rd13, %r76, 4;
	add.s64 	%rd14, %rd2, %rd13;
	ld.global.f32 	%f63, [%rd14];
	add.f32 	%f257, %f62, %f63;
	add.s32 	%r123, %r123, %r5;
	setp.lt.u32 	%p2, %r123, %r74;
	@%p2 bra 	$L__BB21_2;
$L__BB21_3:
	shl.b32 	%r77, %r1, 2;
	mov.u32 	%r78, sdata;
	add.s32 	%r8, %r78, %r77;
	st.volatile.shared.f32 	[%r8], %f257;
	bar.warp.sync 	-1;
	and.b32  	%r9, %r1, 31;
	setp.gt.u32 	%p3, %r9, 15;
	@%p3 bra 	$L__BB21_5;
	ld.volatile.shared.f32 	%f64, [%r8+64];
	add.f32 	%f257, %f257, %f64;
	st.volatile.shared.f32 	[%r8], %f257;
$L__BB21_5:
	bar.warp.sync 	-1;
	setp.gt.u32 	%p4, %r9, 7;
	@%p4 bra 	$L__BB21_7;
	ld.volatile.shared.f32 	%f65, [%r8+32];
	add.f32 	%f257, %f257, %f65;
	st.volatile.shared.f32 	[%r8], %f257;
$L__BB21_7:
	bar.warp.sync 	-1;
	setp.gt.u32 	%p5, %r9, 3;
	@%p5 bra 	$L__BB21_9;
	ld.volatile.shared.f32 	%f66, [%r8+16];
	add.f32 	%f257, %f257, %f66;
	st.volatile.shared.f32 	[%r8], %f257;
$L__BB21_9:
	bar.warp.sync 	-1;
	setp.gt.u32 	%p6, %r9, 1;
	@%p6 bra 	$L__BB21_11;
	ld.volatile.shared.f32 	%f67, [%r8+8];
	add.f32 	%f257, %f257, %f67;
	st.volatile.shared.f32 	[%r8], %f257;
$L__BB21_11:
	bar.warp.sync 	-1;
	setp.ne.s32 	%p7, %r9, 0;
	@%p7 bra 	$L__BB21_13;
	ld.volatile.shared.f32 	%f68, [%r8+4];
	add.f32 	%f69, %f257, %f68;
	st.volatile.shared.f32 	[%r8], %f69;
$L__BB21_13:
	bar.warp.sync 	-1;
	barrier.sync 	0;
	mov.u32 	%r79, %tid.y;
	mov.u32 	%r80, %tid.z;
	mov.u32 	%r10, %ntid.x;
	mov.u32 	%r81, %ntid.y;
	mad.lo.s32 	%r82, %r80, %r81, %r79;
	mul.lo.s32 	%r83, %r82, %r10;
	or.b32  	%r11, %r83, %r1;
	setp.ne.s32 	%p8, %r11, 0;
	@%p8 bra 	$L__BB21_27;
	add.s32 	%r85, %r10, -1;
	shr.u32 	%r86, %r85, 5;
	add.s32 	%r12, %r86, 1;
	and.b32  	%r13, %r12, 15;
	setp.lt.u32 	%p9, %r10, 481;
	mov.f32 	%f270, 0f00000000;
	mov.b32 	%r127, 0;
	@%p9 bra 	$L__BB21_17;
	add.s32 	%r124, %r78, 1024;
	and.b32  	%r90, %r12, 268435440;
	neg.s32 	%r125, %r90;
	mov.f32 	%f270, 0f00000000;
	mov.b32 	%r127, 0;
$L__BB21_16:
	.pragma "nounroll";
	ld.volatile.shared.f32 	%f73, [%r124+-1024];
	add.f32 	%f74, %f270, %f73;
	ld.volatile.shared.f32 	%f75, [%r124+-896];
	add.f32 	%f76, %f74, %f75;
	ld.volatile.shared.f32 	%f77, [%r124+-768];
	add.f32 	%f78, %f76, %f77;
	ld.volatile.shared.f32 	%f79, [%r124+-640];
	add.f32 	%f80, %f78, %f79;
	ld.volatile.shared.f32 	%f81, [%r124+-512];
	add.f32 	%f82, %f80, %f81;
	ld.volatile.shared.f32 	%f83, [%r124+-384];
	add.f32 	%f84, %f82, %f83;
	ld.volatile.shared.f32 	%f85, [%r124+-256];
	add.f32 	%f86, %f84, %f85;
	ld.volatile.shared.f32 	%f87, [%r124+-128];
	add.f32 	%f88, %f86, %f87;
	ld.volatile.shared.f32 	%f89, [%r124];
	add.f32 	%f90, %f88, %f89;
	ld.volatile.shared.f32 	%f91, [%r124+128];
	add.f32 	%f92, %f90, %f91;
	ld.volatile.shared.f32 	%f93, [%r124+256];
	add.f32 	%f94, %f92, %f93;
	ld.volatile.shared.f32 	%f95, [%r124+384];
	add.f32 	%f96, %f94, %f95;
	ld.volatile.shared.f32 	%f97, [%r124+512];
	add.f32 	%f98, %f96, %f97;
	ld.volatile.shared.f32 	%f99, [%r124+640];
	add.f32 	%f100, %f98, %f99;
	ld.volatile.shared.f32 	%f101, [%r124+768];
	add.f32 	%f102, %f100, %f101;
	ld.volatile.shared.f32 	%f103, [%r124+896];
	add.f32 	%f270, %f102, %f103;
	add.s32 	%r127, %r127, 512;
	add.s32 	%r125, %r125, 16;
	add.s32 	%r124, %r124, 2048;
	setp.ne.s32 	%p10, %r125, 0;
	@%p10 bra 	$L__BB21_16;
$L__BB21_17:
	setp.eq.s32 	%p11, %r13, 0;
	@%p11 bra 	$L__BB21_26;
	and.b32  	%r22, %r12, 7;
	setp.lt.u32 	%p12, %r13, 8;
	@%p12 bra 	$L__BB21_20;
	shl.b32 	%r91, %r127, 2;
	add.s32 	%r93, %r78, %r91;
	ld.volatile.shared.f32 	%f105, [%r93];
	add.f32 	%f106, %f270, %f105;
	ld.volatile.shared.f32 	%f107, [%r93+128];
	add.f32 	%f108, %f106, %f107;
	ld.volatile.shared.f32 	%f109, [%r93+256];
	add.f32 	%f110, %f108, %f109;
	ld.volatile.shared.f32 	%f111, [%r93+384];
	add.f32 	%f112, %f110, %f111;
	ld.volatile.shared.f32 	%f113, [%r93+512];
	add.f32 	%f114, %f112, %f113;
	ld.volatile.shared.f32 	%f115, [%r93+640];
	add.f32 	%f116, %f114, %f115;
	ld.volatile.shared.f32 	%f117, [%r93+768];
	add.f32 	%f118, %f116, %f117;
	ld.volatile.shared.f32 	%f119, [%r93+896];
	add.f32 	%f270, %f118, %f119;
	add.s32 	%r127, %r127, 256;
$L__BB21_20:
	setp.eq.s32 	%p13, %r22, 0;
	@%p13 bra 	$L__BB21_26;
	and.b32  	%r25, %r12, 3;
	setp.lt.u32 	%p14, %r22, 4;
	@%p14 bra 	$L__BB21_23;
	shl.b32 	%r94, %r127, 2;
	add.s32 	%r96, %r78, %r94;
	ld.volatile.shared.f32 	%f121, [%r96];
	add.f32 	%f122, %f270, %f121;
	ld.volatile.shared.f32 	%f123, [%r96+128];
	add.f32 	%f124, %f122, %f123;
	ld.volatile.shared.f32 	%f125, [%r96+256];
	add.f32 	%f126, %f124, %f125;
	ld.volatile.shared.f32 	%f127, [%r96+384];
	add.f32 	%f270, %f126, %f127;
	add.s32 	%r127, %r127, 128;
$L__BB21_23:
	setp.eq.s32 	%p15, %r25, 0;
	@%p15 bra 	$L__BB21_26;
	shl.b32 	%r97, %r127, 2;
	add.s32 	%r131, %r78, %r97;
	neg.s32 	%r130, %r25;
$L__BB21_25:
	.pragma "nounroll";
	ld.volatile.shared.f32 	%f128, [%r131];
	add.f32 	%f270, %f270, %f128;
	add.s32 	%r131, %r131, 128;
	add.s32 	%r130, %r130, 1;
	setp.ne.s32 	%p16, %r130, 0;
	@%p16 bra 	$L__BB21_25;
$L__BB21_26:
	st.volatile.shared.f32 	[sdata], %f270;
$L__BB21_27:
	barrier.sync 	0;
	setp.ne.s32 	%p17, %r1, 0;
	@%p17 bra 	$L__BB21_29;
	ld.shared.f32 	%f129, [sdata];
	mul.wide.u32 	%rd15, %r2, 4;
	add.s64 	%rd16, %rd1, %rd15;
	st.global.f32 	[%rd16], %f129;
$L__BB21_29:
	setp.lt.u32 	%p18, %r4, 2;
	@%p18 bra 	$L__BB21_72;
	setp.ne.s32 	%p19, %r1, 0;
	membar.gl;
	@%p19 bra 	$L__BB21_32;
	atom.global.inc.u32 	%r99, [retirementCount], %r4;
	add.s32 	%r100, %r4, -1;
	setp.eq.s32 	%p20, %r99, %r100;
	selp.u16 	%rs1, 1, 0, %p20;
	st.shared.u8 	[_ZZ16reduceSinglePassILj256ELb1EEvPKfPfjE6amLast], %rs1;
$L__BB21_32:
	barrier.sync 	0;
	ld.shared.u8 	%rs2, [_ZZ16reduceSinglePassILj256ELb1EEvPKfPfjE6amLast];
	setp.eq.s16 	%p21, %rs2, 0;
	@%p21 bra 	$L__BB21_72;
	setp.ge.u32 	%p22, %r1, %r4;
	mov.f32 	%f279, 0f00000000;
	@%p22 bra 	$L__BB21_46;
	not.b32 	%r101, %r1;
	add.s32 	%r102, %r4, %r101;
	shr.u32 	%r103, %r102, 8;
	add.s32 	%r34, %r103, 1;
	and.b32  	%r35, %r34, 15;
	setp.lt.u32 	%p23, %r102, 3840;
	mov.f32 	%f279, 0f00000000;
	mov.u32 	%r134, %r1;
	@%p23 bra 	$L__BB21_37;
	and.b32  	%r104, %r34, 33554416;
	neg.s32 	%r132, %r104;
	mul.wide.u32 	%rd17, %r1, 4;
	add.s64 	%rd18, %rd17, %rd1;
	add.s64 	%rd24, %rd18, 8192;
	mov.f32 	%f279, 0f00000000;
	mov.u32 	%r134, %r1;
$L__BB21_36:
	.pragma "nounroll";
	ld.global.f32 	%f134, [%rd24+-8192];
	add.f32 	%f135, %f279, %f134;
	ld.global.f32 	%f136, [%rd24+-7168];
	add.f32 	%f137, %f135, %f136;
	ld.global.f32 	%f138, [%rd24+-6144];
	add.f32 	%f139, %f137, %f138;
	ld.global.f32 	%f140, [%rd24+-5120];
	add.f32 	%f141, %f139, %f140;
	ld.global.f32 	%f142, [%rd24+-4096];
	add.f32 	%f143, %f141, %f142;
	ld.global.f32 	%f144, [%rd24+-3072];
	add.f32 	%f145, %f143, %f144;
	ld.global.f32 	%f146, [%rd24+-2048];
	add.f32 	%f147, %f145, %f146;
	ld.global.f32 	%f148, [%rd24+-1024];
	add.f32 	%f149, %f147, %f148;
	ld.global.f32 	%f150, [%rd24];
	add.f32 	%f151, %f149, %f150;
	ld.global.f32 	%f152, [%rd24+1024];
	add.f32 	%f153, %f151, %f152;
	ld.global.f32 	%f154, [%rd24+2048];
	add.f32 	%f155, %f153, %f154;
	ld.global.f32 	%f156, [%rd24+3072];
	add.f32 	%f157, %f155, %f156;
	ld.global.f32 	%f158, [%rd24+4096];
	add.f32 	%f159, %f157, %f158;
	ld.global.f32 	%f160, [%rd24+5120];
	add.f32 	%f161, %f159, %f160;
	ld.global.f32 	%f162, [%rd24+6144];
	add.f32 	%f163, %f161, %f162;
	ld.global.f32 	%f164, [%rd24+7168];
	add.f32 	%f279, %f163, %f164;
	add.s32 	%r134, %r134, 4096;
	add.s32 	%r132, %r132, 16;
	add.s64 	%rd24, %rd24, 16384;
	setp.ne.s32 	%p24, %r132, 0;
	@%p24 bra 	$L__BB21_36;
$L__BB21_37:
	setp.eq.s32 	%p25, %r35, 0;
	@%p25 bra 	$L__BB21_46;
	and.b32  	%r42, %r34, 7;
	setp.lt.u32 	%p26, %r35, 8;
	@%p26 bra 	$L__BB21_40;
	mul.wide.u32 	%rd19, %r134, 4;
	add.s64 	%rd20, %rd1, %rd19;
	ld.global.f32 	%f166, [%rd20];
	add.f32 	%f167, %f279, %f166;
	ld.global.f32 	%f168, [%rd20+1024];
	add.f32 	%f169, %f167, %f168;
	ld.global.f32 	%f170, [%rd20+2048];
	add.f32 	%f171, %f169, %f170;
	ld.global.f32 	%f172, [%rd20+3072];
	add.f32 	%f173, %f171, %f172;
	ld.global.f32 	%f174, [%rd20+4096];
	add.f32 	%f175, %f173, %f174;
	ld.global.f32 	%f176, [%rd20+5120];
	add.f32 	%f177, %f175, %f176;
	ld.global.f32 	%f178, [%rd20+6144];
	add.f32 	%f179, %f177, %f178;
	ld.global.f32 	%f180, [%rd20+7168];
	add.f32 	%f279, %f179, %f180;
	add.s32 	%r134, %r134, 2048;
$L__BB21_40:
	setp.eq.s32 	%p27, %r42, 0;
	@%p27 bra 	$L__BB21_46;
	and.b32  	%r45, %r34, 3;
	setp.lt.u32 	%p28, %r42, 4;
	@%p28 bra 	$L__BB21_43;
	mul.wide.u32 	%rd21, %r134, 4;
	add.s64 	%rd22, %rd1, %rd21;
	ld.global.f32 	%f182, [%rd22];
	add.f32 	%f183, %f279, %f182;
	ld.global.f32 	%f184, [%rd22+1024];
	add.f32 	%f185, %f183, %f184;
	ld.global.f32 	%f186, [%rd22+2048];
	add.f32 	%f187, %f185, %f186;
	ld.global.f32 	%f188, [%rd22+3072];
	add.f32 	%f279, %f187, %f188;
	add.s32 	%r134, %r134, 1024;
$L__BB21_43:
	setp.eq.s32 	%p29, %r45, 0;
	@%p29 bra 	$L__BB21_46;
	mul.wide.u32 	%rd23, %r134, 4;
	add.s64 	%rd25, %rd1, %rd23;
	neg.s32 	%r137, %r45;
$L__BB21_45:
	.pragma "nounroll";
	ld.global.f32 	%f189, [%rd25];
	add.f32 	%f279, %f279, %f189;
	add.s64 	%rd25, %rd25, 1024;
	add.s32 	%r137, %r137, 1;
	setp.ne.s32 	%p30, %r137, 0;
	@%p30 bra 	$L__BB21_45;
$L__BB21_46:
	setp.gt.u32 	%p31, %r9, 15;
	mov.u32 	%r106, smem;
	add.s32 	%r51, %r106, %r77;
	st.volatile.shared.f32 	[%r51], %f279;
	bar.warp.sync 	-1;
	@%p31 bra 	$L__BB21_48;
	ld.volatile.shared.f32 	%f190, [%r51+64];
	add.f32 	%f279, %f279, %f190;
	st.volatile.shared.f32 	[%r51], %f279;
$L__BB21_48:
	setp.gt.u32 	%p32, %r9, 7;
	bar.warp.sync 	-1;
	@%p32 bra 	$L__BB21_50;
	ld.volatile.shared.f32 	%f191, [%r51+32];
	add.f32 	%f279, %f279, %f191;
	st.volatile.shared.f32 	[%r51], %f279;
$L__BB21_50:
	setp.gt.u32 	%p33, %r9, 3;
	bar.warp.sync 	-1;
	@%p33 bra 	$L__BB21_52;
	ld.volatile.shared.f32 	%f192, [%r51+16];
	add.f32 	%f279, %f279, %f192;
	st.volatile.shared.f32 	[%r51], %f279;
$L__BB21_52:
	setp.gt.u32 	%p34, %r9, 1;
	bar.warp.sync 	-1;
	@%p34 bra 	$L__BB21_54;
	ld.volatile.shared.f32 	%f193, [%r51+8];
	add.f32 	%f279, %f279, %f193;
	st.volatile.shared.f32 	[%r51], %f279;
$L__BB21_54:
	setp.ne.s32 	%p35, %r9, 0;
	bar.warp.sync 	-1;
	@%p35 bra 	$L__BB21_56;
	ld.volatile.shared.f32 	%f194, [%r51+4];
	add.f32 	%f195, %f279, %f194;
	st.volatile.shared.f32 	[%r51], %f195;
$L__BB21_56:
	setp.ne.s32 	%p36, %r11, 0;
	bar.warp.sync 	-1;
	barrier.sync 	0;
	@%p36 bra 	$L__BB21_70;
	add.s32 	%r108, %r10, -1;
	shr.u32 	%r109, %r108, 5;
	add.s32 	%r52, %r109, 1;
	and.b32  	%r53, %r52, 15;
	setp.lt.u32 	%p37, %r10, 481;
	mov.f32 	%f292, 0f00000000;
	mov.b32 	%r141, 0;
	@%p37 bra 	$L__BB21_60;
	add.s32 	%r138, %r106, 1024;
	and.b32  	%r113, %r52, 268435440;
	neg.s32 	%r139, %r113;
	mov.f32 	%f292, 0f00000000;
	mov.b32 	%r141, 0;
$L__BB21_59:
	.pragma "nounroll";
	ld.volatile.shared.f32 	%f199, [%r138+-1024];
	add.f32 	%f200, %f292, %f199;
	ld.volatile.shared.f32 	%f201, [%r138+-896];
	add.f32 	%f202, %f200, %f201;
	ld.volatile.shared.f32 	%f203, [%r138+-768];
	add.f32 	%f204, %f202, %f203;
	ld.volatile.shared.f32 	%f205, [%r138+-640];
	add.f32 	%f206, %f204, %f205;
	ld.volatile.shared.f32 	%f207, [%r138+-512];
	add.f32 	%f208, %f206, %f207;
	ld.volatile.shared.f32 	%f209, [%r138+-384];
	add.f32 	%f210, %f208, %f209;
	ld.volatile.shared.f32 	%f211, [%r138+-256];
	add.f32 	%f212, %f210, %f211;
	ld.volatile.shared.f32 	%f213, [%r138+-128];
	add.f32 	%f214, %f212, %f213;
	ld.volatile.shared.f32 	%f215, [%r138];
	add.f32 	%f216, %f214, %f215;
	ld.volatile.shared.f32 	%f217, [%r138+128];
	add.f32 	%f218, %f216, %f217;
	ld.volatile.shared.f32 	%f219, [%r138+256];
	add.f32 	%f220, %f218, %f219;
	ld.volatile.shared.f32 	%f221, [%r138+384];
	add.f32 	%f222, %f220, %f221;
	ld.volatile.shared.f32 	%f223, [%r138+512];
	add.f32 	%f224, %f222, %f223;
	ld.volatile.shared.f32 	%f225, [%r138+640];
	add.f32 	%f226, %f224, %f225;
	ld.volatile.shared.f32 	%f227, [%r138+768];
	add.f32 	%f228, %f226, %f227;
	ld.volatile.shared.f32 	%f229, [%r138+896];
	add.f32 	%f292, %f228, %f229;
	add.s32 	%r141, %r141, 512;
	add.s32 	%r139, %r139, 16;
	add.s32 	%r138, %r138, 2048;
	setp.ne.s32 	%p38, %r139, 0;
	@%p38 bra 	$L__BB21_59;
$L__BB21_60:
	setp.eq.s32 	%p39, %r53, 0;
	@%p39 bra 	$L__BB21_69;
	and.b32  	%r62, %r52, 7;
	setp.lt.u32 	%p40, %r53, 8;
	@%p40 bra 	$L__BB21_63;
	shl.b32 	%r114, %r141, 2;
	add.s32 	%r116, %r106, %r114;
	ld.volatile.shared.f32 	%f231, [%r116];
	add.f32 	%f232, %f292, %f231;
	ld.volatile.shared.f32 	%f233, [%r116+128];
	add.f32 	%f234, %f232, %f233;
	ld.volatile.shared.f32 	%f235, [%r116+256];
	add.f32 	%f236, %f234, %f235;
	ld.volatile.shared.f32 	%f237, [%r116+384];
	add.f32 	%f238, %f236, %f237;
	ld.volatile.shared.f32 	%f239, [%r116+512];
	add.f32 	%f240, %f238, %f239;
	ld.volatile.shared.f32 	%f241, [%r116+640];
	add.f32 	%f242, %f240, %f241;
	ld.volatile.shared.f32 	%f243, [%r116+768];
	add.f32 	%f244, %f242, %f243;
	ld.volatile.shared.f32 	%f245, [%r116+896];
	add.f32 	%f292, %f244, %f245;
	add.s32 	%r141, %r141, 256;
$L__BB21_63:
	setp.eq.s32 	%p41, %r62, 0;
	@%p41 bra 	$L__BB21_69;
	and.b32  	%r65, %r52, 3;
	setp.lt.u32 	%p42, %r62, 4;
	@%p42 bra 	$L__BB21_66;
	shl.b32 	%r117, %r141, 2;
	add.s32 	%r119, %r106, %r117;
	ld.volatile.shared.f32 	%f247, [%r119];
	add.f32 	%f248, %f292, %f247;
	ld.volatile.shared.f32 	%f249, [%r119+128];
	add.f32 	%f250, %f248, %f249;
	ld.volatile.shared.f32 	%f251, [%r119+256];
	add.f32 	%f252, %f250, %f251;
	ld.volatile.shared.f32 	%f253, [%r119+384];
	add.f32 	%f292, %f252, %f253;
	add.s32 	%r141, %r141, 128;
$L__BB21_66:
	setp.eq.s32 	%p43, %r65, 0;
	@%p43 bra 	$L__BB21_69;
	shl.b32 	%r120, %r141, 2;
	add.s32 	%r145, %r106, %r120;
	neg.s32 	%r144, %r65;
$L__BB21_68:
	.pragma "nounroll";
	ld.volatile.shared.f32 	%f254, [%r145];
	add.f32 	%f292, %f292, %f254;
	add.s32 	%r145, %r145, 128;
	add.s32 	%r144, %r144, 1;
	setp.ne.s32 	%p44, %r144, 0;
	@%p44 bra 	$L__BB21_68;
$L__BB21_69:
	st.volatile.shared.f32 	[smem], %f292;
$L__BB21_70:
	setp.ne.s32 	%p45, %r1, 0;
	barrier.sync 	0;
	@%p45 bra 	$L__BB21_72;
	ld.shared.f32 	%f255, [smem];
	st.global.f32 	[%rd1], %f255;
	mov.b32 	%r122, 0;
	st.global.u32 	[retirementCount], %r122;
$L__BB21_72:
	ret;

}
	// .globl	_Z16reduceSinglePassILj128ELb1EEvPKfPfj
.visible .entry _Z16reduceSinglePassILj128ELb1EEvPKfPfj(
	.param .u64 .ptr .align 1 _Z16reduceSinglePassILj128ELb1EEvPKfPfj_param_0,
	.param .u64 .ptr .align 1 _Z16reduceSinglePassILj128ELb1EEvPKfPfj_param_1,
	.param .u32 _Z16reduceSinglePassILj128ELb1EEvPKfPfj_param_2
)
{
	.reg .pred 	%p<46>;
	.reg .b16 	%rs<3>;
	.reg .b32 	%r<146>;
	.reg .b32 	%f<293>;
	.reg .b64 	%rd<26>;
	// demoted variable
	.shared .align 1 .u8 _ZZ16reduceSinglePassILj128ELb1EEvPKfPfjE6amLast;
	ld.param.u64 	%rd9, [_Z16reduceSinglePassILj128ELb1EEvPKfPfj_param_0];
	ld.param.u64 	%rd10, [_Z16reduceSinglePassILj128ELb1EEvPKfPfj_param_1];
	ld.param.u32 	%r74, [_Z16reduceSinglePassILj128ELb1EEvPKfPfj_param_2];
	cvta.to.global.u64 	%rd1, %rd10;
	mov.u32 	%r1, %tid.x;
	mov.u32 	%r2, %ctaid.x;
	shl.b32 	%r75, %r2, 8;
	add.s32 	%r123, %r75, %r1;
	mov.u32 	%r4, %nctaid.x;
	setp.ge.u32 	%p1, %r123, %r74;
	mov.f32 	%f257, 0f00000000;
	@%p1 bra 	$L__BB22_3;
	cvta.to.global.u64 	%rd2, %rd9;
	shl.b32 	%r5, %r4, 8;
	mov.f32 	%f257, 0f00000000;
$L__BB22_2:
	mul.wide.u32 	%rd11, %r123, 4;
	add.s64 	%rd12, %rd2, %rd11;
	ld.global.f32 	%f61, [%rd12];
	add.f32 	%f62, %f257, %f61;
	add.s32 	%r76, %r123, 128;
	mul.wide.u32 	%rd13, %r76, 4;
	add.s64 	%rd14, %rd2, %rd13;
	ld.global.f32 	%f63, [%rd14];
	add.f32 	%f257, %f62, %f63;
	add.s32 	%r123, %r123, %r5;
	setp.lt.u32 	%p2, %r123, %r74;
	@%p2 bra 	$L__BB22_2;
$L__BB22_3:
	shl.b32 	%r77, %r1, 2;
	mov.u32 	%r78, sdata;
	add.s32 	%r8, %r78, %r77;
	st.volatile.shared.f32 	[%r8], %f257;
	bar.warp.sync 	-1;
	and.b32  	%r9, %r1, 31;
	setp.gt.u32 	%p3, %r9, 15;
	@%p3 bra 	$L__BB22_5;
	ld.volatile.shared.f32 	%f64, [%r8+64];
	add.f32 	%f257, %f257, %f64;
	st.volatile.shared.f32 	[%r8], %f257;
$L__BB22_5:
	bar.warp.sync 	-1;
	setp.gt.u32 	%p4, %r9, 7;
	@%p4 bra 	$L__BB22_7;
	ld.volatile.shared.f32 	%f65, [%r8+32];
	add.f32 	%f257, %f257, %f65;
	st.volatile.shared.f32 	[%r8], %f257;
$L__BB22_7:
	bar.warp.sync 	-1;
	setp.gt.u32 	%p5, %r9, 3;
	@%p5 bra 	$L__BB22_9;
	ld.volatile.shared.f32 	%f66, [%r8+16];
	add.f32 	%f257, %f257, %f66;
	st.volatile.shared.f32 	[%r8], %f257;
$L__BB22_9:
	bar.warp.sync 	-1;
	setp.gt.u32 	%p6, %r9, 1;
	@%p6 bra 	$L__BB22_11;
	ld.volatile.shared.f32 	%f67, [%r8+8];
	add.f32 	%f257, %f257, %f67;
	st.volatile.shared.f32 	[%r8], %f257;
$L__BB22_11:
	bar.warp.sync 	-1;
	setp.ne.s32 	%p7, %r9, 0;
	@%p7 bra 	$L__BB22_13;
	ld.volatile.shared.f32 	%f68, [%r8+4];
	add.f32 	%f69, %f257, %f68;
	st.volatile.shared.f32 	[%r8], %f69;
$L__BB22_13:
	bar.warp.sync 	-1;
	barrier.sync 	0;
	mov.u32 	%r79, %tid.y;
	mov.u32 	%r80, %tid.z;
	mov.u32 	%r10, %ntid.x;
	mov.u32 	%r81, %ntid.y;
	mad.lo.s32 	%r82, %r80, %r81, %r79;
	mul.lo.s32 	%r83, %r82, %r10;
	or.b32  	%r11, %r83, %r1;
	setp.ne.s32 	%p8, %r11, 0;
	@%p8 bra 	$L__BB22_27;
	add.s32 	%r85, %r10, -1;
	shr.u32 	%r86, %r85, 5;
	add.s32 	%r12, %r86, 1;
	and.b32  	%r13, %r12, 15;
	setp.lt.u32 	%p9, %r10, 481;
	mov.f32 	%f270, 0f00000000;
	mov.b32 	%r127, 0;
	@%p9 bra 	$L__BB22_17;
	add.s32 	%r124, %r78, 1024;
	and.b32  	%r90, %r12, 268435440;
	neg.s32 	%r125, %r90;
	mov.f32 	%f270, 0f00000000;
	mov.b32 	%r127, 0;
$L__BB22_16:
	.pragma "nounroll";
	ld.volatile.shared.f32 	%f73, [%r124+-1024];
	add.f32 	%f74, %f270, %f73;
	ld.volatile.shared.f32 	%f75, [%r124+-896];
	add.f32 	%f76, %f74, %f75;
	ld.volatile.shared.f32 	%f77, [%r124+-768];
	add.f32 	%f78, %f76, %f77;
	ld.volatile.shared.f32 	%f79, [%r124+-640];
	add.f32 	%f80, %f78, %f79;
	ld.volatile.shared.f32 	%f81, [%r124+-512];
	add.f32 	%f82, %f80, %f81;
	ld.volatile.shared.f32 	%f83, [%r124+-384];
	add.f32 	%f84, %f82, %f83;
	ld.volatile.shared.f32 	%f85, [%r124+-256];
	add.f32 	%f86, %f84, %f85;
	ld.volatile.shared.f32 	%f87, [%r124+-128];
	add.f32 	%f88, %f86, %f87;
	ld.volatile.shared.f32 	%f89, [%r124];
	add.f32 	%f90, %f88, %f89;
	ld.volatile.shared.f32 	%f91, [%r124+128];
	add.f32 	%f92, %f90, %f91;
	ld.volatile.shared.f32 	%f93, [%r124+256];
	add.f32 	%f94, %f92, %f93;
	ld.volatile.shared.f32 	%f95, [%r124+384];
	add.f32 	%f96, %f94, %f95;
	ld.volatile.shared.f32 	%f97, [%r124+512];
	add.f32 	%f98, %f96, %f97;
	ld.volatile.shared.f32 	%f99, [%r124+640];
	add.f32 	%f100, %f98, %f99;
	ld.volatile.shared.f32 	%f101, [%r124+768];
	add.f32 	%f102, %f100, %f101;
	ld.volatile.shared.f32 	%f103, [%r124+896];
	add.f32 	%f270, %f102, %f103;
	add.s32 	%r127, %r127, 512;
	add.s32 	%r125, %r125, 16;
	add.s32 	%r124, %r124, 2048;
	setp.ne.s32 	%p10, %r125, 0;
	@%p10 bra 	$L__BB22_16;
$L__BB22_17:
	setp.eq.s32 	%p11, %r13, 0;
	@%p11 bra 	$L__BB22_26;
	and.b32  	%r22, %r12, 7;
	setp.lt.u32 	%p12, %r13, 8;
	@%p12 bra 	$L__BB22_20;
	shl.b32 	%r91, %r127, 2;
	add.s32 	%r93, %r78, %r91;
	ld.volatile.shared.f32 	%f105, [%r93];
	add.f32 	%f106, %f270, %f105;
	ld.volatile.shared.f32 	%f107, [%r93+128];
	add.f32 	%f108, %f106, %f107;
	ld.volatile.shared.f32 	%f109, [%r93+256];
	add.f32 	%f110, %f108, %f109;
	ld.volatile.shared.f32 	%f111, [%r93+384];
	add.f32 	%f112, %f110, %f111;
	ld.volatile.shared.f32 	%f113, [%r93+512];
	add.f32 	%f114, %f112, %f113;
	ld.volatile.shared.f32 	%f115, [%r93+640];
	add.f32 	%f116, %f114, %f115;
	ld.volatile.shared.f32 	%f117, [%r93+768];
	add.f32 	%f118, %f116, %f117;
	ld.volatile.shared.f32 	%f119, [%r93+896];
	add.f32 	%f270, %f118, %f119;
	add.s32 	%r127, %r127, 256;
$L__BB22_20:
	setp.eq.s32 	%p13, %r22, 0;
	@%p13 bra 	$L__BB22_26;
	and.b32  	%r25, %r12, 3;
	setp.lt.u32 	%p14, %r22, 4;
	@%p14 bra 	$L__BB22_23;
	shl.b32 	%r94, %r127, 2;
	add.s32 	%r96, %r78, %r94;
	ld.volatile.shared.f32 	%f121, [%r96];
	add.f32 	%f122, %f270, %f121;
	ld.volatile.shared.f32 	%f123, [%r96+128];
	add.f32 	%f124, %f122, %f123;
	ld.volatile.shared.f32 	%f125, [%r96+256];
	add.f32 	%f126, %f124, %f125;
	ld.volatile.shared.f32 	%f127, [%r96+384];
	add.f32 	%f270, %f126, %f127;
	add.s32 	%r127, %r127, 128;
$L__BB22_23:
	setp.eq.s32 	%p15, %r25, 0;
	@%p15 bra 	$L__BB22_26;
	shl.b32 	%r97, %r127, 2;
	add.s32 	%r131, %r78, %r97;
	neg.s32 	%r130, %r25;
$L__BB22_25:
	.pragma "nounroll";
	ld.volatile.shared.f32 	%f128, [%r131];
	add.f32 	%f270, %f270, %f128;
	add.s32 	%r131, %r131, 128;
	add.s32 	%r130, %r130, 1;
	setp.ne.s32 	%p16, %r130, 0;
	@%p16 bra 	$L__BB22_25;
$L__BB22_26:
	st.volatile.shared.f32 	[sdata], %f270;
$L__BB22_27:
	barrier.sync 	0;
	setp.ne.s32 	%p17, %r1, 0;
	@%p17 bra 	$L__BB22_29;
	ld.shared.f32 	%f129, [sdata];
	mul.wide.u32 	%rd15, %r2, 4;
	add.s64 	%rd16, %rd1, %rd15;
	st.global.f32 	[%rd16], %f129;
$L__BB22_29:
	setp.lt.u32 	%p18, %r4, 2;
	@%p18 bra 	$L__BB22_72;
	setp.ne.s32 	%p19, %r1, 0;
	membar.gl;
	@%p19 bra 	$L__BB22_32;
	atom.global.inc.u32 	%r99, [retirementCount], %r4;
	add.s32 	%r100, %r4, -1;
	setp.eq.s32 	%p20, %r99, %r100;
	selp.u16 	%rs1, 1, 0, %p20;
	st.shared.u8 	[_ZZ16reduceSinglePassILj128ELb1EEvPKfPfjE6amLast], %rs1;
$L__BB22_32:
	barrier.sync 	0;
	ld.shared.u8 	%rs2, [_ZZ16reduceSinglePassILj128ELb1EEvPKfPfjE6amLast];
	setp.eq.s16 	%p21, %rs2, 0;
	@%p21 bra 	$L__BB22_72;
	setp.ge.u32 	%p22, %r1, %r4;
	mov.f32 	%f279, 0f00000000;
	@%p22 bra 	$L__BB22_46;
	not.b32 	%r101, %r1;
	add.s32 	%r102, %r4, %r101;
	shr.u32 	%r103, %r102, 7;
	add.s32 	%r34, %r103, 1;
	and.b32  	%r35, %r34, 15;
	setp.lt.u32 	%p23, %r102, 1920;
	mov.f32 	%f279, 0f00000000;
	mov.u32 	%r134, %r1;
	@%p23 bra 	$L__BB22_37;
	and.b32  	%r104, %r34, 67108848;
	neg.s32 	%r132, %r104;
	mul.wide.u32 	%rd17, %r1, 4;
	add.s64 	%rd18, %rd17, %rd1;
	add.s64 	%rd24, %rd18, 4096;
	mov.f32 	%f279, 0f00000000;
	mov.u32 	%r134, %r1;
$L__BB22_36:
	.pragma "nounroll";
	ld.global.f32 	%f134, [%rd24+-4096];
	add.f32 	%f135, %f279, %f134;
	ld.global.f32 	%f136, [%rd24+-3584];
	add.f32 	%f137, %f135, %f136;
	ld.global.f32 	%f138, [%rd24+-3072];
	add.f32 	%f139, %f137, %f138;
	ld.global.f32 	%f140, [%rd24+-2560];
	add.f32 	%f141, %f139, %f140;
	ld.global.f32 	%f142, [%rd24+-2048];
	add.f32 	%f143, %f141, %f142;
	ld.global.f32 	%f144, [%rd24+-1536];
	add.f32 	%f145, %f143, %f144;
	ld.global.f32 	%f146, [%rd24+-1024];
	add.f32 	%f147, %f145, %f146;
	ld.global.f32 	%f148, [%rd24+-512];
	add.f32 	%f149, %f147, %f148;
	ld.global.f32 	%f150, [%rd24];
	add.f32 	%f151, %f149, %f150;
	ld.global.f32 	%f152, [%rd24+512];
	add.f32 	%f153, %f151, %f152;
	ld.global.f32 	%f154, [%rd24+1024];
	add.f32 	%f155, %f153, %f154;
	ld.global.f32 	%f156, [%rd24+1536];
	add.f32 	%f157, %f155, %f156;
	ld.global.f32 	%f158, [%rd24+2048];
	add.f32 	%f159, %f157, %f158;
	ld.global.f32 	%f160, [%rd24+2560];
	add.f32 	%f161, %f159, %f160;
	ld.global.f32 	%f162, [%rd24+3072];
	add.f32 	%f163, %f161, %f162;
	ld.global.f32 	%f164, [%rd24+3584];
	add.f32 	%f279, %f163, %f164;
	add.s32 	%r134, %r134, 2048;
	add.s32 	%r132, %r132, 16;
	add.s64 	%rd24, %rd24, 8192;
	setp.ne.s32 	%p24, %r132, 0;
	@%p24 bra 	$L__BB22_36;
$L__BB22_37:
	setp.eq.s32 	%p25, %r35, 0;
	@%p25 bra 	$L__BB22_46;
	and.b32  	%r42, %r34, 7;
	setp.lt.u32 	%p26, %r35, 8;
	@%p26 bra 	$L__BB22_40;
	mul.wide.u32 	%rd19, %r134, 4;
	add.s64 	%rd20, %rd1, %rd19;
	ld.global.f32 	%f166, [%rd20];
	add.f32 	%f167, %f279, %f166;
	ld.global.f32 	%f168, [%rd20+512];
	add.f32 	%f169, %f167, %f168;
	ld.global.f32 	%f170, [%rd20+1024];
	add.f32 	%f171, %f169, %f170;
	ld.global.f32 	%f172, [%rd20+1536];
	add.f32 	%f173, %f171, %f172;
	ld.global.f32 	%f174, [%rd20+2048];
	add.f32 	%f175, %f173, %f174;
	ld.global.f32 	%f176, [%rd20+2560];
	add.f32 	%f177, %f175, %f176;
	ld.global.f32 	%f178, [%rd20+3072];
	add.f32 	%f179, %f177, %f178;
	ld.global.f32 	%f180, [%rd20+3584];
	add.f32 	%f279, %f179, %f180;
	add.s32 	%r134, %r134, 1024;
$L__BB22_40:
	setp.eq.s32 	%p27, %r42, 0;
	@%p27 bra 	$L__BB22_46;
	and.b32  	%r45, %r34, 3;
	setp.lt.u32 	%p28, %r42, 4;
	@%p28 bra 	$L__BB22_43;
	mul.wide.u32 	%rd21, %r134, 4;
	add.s64 	%rd22, %rd1, %rd21;
	ld.global.f32 	%f182, [%rd22];
	add.f32 	%f183, %f279, %f182;
	ld.global.f32 	%f184, [%rd22+512];
	add.f32 	%f185, %f183, %f184;
	ld.global.f32 	%f186, [%rd22+1024];
	add.f32 	%f187, %f185, %f186;
	ld.global.f32 	%f188, [%rd22+1536];
	add.f32 	%f279, %f187, %f188;
	add.s32 	%r134, %r134, 512;
$L__BB22_43:
	setp.eq.s32 	%p29, %r45, 0;
	@%p29 bra 	$L__BB22_46;
	mul.wide.u32 	%rd23, %r134, 4;
	add.s64 	%rd25, %rd1, %rd23;
	neg.s32 	%r137, %r45;
$L__BB22_45:
	.pragma "nounroll";
	ld.global.f32 	%f189, [%rd25];
	add.f32 	%f279, %f279, %f189;
	add.s64 	%rd25, %rd25, 512;
	add.s32 	%r137, %r137, 1;
	setp.ne.s32 	%p30, %r137, 0;
	@%p30 bra 	$L__BB22_45;
$L__BB22_46:
	setp.gt.u32 	%p31, %r9, 15;
	mov.u32 	%r106, smem;
	add.s32 	%r51, %r106, %r77;
	st.volatile.shared.f32 	[%r51], %f279;
	bar.warp.sync 	-1;
	@%p31 bra 	$L__BB22_48;
	ld.volatile.shared.f32 	%f190, [%r51+64];
	add.f32 	%f279, %f279, %f190;
	st.volatile.shared.f32 	[%r51], %f279;
$L__BB22_48:
	setp.gt.u32 	%p32, %r9, 7;
	bar.warp.sync 	-1;
	@%p32 bra 	$L__BB22_50;
	ld.volatile.shared.f32 	%f191, [%r51+32];
	add.f32 	%f279, %f279, %f191;
	st.volatile.shared.f32 	[%r51], %f279;
$L__BB22_50:
	setp.gt.u32 	%p33, %r9, 3;
	bar.warp.sync 	-1;
	@%p33 bra 	$L__BB22_52;
	ld.volatile.shared.f32 	%f192, [%r51+16];
	add.f32 	%f279, %f279, %f192;
	st.volatile.shared.f32 	[%r51], %f279;
$L__BB22_52:
	setp.gt.u32 	%p34, %r9, 1;
	bar.warp.sync 	-1;
	@%p34 bra 	$L__BB22_54;
	ld.volatile.shared.f32 	%f193, [%r51+8];
	add.f32 	%f279, %f279, %f193;
	st.volatile.shared.f32 	[%r51], %f279;
$L__BB22_54:
	setp.ne.s32 	%p35, %r9, 0;
	bar.warp.sync 	-1;
	@%p35 bra 	$L__BB22_56;
	ld.volatile.shared.f32 	%f194, [%r51+4];
	add.f32 	%f195, %f279, %f194;
	st.volatile.shared.f32 	[%r51], %f195;
$L__BB22_56:
	setp.ne.s32 	%p36, %r11, 0;
	bar.warp.sync 	-1;
	barrier.sync 	0;
	@%p36 bra 	$L__BB22_70;
	add.s32 	%r108, %r10, -1;
	shr.u32 	%r109, %r108, 5;
	add.s32 	%r52, %r109, 1;
	and.b32  	%r53, %r52, 15;
	setp.lt.u32 	%p37, %r10, 481;
	mov.f32 	%f292, 0f00000000;
	mov.b32 	%r141, 0;
	@%p37 bra 	$L__BB22_60;
	add.s32 	%r138, %r106, 1024;
	and.b32  	%r113, %r52, 268435440;
	neg.s32 	%r139, %r113;
	mov.f32 	%f292, 0f00000000;
	mov.b32 	%r141, 0;
$L__BB22_59:
	.pragma "nounroll";
	ld.volatile.shared.f32 	%f199, [%r138+-1024];
	add.f32 	%f200, %f292, %f199;
	ld.volatile.shared.f32 	%f201, [%r138+-896];
	add.f32 	%f202, %f200, %f201;
	ld.volatile.shared.f32 	%f203, [%r138+-768];
	add.f32 	%f204, %f202, %f203;
	ld.volatile.shared.f32 	%f205, [%r138+-640];
	add.f32 	%f206, %f204, %f205;
	ld.volatile.shared.f32 	%f207, [%r138+-512];
	add.f32 	%f208, %f206, %f207;
	ld.volatile.shared.f32 	%f209, [%r138+-384];
	add.f32 	%f210, %f208, %f209;
	ld.volatile.shared.f32 	%f211, [%r138+-256];
	add.f32 	%f212, %f210, %f211;
	ld.volatile.shared.f32 	%f213, [%r138+-128];
	add.f32 	%f214, %f212, %f213;
	ld.volatile.shared.f32 	%f215, [%r138];
	add.f32 	%f216, %f214, %f215;
	ld.volatile.shared.f32 	%f217, [%r138+128];
	add.f32 	%f218, %f216, %f217;
	ld.volatile.shared.f32 	%f219, [%r138+256];
	add.f32 	%f220, %f218, %f219;
	ld.volatile.shared.f32 	%f221, [%r138+384];
	add.f32 	%f222, %f220, %f221;
	ld.volatile.shared.f32 	%f223, [%r138+512];
	add.f32 	%f224, %f222, %f223;
	ld.volatile.shared.f32 	%f225, [%r138+640];
	add.f32 	%f226, %f224, %f225;
	ld.volatile.shared.f32 	%f227, [%r138+768];
	add.f32 	%f228, %f226, %f227;
	ld.volatile.shared.f32 	%f229, [%r138+896];
	add.f32 	%f292, %f228, %f229;
	add.s32 	%r141, %r141, 512;
	add.s32 	%r139, %r139, 16;
	add.s32 	%r138, %r138, 2048;
	setp.ne.s32 	%p38, %r139, 0;
	@%p38 bra 	$L__BB22_59;
$L__BB22_60:
	setp.eq.s32 	%p39, %r53, 0;
	@%p39 bra 	$L__BB22_69;
	and.b32  	%r62, %r52, 7;
	setp.lt.u32 	%p40, %r53, 8;
	@%p40 bra 	$L__BB22_63;
	shl.b32 	%r114, %r141, 2;
	add.s32 	%r116, %r106, %r114;
	ld.volatile.shared.f32 	%f231, [%r116];
	add.f32 	%f232, %f292, %f231;
	ld.volatile.shared.f32 	%f233, [%r116+128];
	add.f32 	%f234, %f232, %f233;
	ld.volatile.shared.f32 	%f235, [%r116+256];
	add.f32 	%f236, %f234, %f235;
	ld.volatile.shared.f32 	%f237, [%r116+384];
	add.f32 	%f238, %f236, %f237;
	ld.volatile.shared.f32 	%f239, [%r116+512];
	add.f32 	%f240, %f238, %f239;
	ld.volatile.shared.f32 	%f241, [%r116+640];
	add.f32 	%f242, %f240, %f241;
	ld.volatile.shared.f32 	%f243, [%r116+768];
	add.f32 	%f244, %f242, %f243;
	ld.volatile.shared.f32 	%f245, [%r116+896];
	add.f32 	%f292, %f244, %f245;
	add.s32 	%r141, %r141, 256;
$L__BB22_63:
	setp.eq.s32 	%p41, %r62, 0;
	@%p41 bra 	$L__BB22_69;
	and.b32  	%r65, %r52, 3;
	setp.lt.u32 	%p42, %r62, 4;
	@%p42 bra 	$L__BB22_66;
	shl.b32 	%r117, %r141, 2;
	add.s32 	%r119, %r106, %r117;
	ld.volatile.shared.f32 	%f247, [%r119];
	add.f32 	%f248, %f292, %f247;
	ld.volatile.shared.f32 	%f249, [%r119+128];
	add.f32 	%f250, %f248, %f249;
	ld.volatile.shared.f32 	%f251, [%r119+256];
	add.f32 	%f252, %f250, %f251;
	ld.volatile.shared.f32 	%f253, [%r119+384];
	add.f32 	%f292, %f252, %f253;
	add.s32 	%r141, %r141, 128;
$L__BB22_66:
	setp.eq.s32 	%p43, %r65, 0;
	@%p43 bra 	$L__BB22_69;
	shl.b32 	%r120, %r141, 2;
	add.s32 	%r145, %r106, %r120;
	neg.s32 	%r144, %r65;
$L__BB22_68:
	.pragma "nounroll";
	ld.volatile.shared.f32 	%f254, [%r145];
	add.f32 	%f292, %f292, %f254;
	add.s32 	%r145, %r145, 128;
	add.s32 	%r144, %r144, 1;
	setp.ne.s32 	%p44, %r144, 0;
	@%p44 bra 	$L__BB22_68;
$L__BB22_69:
	st.volatile.shared.f32 	[smem], %f292;
$L__BB22_70:
	setp.ne.s32 	%p45, %r1, 0;
	barrier.sync 	0;
	@%p45 bra 	$L__BB22_72;
	ld.shared.f32 	%f255, [smem];
	st.global.f32 	[%rd1], %f255;
	mov.b32 	%r122, 0;
	st.global.u32 	[retirementCount], %r122;
$L__BB22_72:
	ret;

}
	// .globl	_Z16reduceSinglePassILj64ELb1EEvPKfPfj
.visible .entry _Z16reduceSinglePassILj64ELb1EEvPKfPfj(
	.param .u64 .ptr .align 1 _Z16reduceSinglePassILj64ELb1EEvPKfPfj_param_0,
	.param .u64 .ptr .align 1 _Z16reduceSinglePassILj64ELb1EEvPKfPfj_param_1,
	.param .u32 _Z16reduceSinglePassILj64ELb1EEvPKfPfj_param_2
)
{
	.reg .pred 	%p<46>;
	.reg .b16 	%rs<3>;
	.reg .b32 	%r<146>;
	.reg .b32 	%f<293>;
	.reg .b64 	%rd<26>;
	// demoted variable
	.shared .align 1 .u8 _ZZ16reduceSinglePassILj64ELb1EEvPKfPfjE6amLast;
	ld.param.u64 	%rd9, [_Z16reduceSinglePassILj64ELb1EEvPKfPfj_param_0];
	ld.param.u64 	%rd10, [_Z16reduceSinglePassILj64ELb1EEvPKfPfj_param_1];
	ld.param.u32 	%r74, [_Z16reduceSinglePassILj64ELb1EEvPKfPfj_param_2];
	cvta.to.global.u64 	%rd1, %rd10;
	mov.u32 	%r1, %tid.x;
	mov.u32 	%r2, %ctaid.x;
	shl.b32 	%r75, %r2, 7;
	add.s32 	%r123, %r75, %r1;
	mov.u32 	%r4, %nctaid.x;
	setp.ge.u32 	%p1, %r123, %r74;
	mov.f32 	%f257, 0f00000000;
	@%p1 bra 	$L__BB23_3;
	cvta.to.global.u64 	%rd2, %rd9;
	shl.b32 	%r5, %r4, 7;
	mov.f32 	%f257, 0f00000000;
$L__BB23_2:
	mul.wide.u32 	%rd11, %r123, 4;
	add.s64 	%rd12, %rd2, %rd11;
	ld.global.f32 	%f61, [%rd12];
	add.f32 	%f62, %f257, %f61;
	add.s32 	%r76, %r123, 64;
	mul.wide.u32 	%rd13, %r76, 4;
	add.s64 	%rd14, %rd2, %rd13;
	ld.global.f32 	%f63, [%rd14];
	add.f32 	%f257, %f62, %f63;
	add.s32 	%r123, %r123, %r5;
	setp.lt.u32 	%p2, %r123, %r74;
	@%p2 bra 	$L__BB23_2;
$L__BB23_3:
	shl.b32 	%r77, %r1, 2;
	mov.u32 	%r78, sdata;
	add.s32 	%r8, %r78, %r77;
	st.volatile.shared.f32 	[%r8], %f257;
	bar.warp.sync 	-1;
	and.b32  	%r9, %r1, 31;
	setp.gt.u32 	%p3, %r9, 15;
	@%p3 bra 	$L__BB23_5;
	ld.volatile.shared.f32 	%f64, [%r8+64];
	add.f32 	%f257, %f257, %f64;
	st.volatile.shared.f32 	[%r8], %f257;
$L__BB23_5:
	bar.warp.sync 	-1;
	setp.gt.u32 	%p4, %r9, 7;
	@%p4 bra 	$L__BB23_7;
	ld.volatile.shared.f32 	%f65, [%r8+32];
	add.f32 	%f257, %f257, %f65;
	st.volatile.shared.f32 	[%r8], %f257;
$L__BB23_7:
	bar.warp.sync 	-1;
	setp.gt.u32 	%p5, %r9, 3;
	@%p5 bra 	$L__BB23_9;
	ld.volatile.shared.f32 	%f66, [%r8+16];
	add.f32 	%f257, %f257, %f66;
	st.volatile.shared.f32 	[%r8], %f257;
$L__BB23_9:
	bar.warp.sync 	-1;
	setp.gt.u32 	%p6, %r9, 1;
	@%p6 bra 	$L__BB23_11;
	ld.volatile.shared.f32 	%f67, [%r8+8];
	add.f32 	%f257, %f257, %f67;
	st.volatile.shared.f32 	[%r8], %f257;
$L__BB23_11:
	bar.warp.sync 	-1;
	setp.ne.s32 	%p7, %r9, 0;
	@%p7 bra 	$L__BB23_13;
	ld.volatile.shared.f32 	%f68, [%r8+4];
	add.f32 	%f69, %f257, %f68;
	st.volatile.shared.f32 	[%r8], %f69;
$L__BB23_13:
	bar.warp.sync 	-1;
	barrier.sync 	0;
	mov.u32 	%r79, %tid.y;
	mov.u32 	%r80, %tid.z;
	mov.u32 	%r10, %ntid.x;
	mov.u32 	%r81, %ntid.y;
	mad.lo.s32 	%r82, %r80, %r81, %r79;
	mul.lo.s32 	%r83, %r82, %r10;
	or.b32  	%r11, %r83, %r1;
	setp.ne.s32 	%p8, %r11, 0;
	@%p8 bra 	$L__BB23_27;
	add.s32 	%r85, %r10, -1;
	shr.u32 	%r86, %r85, 5;
	add.s32 	%r12, %r86, 1;
	and.b32  	%r13, %r12, 15;
	setp.lt.u32 	%p9, %r10, 481;
	mov.f32 	%f270, 0f00000000;
	mov.b32 	%r127, 0;
	@%p9 bra 	$L__BB23_17;
	add.s32 	%r124, %r78, 1024;
	and.b32  	%r90, %r12, 268435440;
	neg.s32 	%r125, %r90;
	mov.f32 	%f270, 0f00000000;
	mov.b32 	%r127, 0;
$L__BB23_16:
	.pragma "nounroll";
	ld.volatile.shared.f32 	%f73, [%r124+-1024];
	add.f32 	%f74, %f270, %f73;
	ld.volatile.shared.f32 	%f75, [%r124+-896];
	add.f32 	%f76, %f74, %f75;
	ld.volatile.shared.f32 	%f77, [%r124+-768];
	add.f32 	%f78, %f76, %f77;
	ld.volatile.shared.f32 	%f79, [%r124+-640];
	add.f32 	%f80, %f78, %f79;
	ld.volatile.shared.f32 	%f81, [%r124+-512];
	add.f32 	%f82, %f80, %f81;
	ld.volatile.shared.f32 	%f83, [%r124+-384];
	add.f32 	%f84, %f82, %f83;
	ld.volatile.shared.f32 	%f85, [%r124+-256];
	add.f32 	%f86, %f84, %f85;
	ld.volatile.shared.f32 	%f87, [%r124+-128];
	add.f32 	%f88, %f86, %f87;
	ld.volatile.shared.f32 	%f89, [%r124];
	add.f32 	%f90, %f88, %f89;
	ld.volatile.shared.f32 	%f91, [%r124+128];
	add.f32 	%f92, %f90, %f91;
	ld.volatile.shared.f32 	%f93, [%r124+256];
	add.f32 	%f94, %f92, %f93;
	ld.volatile.shared.f32 	%f95, [%r124+384];
	add.f32 	%f96, %f94, %f95;
	ld.volatile.shared.f32 	%f97, [%r124+512];
	add.f32 	%f98, %f96, %f97;
	ld.volatile.shared.f32 	%f99, [%r124+640];
	add.f32 	%f100, %f98, %f99;
	ld.volatile.shared.f32 	%f101, [%r124+768];
	add.f32 	%f102, %f100, %f101;
	ld.volatile.shared.f32 	%f103, [%r124+896];
	add.f32 	%f270, %f102, %f103;
	add.s32 	%r127, %r127, 512;
	add.s32 	%r125, %r125, 16;
	add.s32 	%r124, %r124, 2048;
	setp.ne.s32 	%p10, %r125, 0;
	@%p10 bra 	$L__BB23_16;
$L__BB23_17:
	setp.eq.s32 	%p11, %r13, 0;
	@%p11 bra 	$L__BB23_26;
	and.b32  	%r22, %r12, 7;
	setp.lt.u32 	%p12, %r13, 8;
	@%p12 bra 	$L__BB23_20;
	shl.b32 	%r91, %r127, 2;
	add.s32 	%r93, %r78, %r91;
	ld.volatile.shared.f32 	%f105, [%r93];
	add.f32 	%f106, %f270, %f105;
	ld.volatile.shared.f32 	%f107, [%r93+128];
	add.f32 	%f108, %f106, %f107;
	ld.volatile.shared.f32 	%f109, [%r93+256];
	add.f32 	%f110, %f108, %f109;
	ld.volatile.shared.f32 	%f111, [%r93+384];
	add.f32 	%f112, %f110, %f111;
	ld.volatile.shared.f32 	%f113, [%r93+512];
	add.f32 	%f114, %f112, %f113;
	ld.volatile.shared.f32 	%f115, [%r93+640];
	add.f32 	%f116, %f114, %f115;
	ld.volatile.shared.f32 	%f117, [%r93+768];
	add.f32 	%f118, %f116, %f117;
	ld.volatile.shared.f32 	%f119, [%r93+896];
	add.f32 	%f270, %f118, %f119;
	add.s32 	%r127, %r127, 256;
$L__BB23_20:
	setp.eq.s32 	%p13, %r22, 0;
	@%p13 bra 	$L__BB23_26;
	and.b32  	%r25, %r12, 3;
	setp.lt.u32 	%p14, %r22, 4;
	@%p14 bra 	$L__BB23_23;
	shl.b32 	%r94, %r127, 2;
	add.s32 	%r96, %r78, %r94;
	ld.volatile.shared.f32 	%f121, [%r96];
	add.f32 	%f122, %f270, %f121;
	ld.volatile.shared.f32 	%f123, [%r96+128];
	add.f32 	%f124, %f122, %f123;
	ld.volatile.shared.f32 	%f125, [%r96+256];
	add.f32 	%f126, %f124, %f125;
	ld.volatile.shared.f32 	%f127, [%r96+384];
	add.f32 	%f270, %f126, %f127;
	add.s32 	%r127, %r127, 128;
$L__BB23_23:
	setp.eq.s32 	%p15, %r25, 0;
	@%p15 bra 	$L__BB23_26;
	shl.b32 	%r97, %r127, 2;
	add.s32 	%r131, %r78, %r97;
	neg.s32 	%r130, %r25;
$L__BB23_25:
	.pragma "nounroll";
	ld.volatile.shared.f32 	%f128, [%r131];
	add.f32 	%f270, %f270, %f128;
	add.s32 	%r131, %r131, 128;
	add.s32 	%r130, %r130, 1;
	setp.ne.s32 	%p16, %r130, 0;
	@%p16 bra 	$L__BB23_25;
$L__BB23_26:
	st.volatile.shared.f32 	[sdata], %f270;
$L__BB23_27:
	barrier.sync 	0;
	setp.ne.s32 	%p17, %r1, 0;
	@%p17 bra 	$L__BB23_29;
	ld.shared.f32 	%f129, [sdata];
	mul.wide.u32 	%rd15, %r2, 4;
	add.s64 	%rd16, %rd1, %rd15;
	st.global.f32 	[%rd16], %f129;
$L__BB23_29:
	setp.lt.u32 	%p18, %r4, 2;
	@%p18 bra 	$L__BB23_72;
	setp.ne.s32 	%p19, %r1, 0;
	membar.gl;
	@%p19 bra 	$L__BB23_32;
	atom.global.inc.u32 	%r99, [retirementCount], %r4;
	add.s32 	%r100, %r4, -1;
	setp.eq.s32 	%p20, %r99, %r100;
	selp.u16 	%rs1, 1, 0, %p20;
	st.shared.u8 	[_ZZ16reduceSinglePassILj64ELb1EEvPKfPfjE6amLast], %rs1;
$L__BB23_32:
	barrier.sync 	0;
	ld.shared.u8 	%rs2, [_ZZ16reduceSinglePassILj64ELb1EEvPKfPfjE6amLast];
	setp.eq.s16 	%p21, %rs2, 0;
	@%p21 bra 	$L__BB23_72;
	setp.ge.u32 	%p22, %r1, %r4;
	mov.f32 	%f279, 0f00000000;
	@%p22 bra 	$L__BB23_46;
	not.b32 	%r101, %r1;
	add.s32 	%r102, %r4, %r101;
	shr.u32 	%r103, %r102, 6;
	add.s32 	%r34, %r103, 1;
	and.b32  	%r35, %r34, 15;
	setp.lt.u32 	%p23, %r102, 960;
	mov.f32 	%f279, 0f00000000;
	mov.u32 	%r134, %r1;
	@%p23 bra 	$L__BB23_37;
	and.b32  	%r104, %r34, 134217712;
	neg.s32 	%r132, %r104;
	mul.wide.u32 	%rd17, %r1, 4;
	add.s64 	%rd18, %rd17, %rd1;
	add.s64 	%rd24, %rd18, 2048;
	mov.f32 	%f279, 0f00000000;
	mov.u32 	%r134, %r1;
$L__BB23_36:
	.pragma "nounroll";
	ld.global.f32 	%f134, [%rd24+-2048];
	add.f32 	%f135, %f279, %f134;
	ld.global.f32 	%f136, [%rd24+-1792];
	add.f32 	%f137, %f135, %f136;
	ld.global.f32 	%f138, [%rd24+-1536];
	add.f32 	%f139, %f137, %f138;
	ld.global.f32 	%f140, [%rd24+-1280];
	add.f32 	%f141, %f139, %f140;
	ld.global.f32 	%f142, [%rd24+-1024];
	add.f32 	%f143, %f141, %f142;
	ld.global.f32 	%f144, [%rd24+-768];
	add.f32 	%f145, %f143, %f144;
	ld.global.f32 	%f146, [%rd24+-512];
	add.f32 	%f147, %f145, %f146;
	ld.global.f32 	%f148, [%rd24+-256];
	add.f32 	%f149, %f147, %f148;
	ld.global.f32 	%f150, [%rd24];
	add.f32 	%f151, %f149, %f150;
	ld.global.f32 	%f152, [%rd24+256];
	add.f32 	%f153, %f151, %f152;
	ld.global.f32 	%f154, [%rd24+512];
	add.f32 	%f155, %f153, %f154;
	ld.global.f32 	%f156, [%rd24+768];
	add.f32 	%f157, %f155, %f156;
	ld.global.f32 	%f158, [%rd24+1024];
	add.f32 	%f159, %f157, %f158;
	ld.global.f32 	%f160, [%rd24+1280];
	add.f32 	%f161, %f159, %f160;
	ld.global.f32 	%f162, [%rd24+1536];
	add.f32 	%f163, %f161, %f162;
	ld.global.f32 	%f164, [%rd24+1792];
	add.f32 	%f279, %f163, %f164;
	add.s32 	%r134, %r134, 1024;
	add.s32 	%r132, %r132, 16;
	add.s64 	%rd24, %rd24, 4096;
	setp.ne.s32 	%p24, %r132, 0;
	@%p24 bra 	$L__BB23_36;
$L__BB23_37:
	setp.eq.s32 	%p25, %r35, 0;
	@%p25 bra 	$L__BB23_46;
	and.b32  	%r42, %r34, 7;
	setp.lt.u32 	%p26, %r35, 8;
	@%p26 bra 	$L__BB23_40;
	mul.wide.u32 	%rd19, %r134, 4;
	add.s64 	%rd20, %rd1, %rd19;
	ld.global.f32 	%f166, [%rd20];
	add.f32 	%f167, %f279, %f166;
	ld.global.f32 	%f168, [%rd20+256];
	add.f32 	%f169, %f167, %f168;
	ld.global.f32 	%f170, [%rd20+512];
	add.f32 	%f171, %f169, %f170;
	ld.global.f32 	%f172, [%rd20+768];
	add.f32 	%f173, %f171, %f172;
	ld.global.f32 	%f174, [%rd20+1024];
	add.f32 	%f175, %f173, %f174;
	ld.global.f32 	%f176, [%rd20+1280];
	add.f32 	%f177, %f175, %f176;
	ld.global.f32 	%f178, [%rd20+1536];
	add.f32 	%f179, %f177, %f178;
	ld.global.f32 	%f180, [%rd20+1792];
	add.f32 	%f279, %f179, %f180;
	add.s32 	%r134, %r134, 512;
$L__BB23_40:
	setp.eq.s32 	%p27, %r42, 0;
	@%p27 bra 	$L__BB23_46;
	and.b32  	%r45, %r34, 3;
	setp.lt.u32 	%p28, %r42, 4;
	@%p28 bra 	$L__BB23_43;
	mul.wide.u32 	%rd21, %r134, 4;
	add.s64 	%rd22, %rd1, %rd21;
	ld.global.f32 	%f182, [%rd22];
	add.f32 	%f183, %f279, %f182;
	ld.global.f32 	%f184, [%rd22+256];
	add.f32 	%f185, %f183, %f184;
	ld.global.f32 	%f186, [%rd22+512];
	add.f32 	%f187, %f185, %f186;
	ld.global.f32 	%f188, [%rd22+768];
	add.f32 	%f279, %f187, %f188;
	add.s32 	%r134, %r134, 256;
$L__BB23_43:
	setp.eq.s32 	%p29, %r45, 0;
	@%p29 bra 	$L__BB23_46;
	mul.wide.u32 	%rd23, %r134, 4;
	add.s64 	%rd25, %rd1, %rd23;
	neg.s32 	%r137, %r45;
$L__BB23_45:
	.pragma "nounroll";
	ld.global.f32 	%f189, [%rd25];
	add.f32 	%f279, %f279, %f189;
	add.s64 	%rd25, %rd25, 256;
	add.s32 	%r137, %r137, 1;
	setp.ne.s32 	%p30, %r137, 0;
	@%p30 bra 	$L__BB23_45;
$L__BB23_46:
	setp.gt.u32 	%p31, %r9, 15;
	mov.u32 	%r106, smem;
	add.s32 	%r51, %r106, %r77;
	st.volatile.shared.f32 	[%r51], %f279;
	bar.warp.sync 	-1;
	@%p31 bra 	$L__BB23_48;
	ld.volatile.shared.f32 	%f190, [%r51+64];
	add.f32 	%f279, %f279, %f190;
	st.volatile.shared.f32 	[%r51], %f279;
$L__BB23_48:
	setp.gt.u32 	%p32, %r9, 7;
	bar.warp.sync 	-1;
	@%p32 bra 	$L__BB23_50;
	ld.volatile.shared.f32 	%f191, [%r51+32];
	add.f32 	%f279, %f279, %f191;
	st.volatile.shared.f32 	[%r51], %f279;
$L__BB23_50:
	setp.gt.u32 	%p33, %r9, 3;
	bar.warp.sync 	-1;
	@%p33 bra 	$L__BB23_52;
	ld.volatile.shared.f32 	%f192, [%r51+16];
	add.f32 	%f279, %f279, %f192;
	st.volatile.shared.f32 	[%r51], %f279;
$L__BB23_52:
	setp.gt.u32 	%p34, %r9, 1;
	bar.warp.sync 	-1;
	@%p34 bra 	$L__BB23_54;
	ld.volatile.shared.f32 	%f193, [%r51+8];
	add.f32 	%f279, %f279, %f193;
	st.volatile.shared.f32 	[%r51], %f279;
$L__BB23_54:
	setp.ne.s32 	%p35, %r9, 0;
	bar.warp.sync 	-1;
	@%p35 bra 	$L__BB23_56;
	ld.volatile.shared.f32 	%f194, [%r51+4];
	add.f32 	%f195, %f279, %f194;
	st.volatile.shared.f32 	[%r51], %f195;
$L__BB23_56:
	setp.ne.s32 	%p36, %r11, 0;
	bar.warp.sync 	-1;
	barrier.sync 	0;
	@%p36 bra 	$L__BB23_70;
	add.s32 	%r108, %r10, -1;
	shr.u32 	%r109, %r108, 5;
	add.s32 	%r52, %r109, 1;
	and.b32  	%r53, %r52, 15;
	setp.lt.u32 	%p37, %r10, 481;
	mov.f32 	%f292, 0f00000000;
	mov.b32 	%r141, 0;
	@%p37 bra 	$L__BB23_60;
	add.s32 	%r138, %r106, 1024;
	and.b32  	%r113, %r52, 268435440;
	neg.s32 	%r139, %r113;
	mov.f32 	%f292, 0f00000000;
	mov.b32 	%r141, 0;
$L__BB23_59:
	.pragma "nounroll";
	ld.volatile.shared.f32 	%f199, [%r138+-1024];
	add.f32 	%f200, %f292, %f199;
	ld.volatile.shared.f32 	%f201, [%r138+-896];
	add.f32 	%f202, %f200, %f201;
	ld.volatile.shared.f32 	%f203, [%r138+-768];
	add.f32 	%f204, %f202, %f203;
	ld.volatile.shared.f32 	%f205, [%r138+-640];
	add.f32 	%f206, %f204, %f205;
	ld.volatile.shared.f32 	%f207, [%r138+-512];
	add.f32 	%f208, %f206, %f207;
	ld.volatile.shared.f32 	%f209, [%r138+-384];
	add.f32 	%f210, %f208, %f209;
	ld.volatile.shared.f32 	%f211, [%r138+-256];
	add.f32 	%f212, %f210, %f211;
	ld.volatile.shared.f32 	%f213, [%r138+-128];
	add.f32 	%f214, %f212, %f213;
	ld.volatile.shared.f32 	%f215, [%r138];
	add.f32 	%f216, %f214, %f215;
	ld.volatile.shared.f32 	%f217, [%r138+128];
	add.f32 	%f218, %f216, %f217;
	ld.volatile.shared.f32 	%f219, [%r138+256];
	add.f32 	%f220, %f218, %f219;
	ld.volatile.shared.f32 	%f221, [%r138+384];
	add.f32 	%f222, %f220, %f221;
	ld.volatile.shared.f32 	%f223, [%r138+512];
	add.f32 	%f224, %f222, %f223;
	ld.volatile.shared.f32 	%f225, [%r138+640];
	add.f32 	%f226, %f224, %f225;
	ld.volatile.shared.f32 	%f227, [%r138+768];
	add.f32 	%f228, %f226, %f227;
	ld.volatile.shared.f32 	%f229, [%r138+896];
	add.f32 	%f292, %f228, %f229;
	add.s32 	%r141, %r141, 512;
	add.s32 	%r139, %r139, 16;
	add.s32 	%r138, %r138, 2048;
	setp.ne.s32 	%p38, %r139, 0;
	@%p38 bra 	$L__BB23_59;
$L__BB23_60:
	setp.eq.s32 	%p39, %r53, 0;
	@%p39 bra 	$L__BB23_69;
	and.b32  	%r62, %r52, 7;
	setp.lt.u32 	%p40, %r53, 8;
	@%p40 bra 	$L__BB23_63;
	shl.b32 	%r114, %r141, 2;
	add.s32 	%r116, %r106, %r114;
	ld.volatile.shared.f32 	%f231, [%r116];
	add.f32 	%f232, %f292, %f231;
	ld.volatile.shared.f32 	%f233, [%r116+128];
	add.f32 	%f234, %f232, %f233;
	ld.volatile.shared.f32 	%f235, [%r116+256];
	add.f32 	%f236, %f234, %f235;
	ld.volatile.shared.f32 	%f237, [%r116+384];
	add.f32 	%f238, %f236, %f237;
	ld.volatile.shared.f32 	%f239, [%r116+512];
	add.f32 	%f240, %f238, %f239;
	ld.volatile.shared.f32 	%f241, [%r116+640];
	add.f32 	%f242, %f240, %f241;
	ld.volatile.shared.f32 	%f243, [%r116+768];
	add.f32 	%f244, %f242, %f243;
	ld.volatile.shared.f32 	%f245, [%r116+896];
	add.f32 	%f292, %f244, %f245;
	add.s32 	%r141, %r141, 256;
$L__BB23_63:
	setp.eq.s32 	%p41, %r62, 0;
	@%p41 bra 	$L__BB23_69;
	and.b32  	%r65, %r52, 3;
	setp.lt.u32 	%p42, %r62, 4;
	@%p42 bra 	$L__BB23_66;
	shl.b32 	%r117, %r141, 2;
	add.s32 	%r119, %r106, %r117;
	ld.volatile.shared.f32 	%f247, [%r119];
	add.f32 	%f248, %f292, %f247;
	ld.volatile.shared.f32 	%f249, [%r119+128];
	add.f32 	%f250, %f248, %f249;
	ld.volatile.shared.f32 	%f251, [%r119+256];
	add.f32 	%f252, %f250, %f251;
	ld.volatile.shared.f32 	%f253, [%r119+384];
	add.f32 	%f292, %f252, %f253;
	add.s32 	%r141, %r141, 128;
$L__BB23_66:
	setp.eq.s32 	%p43, %r65, 0;
	@%p43 bra 	$L__BB23_69;
	shl.b32 	%r120, %r141, 2;
	add.s32 	%r145, %r106, %r120;
	neg.s32 	%r144, %r65;
$L__BB23_68:
	.pragma "nounroll";
	ld.volatile.shared.f32 	%f254, [%r145];
	add.f32 	%f292, %f292, %f254;
	add.s32 	%r145, %r145, 128;
	add.s32 	%r144, %r144, 1;
	setp.ne.s32 	%p44, %r144, 0;
	@%p44 bra 	$L__BB23_68;
$L__BB23_69:
	st.volatile.shared.f32 	[smem], %f292;
$L__BB23_70:
	setp.ne.s32 	%p45, %r1, 0;
	barrier.sync 	0;
	@%p45 bra 	$L__BB23_72;
	ld.shared.f32 	%f255, [smem];
	st.global.f32 	[%rd1], %f255;
	mov.b32 	%r122, 0;
	st.global.u32 	[retirementCount], %r122;
$L__BB23_72:
	ret;

}
	// .globl	_Z16reduceSinglePassILj32ELb1EEvPKfPfj
.visible .entry _Z16reduceSinglePassILj32ELb1EEvPKfPfj(
	.param .u64 .ptr .align 1 _Z16reduceSinglePassILj32ELb1EEvPKfPfj_param_0,
	.param .u64 .ptr .align 1 _Z16reduceSinglePassILj32ELb1EEvPKfPfj_param_1,
	.param .u32 _Z16reduceSinglePassILj32ELb1EEvPKfPfj_param_2
)
{
	.reg .pred 	%p<46>;
	.reg .b16 	%rs<3>;
	.reg .b32 	%r<146>;
	.reg .b32 	%f<293>;
	.reg .b64 	%rd<26>;
	// demoted variable
	.shared .align 1 .u8 _ZZ16reduceSinglePassILj32ELb1EEvPKfPfjE6amLast;
	ld.param.u64 	%rd9, [_Z16reduceSinglePassILj32ELb1EEvPKfPfj_param_0];
	ld.param.u64 	%rd10, [_Z16reduceSinglePassILj32ELb1EEvPKfPfj_param_1];
	ld.param.u32 	%r74, [_Z16reduceSinglePassILj32ELb1EEvPKfPfj_param_2];
	cvta.to.global.u64 	%rd1, %rd10;
	mov.u32 	%r1, %tid.x;
	mov.u32 	%r2, %ctaid.x;
	shl.b32 	%r75, %r2, 6;
	add.s32 	%r123, %r75, %r1;
	mov.u32 	%r4, %nctaid.x;
	setp.ge.u32 	%p1, %r123, %r74;
	mov.f32 	%f257, 0f00000000;
	@%p1 bra 	$L__BB24_3;
	cvta.to.global.u64 	%rd2, %rd9;
	shl.b32 	%r5, %r4, 6;
	mov.f32 	%f257, 0f00000000;
$L__BB24_2:
	mul.wide.u32 	%rd11, %r123, 4;
	add.s64 	%rd12, %rd2, %rd11;
	ld.global.f32 	%f61, [%rd12];
	add.f32 	%f62, %f257, %f61;
	add.s32 	%r76, %r123, 32;
	mul.wide.u32 	%rd13, %r76, 4;
	add.s64 	%rd14, %rd2, %rd13;
	ld.global.f32 	%f63, [%rd14];
	add.f32 	%f257, %f62, %f63;
	add.s32 	%r123, %r123, %r5;
	setp.lt.u32 	%p2, %r123, %r74;
	@%p2 bra 	$L__BB24_2;
$L__BB24_3:
	shl.b32 	%r77, %r1, 2;
	mov.u32 	%r78, sdata;
	add.s32 	%r8, %r78, %r77;
	st.volatile.shared.f32 	[%r8], %f257;
	bar.warp.sync 	-1;
	and.b32  	%r9, %r1, 31;
	setp.gt.u32 	%p3, %r9, 15;
	@%p3 bra 	$L__BB24_5;
	ld.volatile.shared.f32 	%f64, [%r8+64];
	add.f32 	%f257, %f257, %f64;
	st.volatile.shared.f32 	[%r8], %f257;
$L__BB24_5:
	bar.warp.sync 	-1;
	setp.gt.u32 	%p4, %r9, 7;
	@%p4 bra 	$L__BB24_7;
	ld.volatile.shared.f32 	%f65, [%r8+32];
	add.f32 	%f257, %f257, %f65;
	st.volatile.shared.f32 	[%r8], %f257;
$L__BB24_7:
	bar.warp.sync 	-1;
	setp.gt.u32 	%p5, %r9, 3;
	@%p5 bra 	$L__BB24_9;
	ld.volatile.shared.f32 	%f66, [%r8+16];
	add.f32 	%f257, %f257, %f66;
	st.volatile.shared.f32 	[%r8], %f257;
$L__BB24_9:
	bar.warp.sync 	-1;
	setp.gt.u32 	%p6, %r9, 1;
	@%p6 bra 	$L__BB24_11;
	ld.volatile.shared.f32 	%f67, [%r8+8];
	add.f32 	%f257, %f257, %f67;
	st.volatile.shared.f32 	[%r8], %f257;
$L__BB24_11:
	bar.warp.sync 	-1;
	setp.ne.s32 	%p7, %r9, 0;
	@%p7 bra 	$L__BB24_13;
	ld.volatile.shared.f32 	%f68, [%r8+4];
	add.f32 	%f69, %f257, %f68;
	st.volatile.shared.f32 	[%r8], %f69;
$L__BB24_13:
	bar.warp.sync 	-1;
	barrier.sync 	0;
	mov.u32 	%r79, %tid.y;
	mov.u32 	%r80, %tid.z;
	mov.u32 	%r10, %ntid.x;
	mov.u32 	%r81, %ntid.y;
	mad.lo.s32 	%r82, %r80, %r81, %r79;
	mul.lo.s32 	%r83, %r82, %r10;
	or.b32  	%r11, %r83, %r1;
	setp.ne.s32 	%p8, %r11, 0;
	@%p8 bra 	$L__BB24_27;
	add.s32 	%r85, %r10, -1;
	shr.u32 	%r86, %r85, 5;
	add.s32 	%r12, %r86, 1;
	and.b32  	%r13, %r12, 15;
	setp.lt.u32 	%p9, %r10, 481;
	mov.f32 	%f270, 0f00000000;
	mov.b32 	%r127, 0;
	@%p9 bra 	$L__BB24_17;
	add.s32 	%r124, %r78, 1024;
	and.b32  	%r90, %r12, 268435440;
	neg.s32 	%r125, %r90;
	mov.f32 	%f270, 0f00000000;
	mov.b32 	%r127, 0;
$L__BB24_16:
	.pragma "nounroll";
	ld.volatile.shared.f32 	%f73, [%r124+-1024];
	add.f32 	%f74, %f270, %f73;
	ld.volatile.shared.f32 	%f75, [%r124+-896];
	add.f32 	%f76, %f74, %f75;
	ld.volatile.shared.f32 	%f77, [%r124+-768];
	add.f32 	%f78, %f76, %f77;
	ld.volatile.shared.f32 	%f79, [%r124+-640];
	add.f32 	%f80, %f78, %f79;
	ld.volatile.shared.f32 	%f81, [%r124+-512];
	add.f32 	%f82, %f80, %f81;
	ld.volatile.shared.f32 	%f83, [%r124+-384];
	add.f32 	%f84, %f82, %f83;
	ld.volatile.shared.f32 	%f85, [%r124+-256];
	add.f32 	%f86, %f84, %f85;
	ld.volatile.shared.f32 	%f87, [%r124+-128];
	add.f32 	%f88, %f86, %f87;
	ld.volatile.shared.f32 	%f89, [%r124];
	add.f32 	%f90, %f88, %f89;
	ld.volatile.shared.f32 	%f91, [%r124+128];
	add.f32 	%f92, %f90, %f91;
	ld.volatile.shared.f32 	%f93, [%r124+256];
	add.f32 	%f94, %f92, %f93;
	ld.volatile.shared.f32 	%f95, [%r124+384];
	add.f32 	%f96, %f94, %f95;
	ld.volatile.shared.f32 	%f97, [%r124+512];
	add.f32 	%f98, %f96, %f97;
	ld.volatile.shared.f32 	%f99, [%r124+640];
	add.f32 	%f100, %f98, %f99;
	ld.volatile.shared.f32 	%f101, [%r124+768];
	add.f32 	%f102, %f100, %f101;
	ld.volatile.shared.f32 	%f103, [%r124+896];
	add.f32 	%f270, %f102, %f103;
	add.s32 	%r127, %r127, 512;
	add.s32 	%r125, %r125, 16;
	add.s32 	%r124, %r124, 2048;
	setp.ne.s32 	%p10, %r125, 0;
	@%p10 bra 	$L__BB24_16;
$L__BB24_17:
	setp.eq.s32 	%p11, %r13, 0;
	@%p11 bra 	$L__BB24_26;
	and.b32  	%r22, %r12, 7;
	setp.lt.u32 	%p12, %r13, 8;
	@%p12 bra 	$L__BB24_20;
	shl.b32 	%r91, %r127, 2;
	add.s32 	%r93, %r78, %r91;
	ld.volatile.shared.f32 	%f105, [%r93];
	add.f32 	%f106, %f270, %f105;
	ld.volatile.shared.f32 	%f107, [%r93+128];
	add.f32 	%f108, %f106, %f107;
	ld.volatile.shared.f32 	%f109, [%r93+256];
	add.f32 	%f110, %f108, %f109;
	ld.volatile.shared.f32 	%f111, [%r93+384];
	add.f32 	%f112, %f110, %f111;
	ld.volatile.shared.f32 	%f113, [%r93+512];
	add.f32 	%f114, %f112, %f113;
	ld.volatile.shared.f32 	%f115, [%r93+640];
	add.f32 	%f116, %f114, %f115;
	ld.volatile.shared.f32 	%f117, [%r93+768];
	add.f32 	%f118, %f116, %f117;
	ld.volatile.shared.f32 	%f119, [%r93+896];
	add.f32 	%f270, %f118, %f119;
	add.s32 	%r127, %r127, 256;
$L__BB24_20:
	setp.eq.s32 	%p13, %r22, 0;
	@%p13 bra 	$L__BB24_26;
	and.b32  	%r25, %r12, 3;
	setp.lt.u32 	%p14, %r22, 4;
	@%p14 bra 	$L__BB24_23;
	shl.b32 	%r94, %r127, 2;
	add.s32 	%r96, %r78, %r94;
	ld.volatile.shared.f32 	%f121, [%r96];
	add.f32 	%f122, %f270, %f121;
	ld.volatile.shared.f32 	%f123, [%r96+128];
	add.f32 	%f124, %f122, %f123;
	ld.volatile.shared.f32 	%f125, [%r96+256];
	add.f32 	%f126, %f124, %f125;
	ld.volatile.shared.f32 	%f127, [%r96+384];
	add.f32 	%f270, %f126, %f127;
	add.s32 	%r127, %r127, 128;
$L__BB24_23:
	setp.eq.s32 	%p15, %r25, 0;
	@%p15 bra 	$L__BB24_26;
	shl.b32 	%r97, %r127, 2;
	add.s32 	%r131, %r78, %r97;
	neg.s32 	%r130, %r25;
$L__BB24_25:
	.pragma "nounroll";
	ld.volatile.shared.f32 	%f128, [%r131];
	add.f32 	%f270, %f270, %f128;
	add.s32 	%r131, %r131, 128;
	add.s32 	%r130, %r130, 1;
	setp.ne.s32 	%p16, %r130, 0;
	@%p16 bra 	$L__BB24_25;
$L__BB24_26:
	st.volatile.shared.f32 	[sdata], %f270;
$L__BB24_27:
	barrier.sync 	0;
	setp.ne.s32 	%p17, %r1, 0;
	@%p17 bra 	$L__BB24_29;
	ld.shared.f32 	%f129, [sdata];
	mul.wide.u32 	%rd15, %r2, 4;
	add.s64 	%rd16, %rd1, %rd15;
	st.global.f32 	[%rd16], %f129;
$L__BB24_29:
	setp.lt.u32 	%p18, %r4, 2;
	@%p18 bra 	$L__BB24_72;
	setp.ne.s32 	%p19, %r1, 0;
	membar.gl;
	@%p19 bra 	$L__BB24_32;
	atom.global.inc.u32 	%r99, [retirementCount], %r4;
	add.s32 	%r100, %r4, -1;
	setp.eq.s32 	%p20, %r99, %r100;
	selp.u16 	%rs1, 1, 0, %p20;
	st.shared.u8 	[_ZZ16reduceSinglePassILj32ELb1EEvPKfPfjE6amLast], %rs1;
$L__BB24_32:
	barrier.sync 	0;
	ld.shared.u8 	%rs2, [_ZZ16reduceSinglePassILj32ELb1EEvPKfPfjE6amLast];
	setp.eq.s16 	%p21, %rs2, 0;
	@%p21 bra 	$L__BB24_72;
	setp.ge.u32 	%p22, %r1, %r4;
	mov.f32 	%f279, 0f00000000;
	@%p22 bra 	$L__BB24_46;
	not.b32 	%r101, %r1;
	add.s32 	%r102, %r4, %r101;
	shr.u32 	%r103, %r102, 5;
	add.s32 	%r34, %r103, 1;
	and.b32  	%r35, %r34, 15;
	setp.lt.u32 	%p23, %r102, 480;
	mov.f32 	%f279, 0f00000000;
	mov.u32 	%r134, %r1;
	@%p23 bra 	$L__BB24_37;
	and.b32  	%r104, %r34, 268435440;
	neg.s32 	%r132, %r104;
	mul.wide.u32 	%rd17, %r1, 4;
	add.s64 	%rd18, %rd17, %rd1;
	add.s64 	%rd24, %rd18, 1024;
	mov.f32 	%f279, 0f00000000;
	mov.u32 	%r134, %r1;
$L__BB24_36:
	.pragma "nounroll";
	ld.global.f32 	%f134, [%rd24+-1024];
	add.f32 	%f135, %f279, %f134;
	ld.global.f32 	%f136, [%rd24+-896];
	add.f32 	%f137, %f135, %f136;
	ld.global.f32 	%f138, [%rd24+-768];
	add.f32 	%f139, %f137, %f138;
	ld.global.f32 	%f140, [%rd24+-640];
	add.f32 	%f141, %f139, %f140;
	ld.global.f32 	%f142, [%rd24+-512];
	add.f32 	%f143, %f141, %f142;
	ld.global.f32 	%f144, [%rd24+-384];
	add.f32 	%f145, %f143, %f144;
	ld.global.f32 	%f146, [%rd24+-256];
	add.f32 	%f147, %f145, %f146;
	ld.global.f32 	%f148, [%rd24+-128];
	add.f32 	%f149, %f147, %f148;
	ld.global.f32 	%f150, [%rd24];
	add.f32 	%f151, %f149, %f150;
	ld.global.f32 	%f152, [%rd24+128];
	add.f32 	%f153, %f151, %f152;
	ld.global.f32 	%f154, [%rd24+256];
	add.f32 	%f155, %f153, %f154;
	ld.global.f32 	%f156, [%rd24+384];
	add.f32 	%f157, %f155, %f156;
	ld.global.f32 	%f158, [%rd24+512];
	add.f32 	%f159, %f157, %f158;
	ld.global.f32 	%f160, [%rd24+640];
	add.f32 	%f161, %f159, %f160;
	ld.global.f32 	%f162, [%rd24+768];
	add.f32 	%f163, %f161, %f162;
	ld.global.f32 	%f164, [%rd24+896];
	add.f32 	%f279, %f163, %f164;
	add.s32 	%r134, %r134, 512;
	add.s32 	%r132, %r132, 16;
	add.s64 	%rd24, %rd24, 2048;
	setp.ne.s32 	%p24, %r132, 0;
	@%p24 bra 	$L__BB24_36;
$L__BB24_37:
	setp.eq.s32 	%p25, %r35, 0;
	@%p25 bra 	$L__BB24_46;
	and.b32  	%r42, %r34, 7;
	setp.lt.u32 	%p26, %r35, 8;
	@%p26 bra 	$L__BB24_40;
	mul.wide.u32 	%rd19, %r134, 4;
	add.s64 	%rd20, %rd1, %rd19;
	ld.global.f32 	%f166, [%rd20];
	add.f32 	%f167, %f279, %f166;
	ld.global.f32 	%f168, [%rd20+128];
	add.f32 	%f169, %f167, %f168;
	ld.global.f32 	%f170, [%rd20+256];
	add.f32 	%f171, %f169, %f170;
	ld.global.f32 	%f172, [%rd20+384];
	add.f32 	%f173, %f171, %f172;
	ld.global.f32 	%f174, [%rd20+512];
	add.f32 	%f175, %f173, %f174;
	ld.global.f32 	%f176, [%rd20+640];
	add.f32 	%f177, %f175, %f176;
	ld.global.f32 	%f178, [%rd20+768];
	add.f32 	%f179, %f177, %f178;
	ld.global.f32 	%f180, [%rd20+896];
	add.f32 	%f279, %f179, %f180;
	add.s32 	%r134, %r134, 256;
$L__BB24_40:
	setp.eq.s32 	%p27, %r42, 0;
	@%p27 bra 	$L__BB24_46;
	and.b32  	%r45, %r34, 3;
	setp.lt.u32 	%p28, %r42, 4;
	@%p28 bra 	$L__BB24_43;
	mul.wide.u32 	%rd21, %r134, 4;
	add.s64 	%rd22, %rd1, %rd21;
	ld.global.f32 	%f182, [%rd22];
	add.f32 	%f183, %f279, %f182;
	ld.global.f32 	%f184, [%rd22+128];
	add.f32 	%f185, %f183, %f184;
	ld.global.f32 	%f186, [%rd22+256];
	add.f32 	%f187, %f185, %f186;
	ld.global.f32 	%f188, [%rd22+384];
	add.f32 	%f279, %f187, %f188;
	add.s32 	%r134, %r134, 128;
$L__BB24_43:
	setp.eq.s32 	%p29, %r45, 0;
	@%p29 bra 	$L__BB24_46;
	mul.wide.u32 	%rd23, %r134, 4;
	add.s64 	%rd25, %rd1, %rd23;
	neg.s32 	%r137, %r45;
$L__BB24_45:
	.pragma "nounroll";
	ld.global.f32 	%f189, [%rd25];
	add.f32 	%f279, %f279, %f189;
	add.s64 	%rd25, %rd25, 128;
	add.s32 	%r137, %r137, 1;
	setp.ne.s32 	%p30, %r137, 0;
	@%p30 bra 	$L__BB24_45;
$L__BB24_46:
	setp.gt.u32 	%p31, %r9, 15;
	mov.u32 	%r106, smem;
	add.s32 	%r51, %r106, %r77;
	st.volatile.shared.f32 	[%r51], %f279;
	bar.warp.sync 	-1;
	@%p31 bra 	$L__BB24_48;
	ld.volatile.shared.f32 	%f190, [%r51+64];
	add.f32 	%f279, %f279, %f190;
	st.volatile.shared.f32 	[%r51], %f279;
$L__BB24_48:
	setp.gt.u32 	%p32, %r9, 7;
	bar.warp.sync 	-1;
	@%p32 bra 	$L__BB24_50;
	ld.volatile.shared.f32 	%f191, [%r51+32];
	add.f32 	%f279, %f279, %f191;
	st.volatile.shared.f32 	[%r51], %f279;
$L__BB24_50:
	setp.gt.u32 	%p33, %r9, 3;
	bar.warp.sync 	-1;
	@%p33 bra 	$L__BB24_52;
	ld.volatile.shared.f32 	%f192, [%r51+16];
	add.f32 	%f279, %f279, %f192;
	st.volatile.shared.f32 	[%r51], %f279;
$L__BB24_52:
	setp.gt.u32 	%p34, %r9, 1;
	bar.warp.sync 	-1;
	@%p34 bra 	$L__BB24_54;
	ld.volatile.shared.f32 	%f193, [%r51+8];
	add.f32 	%f279, %f279, %f193;
	st.volatile.shared.f32 	[%r51], %f279;
$L__BB24_54:
	setp.ne.s32 	%p35, %r9, 0;
	bar.warp.sync 	-1;
	@%p35 bra 	$L__BB24_56;
	ld.volatile.shared.f32 	%f194, [%r51+4];
	add.f32 	%f195, %f279, %f194;
	st.volatile.shared.f32 	[%r51], %f195;
$L__BB24_56:
	setp.ne.s32 	%p36, %r11, 0;
	bar.warp.sync 	-1;
	barrier.sync 	0;
	@%p36 bra 	$L__BB24_70;
	add.s32 	%r108, %r10, -1;
	shr.u32 	%r109, %r108, 5;
	add.s32 	%r52, %r109, 1;
	and.b32  	%r53, %r52, 15;
	setp.lt.u32 	%p37, %r10, 481;
	mov.f32 	%f292, 0f00000000;
	mov.b32 	%r141, 0;
	@%p37 bra 	$L__BB24_60;
	add.s32 	%r138, %r106, 1024;
	and.b32  	%r113, %r52, 268435440;
	neg.s32 	%r139, %r113;
	mov.f32 	%f292, 0f00000000;
	mov.b32 	%r141, 0;
$L__BB24_59:
	.pragma "nounroll";
	ld.volatile.shared.f32 	%f199, [%r138+-1024];
	add.f32 	%f200, %f292, %f199;
	ld.volatile.shared.f32 	%f201, [%r138+-896];
	add.f32 	%f202, %f200, %f201;
	ld.volatile.shared.f32 	%f203, [%r138+-768];
	add.f32 	%f204, %f202, %f203;
	ld.volatile.shared.f32 	%f205, [%r138+-640];
	add.f32 	%f206, %f204, %f205;
	ld.volatile.shared.f32 	%f207, [%r138+-512];
	add.f32 	%f208, %f206, %f207;
	ld.volatile.shared.f32 	%f209, [%r138+-384];
	add.f32 	%f210, %f208, %f209;
	ld.volatile.shared.f32 	%f211, [%r138+-256];
	add.f32 	%f212, %f210, %f211;
	ld.volatile.shared.f32 	%f213, [%r138+-128];
	add.f32 	%f214, %f212, %f213;
	ld.volatile.shared.f32 	%f215, [%r138];
	add.f32 	%f216, %f214, %f215;
	ld.volatile.shared.f32 	%f217, [%r138+128];
	add.f32 	%f218, %f216, %f217;
	ld.volatile.shared.f32 	%f219, [%r138+256];
	add.f32 	%f220, %f218, %f219;
	ld.volatile.shared.f32 	%f221, [%r138+384];
	add.f32 	%f222, %f220, %f221;
	ld.volatile.shared.f32 	%f223, [%r138+512];
	add.f32 	%f224, %f222, %f223;
	ld.volatile.shared.f32 	%f225, [%r138+640];
	add.f32 	%f226, %f224, %f225;
	ld.volatile.shared.f32 	%f227, [%r138+768];
	add.f32 	%f228, %f226, %f227;
	ld.volatile.shared.f32 	%f229, [%r138+896];
	add.f32 	%f292, %f228, %f229;
	add.s32 	%r141, %r141, 512;
	add.s32 	%r139, %r139, 16;
	add.s32 	%r138, %r138, 2048;
	setp.ne.s32 	%p38, %r139, 0;
	@%p38 bra 	$L__BB24_59;
$L__BB24_60:
	setp.eq.s32 	%p39, %r53, 0;
	@%p39 bra 	$L__BB24_69;
	and.b32  	%r62, %r52, 7;
	setp.lt.u32 	%p40, %r53, 8;
	@%p40 bra 	$L__BB24_63;
	shl.b32 	%r114, %r141, 2;
	add.s32 	%r116, %r106, %r114;
	ld.volatile.shared.f32 	%f231, [%r116];
	add.f32 	%f232, %f292, %f231;
	ld.volatile.shared.f32 	%f233, [%r116+128];
	add.f32 	%f234, %f232, %f233;
	ld.volatile.shared.f32 	%f235, [%r116+256];
	add.f32 	%f236, %f234, %f235;
	ld.volatile.shared.f32 	%f237, [%r116+384];
	add.f32 	%f238, %f236, %f237;
	ld.volatile.shared.f32 	%f239, [%r116+512];
	add.f32 	%f240, %f238, %f239;
	ld.volatile.shared.f32 	%f241, [%r116+640];
	add.f32 	%f242, %f240, %f241;
	ld.volatile.shared.f32 	%f243, [%r116+768];
	add.f32 	%f244, %f242, %f243;
	ld.volatile.shared.f32 	%f245, [%r116+896];
	add.f32 	%f292, %f244, %f245;
	add.s32 	%r141, %r141, 256;
$L__BB24_63:
	setp.eq.s32 	%p41, %r62, 0;
	@%p41 bra 	$L__BB24_69;
	and.b32  	%r65, %r52, 3;
	setp.lt.u32 	%p42, %r62, 4;
	@%p42 bra 	$L__BB24_66;
	shl.b32 	%r117, %r141, 2;
	add.s32 	%r119, %r106, %r117;
	ld.volatile.shared.f32 	%f247, [%r119];
	add.f32 	%f248, %f292, %f247;
	ld.volatile.shared.f32 	%f249, [%r119+128];
	add.f32 	%f250, %f248, %f249;
	ld.volatile.shared.f32 	%f251, [%r119+256];
	add.f32 	%f252, %f250, %f251;
	ld.volatile.shared.f32 	%f253, [%r119+384];
	add.f32 	%f292, %f252, %f253;
	add.s32 	%r141, %r141, 128;
$L__BB24_66:
	setp.eq.s32 	%p43, %r65, 0;
	@%p43 bra 	$L__BB24_69;
	shl.b32 	%r120, %r141, 2;
	add.s32 	%r145, %r106, %r120;
	neg.s32 	%r144, %r65;
$L__BB24_68:
	.pragma "nounroll";
	ld.volatile.shared.f32 	%f254, [%r145];
	add.f32 	%f292, %f292, %f254;
	add.s32 	%r145, %r145, 128;
	add.s32 	%r144, %r144, 1;
	setp.ne.s32 	%p44, %r144, 0;
	@%p44 bra 	$L__BB24_68;
$L__BB24_69:
	st.volatile.shared.f32 	[smem], %f292;
$L__BB24_70:
	setp.ne.s32 	%p45, %r1, 0;
	barrier.sync 	0;
	@%p45 bra 	$L__BB24_72;
	ld.shared.f32 	%f255, [smem];
	st.global.f32 	[%rd1], %f255;
	mov.b32 	%r122, 0;
	st.global.u32 	[retirementCount], %r122;
$L__BB24_72:
	ret;

}
	// .globl	_Z16reduceSinglePassILj16ELb1EEvPKfPfj
.visible .entry _Z16reduceSinglePassILj16ELb1EEvPKfPfj(
	.param .u64 .ptr .align 1 _Z16reduceSinglePassILj16ELb1EEvPKfPfj_param_0,
	.param .u64 .ptr .align 1 _Z16reduceSinglePassILj16ELb1EEvPKfPfj_param_1,
	.param .u32 _Z16reduceSinglePassILj16ELb1EEvPKfPfj_param_2
)
{
	.reg .pred 	%p<46>;
	.reg .b16 	%rs<3>;
	.reg .b32 	%r<146>;
	.reg .b32 	%f<293>;
	.reg .b64 	%rd<26>;
	// demoted variable
	.shared .align 1 .u8 _ZZ16reduceSinglePassILj16ELb1EEvPKfPfjE6amLast;
	ld.param.u64 	%rd9, [_Z16reduceSinglePassILj16ELb1EEvPKfPfj_param_0];
	ld.param.u64 	%rd10, [_Z16reduceSinglePassILj16ELb1EEvPKfPfj_param_1];
	ld.param.u32 	%r74, [_Z16reduceSinglePassILj16ELb1EEvPKfPfj_param_2];
	cvta.to.global.u64 	%rd1, %rd10;
	mov.u32 	%r1, %tid.x;
	mov.u32 	%r2, %ctaid.x;
	shl.b32 	%r75, %r2, 5;
	add.s32 	%r123, %r75, %r1;
	mov.u32 	%r4, %nctaid.x;
	setp.ge.u32 	%p1, %r123, %r74;
	mov.f32 	%f257, 0f00000000;
	@%p1 bra 	$L__BB25_3;
	cvta.to.global.u64 	%rd2, %rd9;
	shl.b32 	%r5, %r4, 5;
	mov.f32 	%f257, 0f00000000;
$L__BB25_2:
	mul.wide.u32 	%rd11, %r123, 4;
	add.s64 	%rd12, %rd2, %rd11;
	ld.global.f32 	%f61, [%rd12];
	add.f32 	%f62, %f257, %f61;
	add.s32 	%r76, %r123, 16;
	mul.wide.u32 	%rd13, %r76, 4;
	add.s64 	%rd14, %rd2, %rd13;
	ld.global.f32 	%f63, [%rd14];
	add.f32 	%f257, %f62, %f63;
	add.s32 	%r123, %r123, %r5;
	setp.lt.u32 	%p2, %r123, %r74;
	@%p2 bra 	$L__BB25_2;
$L__BB25_3:
	shl.b32 	%r77, %r1, 2;
	mov.u32 	%r78, sdata;
	add.s32 	%r8, %r78, %r77;
	st.volatile.shared.f32 	[%r8], %f257;
	bar.warp.sync 	-1;
	and.b32  	%r9, %r1, 31;
	setp.gt.u32 	%p3, %r9, 15;
	@%p3 bra 	$L__BB25_5;
	ld.volatile.shared.f32 	%f64, [%r8+64];
	add.f32 	%f257, %f257, %f64;
	st.volatile.shared.f32 	[%r8], %f257;
$L__BB25_5:
	bar.warp.sync 	-1;
	setp.gt.u32 	%p4, %r9, 7;
	@%p4 bra 	$L__BB25_7;
	ld.volatile.shared.f32 	%f65, [%r8+32];
	add.f32 	%f257, %f257, %f65;
	st.volatile.shared.f32 	[%r8], %f257;
$L__BB25_7:
	bar.warp.sync 	-1;
	setp.gt.u32 	%p5, %r9, 3;
	@%p5 bra 	$L__BB25_9;
	ld.volatile.shared.f32 	%f66, [%r8+16];
	add.f32 	%f257, %f257, %f66;
	st.volatile.shared.f32 	[%r8], %f257;
$L__BB25_9:
	bar.warp.sync 	-1;
	setp.gt.u32 	%p6, %r9, 1;
	@%p6 bra 	$L__BB25_11;
	ld.volatile.shared.f32 	%f67, [%r8+8];
	add.f32 	%f257, %f257, %f67;
	st.volatile.shared.f32 	[%r8], %f257;
$L__BB25_11:
	bar.warp.sync 	-1;
	setp.ne.s32 	%p7, %r9, 0;
	@%p7 bra 	$L__BB25_13;
	ld.volatile.shared.f32 	%f68, [%r8+4];
	add.f32 	%f69, %f257, %f68;
	st.volatile.shared.f32 	[%r8], %f69;
$L__BB25_13:
	bar.warp.sync 	-1;
	barrier.sync 	0;
	mov.u32 	%r79, %tid.y;
	mov.u32 	%r80, %tid.z;
	mov.u32 	%r10, %ntid.x;
	mov.u32 	%r81, %ntid.y;
	mad.lo.s32 	%r82, %r80, %r81, %r79;
	mul.lo.s32 	%r83, %r82, %r10;
	or.b32  	%r11, %r83, %r1;
	setp.ne.s32 	%p8, %r11, 0;
	@%p8 bra 	$L__BB25_27;
	add.s32 	%r85, %r10, -1;
	shr.u32 	%r86, %r85, 5;
	add.s32 	%r12, %r86, 1;
	and.b32  	%r13, %r12, 15;
	setp.lt.u32 	%p9, %r10, 481;
	mov.f32 	%f270, 0f00000000;
	mov.b32 	%r127, 0;
	@%p9 bra 	$L__BB25_17;
	add.s32 	%r124, %r78, 1024;
	and.b32  	%r90, %r12, 268435440;
	neg.s32 	%r125, %r90;
	mov.f32 	%f270, 0f00000000;
	mov.b32 	%r127, 0;
$L__BB25_16:
	.pragma "nounroll";
	ld.volatile.shared.f32 	%f73, [%r124+-1024];
	add.f32 	%f74, %f270, %f73;
	ld.volatile.shared.f32 	%f75, [%r124+-896];
	add.f32 	%f76, %f74, %f75;
	ld.volatile.shared.f32 	%f77, [%r124+-768];
	add.f32 	%f78, %f76, %f77;
	ld.volatile.shared.f32 	%f79, [%r124+-640];
	add.f32 	%f80, %f78, %f79;
	ld.volatile.shared.f32 	%f81, [%r124+-512];
	add.f32 	%f82, %f80, %f81;
	ld.volatile.shared.f32 	%f83, [%r124+-384];
	add.f32 	%f84, %f82, %f83;
	ld.volatile.shared.f32 	%f85, [%r124+-256];
	add.f32 	%f86, %f84, %f85;
	ld.volatile.shared.f32 	%f87, [%r124+-128];
	add.f32 	%f88, %f86, %f87;
	ld.volatile.shared.f32 	%f89, [%r124];
	add.f32 	%f90, %f88, %f89;
	ld.volatile.shared.f32 	%f91, [%r124+128];
	add.f32 	%f92, %f90, %f91;
	ld.volatile.shared.f32 	%f93, [%r124+256];
	add.f32 	%f94, %f92, %f93;
	ld.volatile.shared.f32 	%f95, [%r124+384];
	add.f32 	%f96, %f94, %f95;
	ld.volatile.shared.f32 	%f97, [%r124+512];
	add.f32 	%f98, %f96, %f97;
	ld.volatile.shared.f32 	%f99, [%r124+640];
	add.f32 	%f100, %f98, %f99;
	ld.volatile.shared.f32 	%f101, [%r124+768];
	add.f32 	%f102, %f100, %f101;
	ld.volatile.shared.f32 	%f103, [%r124+896];
	add.f32 	%f270, %f102, %f103;
	add.s32 	%r127, %r127, 512;
	add.s32 	%r125, %r125, 16;
	add.s32 	%r124, %r124, 2048;
	setp.ne.s32 	%p10, %r125, 0;
	@%p10 bra 	$L__BB25_16;
$L__BB25_17:
	setp.eq.s32 	%p11, %r13, 0;
	@%p11 bra 	$L__BB25_26;
	and.b32  	%r22, %r12, 7;
	setp.lt.u32 	%p12, %r13, 8;
	@%p12 bra 	$L__BB25_20;
	shl.b32 	%r91, %r127, 2;
	add.s32 	%r93, %r78, %r91;
	ld.volatile.shared.f32 	%f105, [%r93];
	add.f32 	%f106, %f270, %f105;
	ld.volatile.shared.f32 	%f107, [%r93+128];
	add.f32 	%f108, %f106, %f107;
	ld.volatile.shared.f32 	%f109, [%r93+256];
	add.f32 	%f110, %f108, %f109;
	ld.volatile.shared.f32 	%f111, [%r93+384];
	add.f32 	%f112, %f110, %f111;
	ld.volatile.shared.f32 	%f113, [%r93+512];
	add.f32 	%f114, %f112, %f113;
	ld.volatile.shared.f32 	%f115, [%r93+640];
	add.f32 	%f116, %f114, %f115;
	ld.volatile.shared.f32 	%f117, [%r93+768];
	add.f32 	%f118, %f116, %f117;
	ld.volatile.shared.f32 	%f119, [%r93+896];
	add.f32 	%f270, %f118, %f119;
	add.s32 	%r127, %r127, 256;
$L__BB25_20:
	setp.eq.s32 	%p13, %r22, 0;
	@%p13 bra 	$L__BB25_26;
	and.b32  	%r25, %r12, 3;
	setp.lt.u32 	%p14, %r22, 4;
	@%p14 bra 	$L__BB25_23;
	shl.b32 	%r94, %r127, 2;
	add.s32 	%r96, %r78, %r94;
	ld.volatile.shared.f32 	%f121, [%r96];
	add.f32 	%f122, %f270, %f121;
	ld.volatile.shared.f32 	%f123, [%r96+128];
	add.f32 	%f124, %f122, %f123;
	ld.volatile.shared.f32 	%f125, [%r96+256];
	add.f32 	%f126, %f124, %f125;
	ld.volatile.shared.f32 	%f127, [%r96+384];
	add.f32 	%f270, %f126, %f127;
	add.s32 	%r127, %r127, 128;
$L__BB25_23:
	setp.eq.s32 	%p15, %r25, 0;
	@%p15 bra 	$L__BB25_26;
	shl.b32 	%r97, %r127, 2;
	add.s32 	%r131, %r78, %r97;
	neg.s32 	%r130, %r25;
$L__BB25_25:
	.pragma "nounroll";
	ld.volatile.shared.f32 	%f128, [%r131];
	add.f32 	%f270, %f270, %f128;
	add.s32 	%r131, %r131, 128;
	add.s32 	%r130, %r130, 1;
	setp.ne.s32 	%p16, %r130, 0;
	@%p16 bra 	$L__BB25_25;
$L__BB25_26:
	st.volatile.shared.f32 	[sdata], %f270;
$L__BB25_27:
	barrier.sync 	0;
	setp.ne.s32 	%p17, %r1, 0;
	@%p17 bra 	$L__BB25_29;
	ld.shared.f32 	%f129, [sdata];
	mul.wide.u32 	%rd15, %r2, 4;
	add.s64 	%rd16, %rd1, %rd15;
	st.global.f32 	[%rd16], %f129;
$L__BB25_29:
	setp.lt.u32 	%p18, %r4, 2;
	@%p18 bra 	$L__BB25_72;
	setp.ne.s32 	%p19, %r1, 0;
	membar.gl;
	@%p19 bra 	$L__BB25_32;
	atom.global.inc.u32 	%r99, [retirementCount], %r4;
	add.s32 	%r100, %r4, -1;
	setp.eq.s32 	%p20, %r99, %r100;
	selp.u16 	%rs1, 1, 0, %p20;
	st.shared.u8 	[_ZZ16reduceSinglePassILj16ELb1EEvPKfPfjE6amLast], %rs1;
$L__BB25_32:
	barrier.sync 	0;
	ld.shared.u8 	%rs2, [_ZZ16reduceSinglePassILj16ELb1EEvPKfPfjE6amLast];
	setp.eq.s16 	%p21, %rs2, 0;
	@%p21 bra 	$L__BB25_72;
	setp.ge.u32 	%p22, %r1, %r4;
	mov.f32 	%f279, 0f00000000;
	@%p22 bra 	$L__BB25_46;
	not.b32 	%r101, %r1;
	add.s32 	%r102, %r4, %r101;
	shr.u32 	%r103, %r102, 4;
	add.s32 	%r34, %r103, 1;
	and.b32  	%r35, %r34, 15;
	setp.lt.u32 	%p23, %r102, 240;
	mov.f32 	%f279, 0f00000000;
	mov.u32 	%r134, %r1;
	@%p23 bra 	$L__BB25_37;
	and.b32  	%r104, %r34, 536870896;
	neg.s32 	%r132, %r104;
	mul.wide.u32 	%rd17, %r1, 4;
	add.s64 	%rd18, %rd17, %rd1;
	add.s64 	%rd24, %rd18, 512;
	mov.f32 	%f279, 0f00000000;
	mov.u32 	%r134, %r1;
$L__BB25_36:
	.pragma "nounroll";
	ld.global.f32 	%f134, [%rd24+-512];
	add.f32 	%f135, %f279, %f134;
	ld.global.f32 	%f136, [%rd24+-448];
	add.f32 	%f137, %f135, %f136;
	ld.global.f32 	%f138, [%rd24+-384];
	add.f32 	%f139, %f137, %f138;
	ld.global.f32 	%f140, [%rd24+-320];
	add.f32 	%f141, %f139, %f140;
	ld.global.f32 	%f142, [%rd24+-256];
	add.f32 	%f143, %f141, %f142;
	ld.global.f32 	%f144, [%rd24+-192];
	add.f32 	%f145, %f143, %f144;
	ld.global.f32 	%f146, [%rd24+-128];
	add.f32 	%f147, %f145, %f146;
	ld.global.f32 	%f148, [%rd24+-64];
	add.f32 	%f149, %f147, %f148;
	ld.global.f32 	%f150, [%rd24];
	add.f32 	%f151, %f149, %f150;
	ld.global.f32 	%f152, [%rd24+64];
	add.f32 	%f153, %f151, %f152;
	ld.global.f32 	%f154, [%rd24+128];
	add.f32 	%f155, %f153, %f154;
	ld.global.f32 	%f156, [%rd24+192];
	add.f32 	%f157, %f155, %f156;
	ld.global.f32 	%f158, [%rd24+256];
	add.f32 	%f159, %f157, %f158;
	ld.global.f32 	%f160, [%rd24+320];
	add.f32 	%f161, %f159, %f160;
	ld.global.f32 	%f162, [%rd24+384];
	add.f32 	%f163, %f161, %f162;
	ld.global.f32 	%f164, [%rd24+448];
	add.f32 	%f279, %f163, %f164;
	add.s32 	%r134, %r134, 256;
	add.s32 	%r132, %r132, 16;
	add.s64 	%rd24, %rd24, 1024;
	setp.ne.s32 	%p24, %r132, 0;
	@%p24 bra 	$L__BB25_36;
$L__BB25_37:
	setp.eq.s32 	%p25, %r35, 0;
	@%p25 bra 	$L__BB25_46;
	and.b32  	%r42, %r34, 7;
	setp.lt.u32 	%p26, %r35, 8;
	@%p26 bra 	$L__BB25_40;
	mul.wide.u32 	%rd19, %r134, 4;
	add.s64 	%rd20, %rd1, %rd19;
	ld.global.f32 	%f166, [%rd20];
	add.f32 	%f167, %f279, %f166;
	ld.global.f32 	%f168, [%rd20+64];
	add.f32 	%f169, %f167, %f168;
	ld.global.f32 	%f170, [%rd20+128];
	add.f32 	%f171, %f169, %f170;
	ld.global.f32 	%f172, [%rd20+192];
	add.f32 	%f173, %f171, %f172;
	ld.global.f32 	%f174, [%rd20+256];
	add.f32 	%f175, %f173, %f174;
	ld.global.f32 	%f176, [%rd20+320];
	add.f32 	%f177, %f175, %f176;
	ld.global.f32 	%f178, [%rd20+384];
	add.f32 	%f179, %f177, %f178;
	ld.global.f32 	%f180, [%rd20+448];
	add.f32 	%f279, %f179, %f180;
	add.s32 	%r134, %r134, 128;
$L__BB25_40:
	setp.eq.s32 	%p27, %r42, 0;
	@%p27 bra 	$L__BB25_46;
	and.b32  	%r45, %r34, 3;
	setp.lt.u32 	%p28, %r42, 4;
	@%p28 bra 	$L__BB25_43;
	mul.wide.u32 	%rd21, %r134, 4;
	add.s64 	%rd22, %rd1, %rd21;
	ld.global.f32 	%f182, [%rd22];
	add.f32 	%f183, %f279, %f182;
	ld.global.f32 	%f184, [%rd22+64];
	add.f32 	%f185, %f183, %f184;
	ld.global.f32 	%f186, [%rd22+128];
	add.f32 	%f187, %f185, %f186;
	ld.global.f32 	%f188, [%rd22+192];
	add.f32 	%f279, %f187, %f188;
	add.s32 	%r134, %r134, 64;
$L__BB25_43:
	setp.eq.s32 	%p29, %r45, 0;
	@%p29 bra 	$L__BB25_46;
	mul.wide.u32 	%rd23, %r134, 4;
	add.s64 	%rd25, %rd1, %rd23;
	neg.s32 	%r137, %r45;
$L__BB25_45:
	.pragma "nounroll";
	ld.global.f32 	%f189, [%rd25];
	add.f32 	%f279, %f279, %f189;
	add.s64 	%rd25, %rd25, 64;
	add.s32 	%r137, %r137, 1;
	setp.ne.s32 	%p30, %r137, 0;
	@%p30 bra 	$L__BB25_45;
$L__BB25_46:
	setp.gt.u32 	%p31, %r9, 15;
	mov.u32 	%r106, smem;
	add.s32 	%r51, %r106, %r77;
	st.volatile.shared.f32 	[%r51], %f279;
	bar.warp.sync 	-1;
	@%p31 bra 	$L__BB25_48;
	ld.volatile.shared.f32 	%f190, [%r51+64];
	add.f32 	%f279, %f279, %f190;
	st.volatile.shared.f32 	[%r51], %f279;
$L__BB25_48:
	setp.gt.u32 	%p32, %r9, 7;
	bar.warp.sync 	-1;
	@%p32 bra 	$L__BB25_50;
	ld.volatile.shared.f32 	%f191, [%r51+32];
	add.f32 	%f279, %f279, %f191;
	st.volatile.shared.f32 	[%r51], %f279;
$L__BB25_50:
	setp.gt.u32 	%p33, %r9, 3;
	bar.warp.sync 	-1;
	@%p33 bra 	$L__BB25_52;
	ld.volatile.shared.f32 	%f192, [%r51+16];
	add.f32 	%f279, %f279, %f192;
	st.volatile.shared.f32 	[%r51], %f279;
$L__BB25_52:
	setp.gt.u32 	%p34, %r9, 1;
	bar.warp.sync 	-1;
	@%p34 bra 	$L__BB25_54;
	ld.volatile.shared.f32 	%f193, [%r51+8];
	add.f32 	%f279, %f279, %f193;
	st.volatile.shared.f32 	[%r51], %f279;
$L__BB25_54:
	setp.ne.s32 	%p35, %r9, 0;
	bar.warp.sync 	-1;
	@%p35 bra 	$L__BB25_56;
	ld.volatile.shared.f32 	%f194, [%r51+4];
	add.f32 	%f195, %f279, %f194;
	st.volatile.shared.f32 	[%r51], %f195;
$L__BB25_56:
	setp.ne.s32 	%p36, %r11, 0;
	bar.warp.sync 	-1;
	barrier.sync 	0;
	@%p36 bra 	$L__BB25_70;
	add.s32 	%r108, %r10, -1;
	shr.u32 	%r109, %r108, 5;
	add.s32 	%r52, %r109, 1;
	and.b32  	%r53, %r52, 15;
	setp.lt.u32 	%p37, %r10, 481;
	mov.f32 	%f292, 0f00000000;
	mov.b32 	%r141, 0;
	@%p37 bra 	$L__BB25_60;
	add.s32 	%r138, %r106, 1024;
	and.b32  	%r113, %r52, 268435440;
	neg.s32 	%r139, %r113;
	mov.f32 	%f292, 0f00000000;
	mov.b32 	%r141, 0;
$L__BB25_59:
	.pragma "nounroll";
	ld.volatile.shared.f32 	%f199, [%r138+-1024];
	add.f32 	%f200, %f292, %f199;
	ld.volatile.shared.f32 	%f201, [%r138+-896];
	add.f32 	%f202, %f200, %f201;
	ld.volatile.shared.f32 	%f203, [%r138+-768];
	add.f32 	%f204, %f202, %f203;
	ld.volatile.shared.f32 	%f205, [%r138+-640];
	add.f32 	%f206, %f204, %f205;
	ld.volatile.shared.f32 	%f207, [%r138+-512];
	add.f32 	%f208, %f206, %f207;
	ld.volatile.shared.f32 	%f209, [%r138+-384];
	add.f32 	%f210, %f208, %f209;
	ld.volatile.shared.f32 	%f211, [%r138+-256];
	add.f32 	%f212, %f210, %f211;
	ld.volatile.shared.f32 	%f213, [%r138+-128];
	add.f32 	%f214, %f212, %f213;
	ld.volatile.shared.f32 	%f215, [%r138];
	add.f32 	%f216, %f214, %f215;
	ld.volatile.shared.f32 	%f217, [%r138+128];
	add.f32 	%f218, %f216, %f217;
	ld.volatile.shared.f32 	%f219, [%r138+256];
	add.f32 	%f220, %f218, %f219;
	ld.volatile.shared.f32 	%f221, [%r138+384];
	add.f32 	%f222, %f220, %f221;
	ld.volatile.shared.f32 	%f223, [%r138+512];
	add.f32 	%f224, %f222, %f223;
	ld.volatile.shared.f32 	%f225, [%r138+640];
	add.f32 	%f226, %f224, %f225;
	ld.volatile.shared.f32 	%f227, [%r138+768];
	add.f32 	%f228, %f226, %f227;
	ld.volatile.shared.f32 	%f229, [%r138+896];
	add.f32 	%f292, %f228, %f229;
	add.s32 	%r141, %r141, 512;
	add.s32 	%r139, %r139, 16;
	add.s32 	%r138, %r138, 2048;
	setp.ne.s32 	%p38, %r139, 0;
	@%p38 bra 	$L__BB25_59;
$L__BB25_60:
	setp.eq.s32 	%p39, %r53, 0;
	@%p39 bra 	$L__BB25_69;
	and.b32  	%r62, %r52, 7;
	setp.lt.u32 	%p40, %r53, 8;
	@%p40 bra 	$L__BB25_63;
	shl.b32 	%r114, %r141, 2;
	add.s32 	%r116, %r106, %r114;
	ld.volatile.shared.f32 	%f231, [%r116];
	add.f32 	%f232, %f292, %f231;
	ld.volatile.shared.f32 	%f233, [%r116+128];
	add.f32 	%f234, %f232, %f233;
	ld.volatile.shared.f32 	%f235, [%r116+256];
	add.f32 	%f236, %f234, %f235;
	ld.volatile.shared.f32 	%f237, [%r116+384];
	add.f32 	%f238, %f236, %f237;
	ld.volatile.shared.f32 	%f239, [%r116+512];
	add.f32 	%f240, %f238, %f239;
	ld.volatile.shared.f32 	%f241, [%r116+640];
	add.f32 	%f242, %f240, %f241;
	ld.volatile.shared.f32 	%f243, [%r116+768];
	add.f32 	%f244, %f242, %f243;
	ld.volatile.shared.f32 	%f245, [%r116+896];
	add.f32 	%f292, %f244, %f245;
	add.s32 	%r141, %r141, 256;
$L__BB25_63:
	setp.eq.s32 	%p41, %r62, 0;
	@%p41 bra 	$L__BB25_69;
	and.b32  	%r65, %r52, 3;
	setp.lt.u32 	%p42, %r62, 4;
	@%p42 bra 	$L__BB25_66;
	shl.b32 	%r117, %r141, 2;
	add.s32 	%r119, %r106, %r117;
	ld.volatile.shared.f32 	%f247, [%r119];
	add.f32 	%f248, %f292, %f247;
	ld.volatile.shared.f32 	%f249, [%r119+128];
	add.f32 	%f250, %f248, %f249;
	ld.volatile.shared.f32 	%f251, [%r119+256];
	add.f32 	%f252, %f250, %f251;
	ld.volatile.shared.f32 	%f253, [%r119+384];
	add.f32 	%f292, %f252, %f253;
	add.s32 	%r141, %r141, 128;
$L__BB25_66:
	setp.eq.s32 	%p43, %r65, 0;
	@%p43 bra 	$L__BB25_69;
	shl.b32 	%r120, %r141, 2;
	add.s32 	%r145, %r106, %r120;
	neg.s32 	%r144, %r65;
$L__BB25_68:
	.pragma "nounroll";
	ld.volatile.shared.f32 	%f254, [%r145];
	add.f32 	%f292, %f292, %f254;
	add.s32 	%r145, %r145, 128;
	add.s32 	%r144, %r144, 1;
	setp.ne.s32 	%p44, %r144, 0;
	@%p44 bra 	$L__BB25_68;
$L__BB25_69:
	st.volatile.shared.f32 	[smem], %f292;
$L__BB25_70:
	setp.ne.s32 	%p45, %r1, 0;
	barrier.sync 	0;
	@%p45 bra 	$L__BB25_72;
	ld.shared.f32 	%f255, [smem];
	st.global.f32 	[%rd1], %f255;
	mov.b32 	%r122, 0;
	st.global.u32 	[retirementCount], %r122;
$L__BB25_72:
	ret;

}
	// .globl	_Z16reduceSinglePassILj8ELb1EEvPKfPfj
.visible .entry _Z16reduceSinglePassILj8ELb1EEvPKfPfj(
	.param .u64 .ptr .align 1 _Z16reduceSinglePassILj8ELb1EEvPKfPfj_param_0,
	.param .u64 .ptr .align 1 _Z16reduceSinglePassILj8ELb1EEvPKfPfj_param_1,
	.param .u32 _Z16reduceSinglePassILj8ELb1EEvPKfPfj_param_2
)
{
	.reg .pred 	%p<46>;
	.reg .b16 	%rs<3>;
	.reg .b32 	%r<146>;
	.reg .b32 	%f<293>;
	.reg .b64 	%rd<26>;
	// demoted variable
	.shared .align 1 .u8 _ZZ16reduceSinglePassILj8ELb1EEvPKfPfjE6amLast;
	ld.param.u64 	%rd9, [_Z16reduceSinglePassILj8ELb1EEvPKfPfj_param_0];
	ld.param.u64 	%rd10, [_Z16reduceSinglePassILj8ELb1EEvPKfPfj_param_1];
	ld.param.u32 	%r74, [_Z16reduceSinglePassILj8ELb1EEvPKfPfj_param_2];
	cvta.to.global.u64 	%rd1, %rd10;
	mov.u32 	%r1, %tid.x;
	mov.u32 	%r2, %ctaid.x;
	shl.b32 	%r75, %r2, 4;
	add.s32 	%r123, %r75, %r1;
	mov.u32 	%r4, %nctaid.x;
	setp.ge.u32 	%p1, %r123, %r74;
	mov.f32 	%f257, 0f00000000;
	@%p1 bra 	$L__BB26_3;
	cvta.to.global.u64 	%rd2, %rd9;
	shl.b32 	%r5, %r4, 4;
	mov.f32 	%f257, 0f00000000;
$L__BB26_2:
	mul.wide.u32 	%rd11, %r123, 4;
	add.s64 	%rd12, %rd2, %rd11;
	ld.global.f32 	%f61, [%rd12];
	add.f32 	%f62, %f257, %f61;
	add.s32 	%r76, %r123, 8;
	mul.wide.u32 	%rd13, %r76, 4;
	add.s64 	%rd14, %rd2, %rd13;
	ld.global.f32 	%f63, [%rd14];
	add.f32 	%f257, %f62, %f63;
	add.s32 	%r123, %r123, %r5;
	setp.lt.u32 	%p2, %r123, %r74;
	@%p2 bra 	$L__BB26_2;
$L__BB26_3:
	shl.b32 	%r77, %r1, 2;
	mov.u32 	%r78, sdata;
	add.s32 	%r8, %r78, %r77;
	st.volatile.shared.f32 	[%r8], %f257;
	bar.warp.sync 	-1;
	and.b32  	%r9, %r1, 31;
	setp.gt.u32 	%p3, %r9, 15;
	@%p3 bra 	$L__BB26_5;
	ld.volatile.shared.f32 	%f64, [%r8+64];
	add.f32 	%f257, %f257, %f64;
	st.volatile.shared.f32 	[%r8], %f257;
$L__BB26_5:
	bar.warp.sync 	-1;
	setp.gt.u32 	%p4, %r9, 7;
	@%p4 bra 	$L__BB26_7;
	ld.volatile.shared.f32 	%f65, [%r8+32];
	add.f32 	%f257, %f257, %f65;
	st.volatile.shared.f32 	[%r8], %f257;
$L__BB26_7:
	bar.warp.sync 	-1;
	setp.gt.u32 	%p5, %r9, 3;
	@%p5 bra 	$L__BB26_9;
	ld.volatile.shared.f32 	%f66, [%r8+16];
	add.f32 	%f257, %f257, %f66;
	st.volatile.shared.f32 	[%r8], %f257;
$L__BB26_9:
	bar.warp.sync 	-1;
	setp.gt.u32 	%p6, %r9, 1;
	@%p6 bra 	$L__BB26_11;
	ld.volatile.shared.f32 	%f67, [%r8+8];
	add.f32 	%f257, %f257, %f67;
	st.volatile.shared.f32 	[%r8], %f257;
$L__BB26_11:
	bar.warp.sync 	-1;
	setp.ne.s32 	%p7, %r9, 0;
	@%p7 bra 	$L__BB26_13;
	ld.volatile.shared.f32 	%f68, [%r8+4];
	add.f32 	%f69, %f257, %f68;
	st.volatile.shared.f32 	[%r8], %f69;
$L__BB26_13:
	bar.warp.sync 	-1;
	barrier.sync 	0;
	mov.u32 	%r79, %tid.y;
	mov.u32 	%r80, %tid.z;
	mov.u32 	%r10, %ntid.x;
	mov.u32 	%r81, %ntid.y;
	mad.lo.s32 	%r82, %r80, %r81, %r79;
	mul.lo.s32 	%r83, %r82, %r10;
	or.b32  	%r11, %r83, %r1;
	setp.ne.s32 	%p8, %r11, 0;
	@%p8 bra 	$L__BB26_27;
	add.s32 	%r85, %r10, -1;
	shr.u32 	%r86, %r85, 5;
	add.s32 	%r12, %r86, 1;
	and.b32  	%r13, %r12, 15;
	setp.lt.u32 	%p9, %r10, 481;
	mov.f32 	%f270, 0f00000000;
	mov.b32 	%r127, 0;
	@%p9 bra 	$L__BB26_17;
	add.s32 	%r124, %r78, 1024;
	and.b32  	%r90, %r12, 268435440;
	neg.s32 	%r125, %r90;
	mov.f32 	%f270, 0f00000000;
	mov.b32 	%r127, 0;
$L__BB26_16:
	.pragma "nounroll";
	ld.volatile.shared.f32 	%f73, [%r124+-1024];
	add.f32 	%f74, %f270, %f73;
	ld.volatile.shared.f32 	%f75, [%r124+-896];
	add.f32 	%f76, %f74, %f75;
	ld.volatile.shared.f32 	%f77, [%r124+-768];
	add.f32 	%f78, %f76, %f77;
	ld.volatile.shared.f32 	%f79, [%r124+-640];
	add.f32 	%f80, %f78, %f79;
	ld.volatile.shared.f32 	%f81, [%r124+-512];
	add.f32 	%f82, %f80, %f81;
	ld.volatile.shared.f32 	%f83, [%r124+-384];
	add.f32 	%f84, %f82, %f83;
	ld.volatile.shared.f32 	%f85, [%r124+-256];
	add.f32 	%f86, %f84, %f85;
	ld.volatile.shared.f32 	%f87, [%r124+-128];
	add.f32 	%f88, %f86, %f87;
	ld.volatile.shared.f32 	%f89, [%r124];
	add.f32 	%f90, %f88, %f89;
	ld.volatile.shared.f32 	%f91, [%r124+128];
	add.f32 	%f92, %f90, %f91;
	ld.volatile.shared.f32 	%f93, [%r124+256];
	add.f32 	%f94, %f92, %f93;
	ld.volatile.shared.f32 	%f95, [%r124+384];
	add.f32 	%f96, %f94, %f95;
	ld.volatile.shared.f32 	%f97, [%r124+512];
	add.f32 	%f98, %f96, %f97;
	ld.volatile.shared.f32 	%f99, [%r124+640];
	add.f32 	%f100, %f98, %f99;
	ld.volatile.shared.f32 	%f101, [%r124+768];
	add.f32 	%f102, %f100, %f101;
	ld.volatile.shared.f32 	%f103, [%r124+896];
	add.f32 	%f270, %f102, %f103;
	add.s32 	%r127, %r127, 512;
	add.s32 	%r125, %r125, 16;
	add.s32 	%r124, %r124, 2048;
	setp.ne.s32 	%p10, %r125, 0;
	@%p10 bra 	$L__BB26_16;
$L__BB26_17:
	setp.eq.s32 	%p11, %r13, 0;
	@%p11 bra 	$L__BB26_26;
	and.b32  	%r22, %r12, 7;
	setp.lt.u32 	%p12, %r13, 8;
	@%p12 bra 	$L__BB26_20;
	shl.b32 	%r91, %r127, 2;
	add.s32 	%r93, %r78, %r91;
	ld.volatile.shared.f32 	%f105, [%r93];
	add.f32 	%f106, %f270, %f105;
	ld.volatile.shared.f32 	%f107, [%r93+128];
	add.f32 	%f108, %f106, %f107;
	ld.volatile.shared.f32 	%f109, [%r93+256];
	add.f32 	%f110, %f108, %f109;
	ld.volatile.shared.f32 	%f111, [%r93+384];
	add.f32 	%f112, %f110, %f111;
	ld.volatile.shared.f32 	%f113, [%r93+512];
	add.f32 	%f114, %f112, %f113;
	ld.volatile.shared.f32 	%f115, [%r93+640];
	add.f32 	%f116, %f114, %f115;
	ld.volatile.shared.f32 	%f117, [%r93+768];
	add.f32 	%f118, %f116, %f117;
	ld.volatile.shared.f32 	%f119, [%r93+896];
	add.f32 	%f270, %f118, %f119;
	add.s32 	%r127, %r127, 256;
$L__BB26_20:
	setp.eq.s32 	%p13, %r22, 0;
	@%p13 bra 	$L__BB26_26;
	and.b32  	%r25, %r12, 3;
	setp.lt.u32 	%p14, %r22, 4;
	@%p14 bra 	$L__BB26_23;
	shl.b32 	%r94, %r127, 2;
	add.s32 	%r96, %r78, %r94;
	ld.volatile.shared.f32 	%f121, [%r96];
	add.f32 	%f122, %f270, %f121;
	ld.volatile.shared.f32 	%f123, [%r96+128];
	add.f32 	%f124, %f122, %f123;
	ld.volatile.shared.f32 	%f125, [%r96+256];
	add.f32 	%f126, %f124, %f125;
	ld.volatile.shared.f32 	%f127, [%r96+384];
	add.f32 	%f270, %f126, %f127;
	add.s32 	%r127, %r127, 128;
$L__BB26_23:
	setp.eq.s32 	%p15, %r25, 0;
	@%p15 bra 	$L__BB26_26;
	shl.b32 	%r97, %r127, 2;
	add.s32 	%r131, %r78, %r97;
	neg.s32 	%r130, %r25;
$L__BB26_25:
	.pragma "nounroll";
	ld.volatile.shared.f32 	%f128, [%r131];
	add.f32 	%f270, %f270, %f128;
	add.s32 	%r131, %r131, 128;
	add.s32 	%r130, %r130, 1;
	setp.ne.s32 	%p16, %r130, 0;
	@%p16 bra 	$L__BB26_25;
$L__BB26_26:
	st.volatile.shared.f32 	[sdata], %f270;
$L__BB26_27:
	barrier.sync 	0;
	setp.ne.s32 	%p17, %r1, 0;
	@%p17 bra 	$L__BB26_29;
	ld.shared.f32 	%f129, [sdata];
	mul.wide.u32 	%rd15, %r2, 4;
	add.s64 	%rd16, %rd1, %rd15;
	st.global.f32 	[%rd16], %f129;
$L__BB26_29:
	setp.lt.u32 	%p18, %r4, 2;
	@%p18 bra 	$L__BB26_72;
	setp.ne.s32 	%p19, %r1, 0;
	membar.gl;
	@%p19 bra 	$L__BB26_32;
	atom.global.inc.u32 	%r99, [retirementCount], %r4;
	add.s32 	%r100, %r4, -1;
	setp.eq.s32 	%p20, %r99, %r100;
	selp.u16 	%rs1, 1, 0, %p20;
	st.shared.u8 	[_ZZ16reduceSinglePassILj8ELb1EEvPKfPfjE6amLast], %rs1;
$L__BB26_32:
	barrier.sync 	0;
	ld.shared.u8 	%rs2, [_ZZ16reduceSinglePassILj8ELb1EEvPKfPfjE6amLast];
	setp.eq.s16 	%p21, %rs2, 0;
	@%p21 bra 	$L__BB26_72;
	setp.ge.u32 	%p22, %r1, %r4;
	mov.f32 	%f279, 0f00000000;
	@%p22 bra 	$L__BB26_46;
	not.b32 	%r101, %r1;
	add.s32 	%r102, %r4, %r101;
	shr.u32 	%r103, %r102, 3;
	add.s32 	%r34, %r103, 1;
	and.b32  	%r35, %r34, 15;
	setp.lt.u32 	%p23, %r102, 120;
	mov.f32 	%f279, 0f00000000;
	mov.u32 	%r134, %r1;
	@%p23 bra 	$L__BB26_37;
	and.b32  	%r104, %r34, 1073741808;
	neg.s32 	%r132, %r104;
	mul.wide.u32 	%rd17, %r1, 4;
	add.s64 	%rd18, %rd17, %rd1;
	add.s64 	%rd24, %rd18, 256;
	mov.f32 	%f279, 0f00000000;
	mov.u32 	%r134, %r1;
$L__BB26_36:
	.pragma "nounroll";
	ld.global.f32 	%f134, [%rd24+-256];
	add.f32 	%f135, %f279, %f134;
	ld.global.f32 	%f136, [%rd24+-224];
	add.f32 	%f137, %f135, %f136;
	ld.global.f32 	%f138, [%rd24+-192];
	add.f32 	%f139, %f137, %f138;
	ld.global.f32 	%f140, [%rd24+-160];
	add.f32 	%f141, %f139, %f140;
	ld.global.f32 	%f142, [%rd24+-128];
	add.f32 	%f143, %f141, %f142;
	ld.global.f32 	%f144, [%rd24+-96];
	add.f32 	%f145, %f143, %f144;
	ld.global.f32 	%f146, [%rd24+-64];
	add.f32 	%f147, %f145, %f146;
	ld.global.f32 	%f148, [%rd24+-32];
	add.f32 	%f149, %f147, %f148;
	ld.global.f32 	%f150, [%rd24];
	add.f32 	%f151, %f149, %f150;
	ld.global.f32 	%f152, [%rd24+32];
	add.f32 	%f153, %f151, %f152;
	ld.global.f32 	%f154, [%rd24+64];
	add.f32 	%f155, %f153, %f154;
	ld.global.f32 	%f156, [%rd24+96];
	add.f32 	%f157, %f155, %f156;
	ld.global.f32 	%f158, [%rd24+128];
	add.f32 	%f159, %f157, %f158;
	ld.global.f32 	%f160, [%rd24+160];
	add.f32 	%f161, %f159, %f160;
	ld.global.f32 	%f162, [%rd24+192];
	add.f32 	%f163, %f161, %f162;
	ld.global.f32 	%f164, [%rd24+224];
	add.f32 	%f279, %f163, %f164;
	add.s32 	%r134, %r134, 128;
	add.s32 	%r132, %r132, 16;
	add.s64 	%rd24, %rd24, 512;
	setp.ne.s32 	%p24, %r132, 0;
	@%p24 bra 	$L__BB26_36;
$L__BB26_37:
	setp.eq.s32 	%p25, %r35, 0;
	@%p25 bra 	$L__BB26_46;
	and.b32  	%r42, %r34, 7;
	setp.lt.u32 	%p26, %r35, 8;
	@%p26 bra 	$L__BB26_40;
	mul.wide.u32 	%rd19, %r134, 4;
	add.s64 	%rd20, %rd1, %rd19;
	ld.global.f32 	%f166, [%rd20];
	add.f32 	%f167, %f279, %f166;
	ld.global.f32 	%f168, [%rd20+32];
	add.f32 	%f169, %f167, %f168;
	ld.global.f32 	%f170, [%rd20+64];
	add.f32 	%f171, %f169, %f170;
	ld.global.f32 	%f172, [%rd20+96];
	add.f32 	%f173, %f171, %f172;
	ld.global.f32 	%f174, [%rd20+128];
	add.f32 	%f175, %f173, %f174;
	ld.global.f32 	%f176, [%rd20+160];
	add.f32 	%f177, %f175, %f176;
	ld.global.f32 	%f178, [%rd20+192];
	add.f32 	%f179, %f177, %f178;
	ld.global.f32 	%f180, [%rd20+224];
	add.f32 	%f279, %f179, %f180;
	add.s32 	%r134, %r134, 64;
$L__BB26_40:
	setp.eq.s32 	%p27, %r42, 0;
	@%p27 bra 	$L__BB26_46;
	and.b32  	%r45, %r34, 3;
	setp.lt.u32 	%p28, %r42, 4;
	@%p28 bra 	$L__BB26_43;
	mul.wide.u32 	%rd21, %r134, 4;
	add.s64 	%rd22, %rd1, %rd21;
	ld.global.f32 	%f182, [%rd22];
	add.f32 	%f183, %f279, %f182;
	ld.global.f32 	%f184, [%rd22+32];
	add.f32 	%f185, %f183, %f184;
	ld.global.f32 	%f186, [%rd22+64];
	add.f32 	%f187, %f185, %f186;
	ld.global.f32 	%f188, [%rd22+96];
	add.f32 	%f279, %f187, %f188;
	add.s32 	%r134, %r134, 32;
$L__BB26_43:
	setp.eq.s32 	%p29, %r45, 0;
	@%p29 bra 	$L__BB26_46;
	mul.wide.u32 	%rd23, %r134, 4;
	add.s64 	%rd25, %rd1, %rd23;
	neg.s32 	%r137, %r45;
$L__BB26_45:
	.pragma "nounroll";
	ld.global.f32 	%f189, [%rd25];
	add.f32 	%f279, %f279, %f189;
	add.s64 	%rd25, %rd25, 32;
	add.s32 	%r137, %r137, 1;
	setp.ne.s32 	%p30, %r137, 0;
	@%p30 bra 	$L__BB26_45;
$L__BB26_46:
	setp.gt.u32 	%p31, %r9, 15;
	mov.u32 	%r106, smem;
	add.s32 	%r51, %r106, %r77;
	st.volatile.shared.f32 	[%r51], %f279;
	bar.warp.sync 	-1;
	@%p31 bra 	$L__BB26_48;
	ld.volatile.shared.f32 	%f190, [%r51+64];
	add.f32 	%f279, %f279, %f190;
	st.volatile.shared.f32 	[%r51], %f279;
$L__BB26_48:
	setp.gt.u32 	%p32, %r9, 7;
	bar.warp.sync 	-1;
	@%p32 bra 	$L__BB26_50;
	ld.volatile.shared.f32 	%f191, [%r51+32];
	add.f32 	%f279, %f279, %f191;
	st.volatile.shared.f32 	[%r51], %f279;
$L__BB26_50:
	setp.gt.u32 	%p33, %r9, 3;
	bar.warp.sync 	-1;
	@%p33 bra 	$L__BB26_52;
	ld.volatile.shared.f32 	%f192, [%r51+16];
	add.f32 	%f279, %f279, %f192;
	st.volatile.shared.f32 	[%r51], %f279;
$L__BB26_52:
	setp.gt.u32 	%p34, %r9, 1;
	bar.warp.sync 	-1;
	@%p34 bra 	$L__BB26_54;
	ld.volatile.shared.f32 	%f193, [%r51+8];
	add.f32 	%f279, %f279, %f193;
	st.volatile.shared.f32 	[%r51], %f279;
$L__BB26_54:
	setp.ne.s32 	%p35, %r9, 0;
	bar.warp.sync 	-1;
	@%p35 bra 	$L__BB26_56;
	ld.volatile.shared.f32 	%f194, [%r51+4];
	add.f32 	%f195, %f279, %f194;
	st.volatile.shared.f32 	[%r51], %f195;
$L__BB26_56:
	setp.ne.s32 	%p36, %r11, 0;
	bar.warp.sync 	-1;
	barrier.sync 	0;
	@%p36 bra 	$L__BB26_70;
	add.s32 	%r108, %r10, -1;
	shr.u32 	%r109, %r108, 5;
	add.s32 	%r52, %r109, 1;
	and.b32  	%r53, %r52, 15;
	setp.lt.u32 	%p37, %r10, 481;
	mov.f32 	%f292, 0f00000000;
	mov.b32 	%r141, 0;
	@%p37 bra 	$L__BB26_60;
	add.s32 	%r138, %r106, 1024;
	and.b32  	%r113, %r52, 268435440;
	neg.s32 	%r139, %r113;
	mov.f32 	%f292, 0f00000000;
	mov.b32 	%r141, 0;
$L__BB26_59:
	.pragma "nounroll";
	ld.volatile.shared.f32 	%f199, [%r138+-1024];
	add.f32 	%f200, %f292, %f199;
	ld.volatile.shared.f32 	%f201, [%r138+-896];
	add.f32 	%f202, %f200, %f201;
	ld.volatile.shared.f32 	%f203, [%r138+-768];
	add.f32 	%f204, %f202, %f203;
	ld.volatile.shared.f32 	%f205, [%r138+-640];
	add.f32 	%f206, %f204, %f205;
	ld.volatile.shared.f32 	%f207, [%r138+-512];
	add.f32 	%f208, %f206, %f207;
	ld.volatile.shared.f32 	%f209, [%r138+-384];
	add.f32 	%f210, %f208, %f209;
	ld.volatile.shared.f32 	%f211, [%r138+-256];
	add.f32 	%f212, %f210, %f211;
	ld.volatile.shared.f32 	%f213, [%r138+-128];
	add.f32 	%f214, %f212, %f213;
	ld.volatile.shared.f32 	%f215, [%r138];
	add.f32 	%f216, %f214, %f215;
	ld.volatile.shared.f32 	%f217, [%r138+128];
	add.f32 	%f218, %f216, %f217;
	ld.volatile.shared.f32 	%f219, [%r138+256];
	add.f32 	%f220, %f218, %f219;
	ld.volatile.shared.f32 	%f221, [%r138+384];
	add.f32 	%f222, %f220, %f221;
	ld.volatile.shared.f32 	%f223, [%r138+512];
	add.f32 	%f224, %f222, %f223;
	ld.volatile.shared.f32 	%f225, [%r138+640];
	add.f32 	%f226, %f224, %f225;
	ld.volatile.shared.f32 	%f227, [%r138+768];
	add.f32 	%f228, %f226, %f227;
	ld.volatile.shared.f32 	%f229, [%r138+896];
	add.f32 	%f292, %f228, %f229;
	add.s32 	%r141, %r141, 512;
	add.s32 	%r139, %r139, 16;
	add.s32 	%r138, %r138, 2048;
	setp.ne.s32 	%p38, %r139, 0;
	@%p38 bra 	$L__BB26_59;
$L__BB26_60:
	setp.eq.s32 	%p39, %r53, 0;
	@%p39 bra 	$L__BB26_69;
	and.b32  	%r62, %r52, 7;
	setp.lt.u32 	%p40, %r53, 8;
	@%p40 bra 	$L__BB26_63;
	shl.b32 	%r114, %r141, 2;
	add.s32 	%r116, %r106, %r114;
	ld.volatile.shared.f32 	%f231, [%r116];
	add.f32 	%f232, %f292, %f231;
	ld.volatile.shared.f32 	%f233, [%r116+128];
	add.f32 	%f234, %f232, %f233;
	ld.volatile.shared.f32 	%f235, [%r116+256];
	add.f32 	%f236, %f234, %f235;
	ld.volatile.shared.f32 	%f237, [%r116+384];
	add.f32 	%f238, %f236, %f237;
	ld.volatile.shared.f32 	%f239, [%r116+512];
	add.f32 	%f240, %f238, %f239;
	ld.volatile.shared.f32 	%f241, [%r116+640];
	add.f32 	%f242, %f240, %f241;
	ld.volatile.shared.f32 	%f243, [%r116+768];
	add.f32 	%f244, %f242, %f243;
	ld.volatile.shared.f32 	%f245, [%r116+896];
	add.f32 	%f292, %f244, %f245;
	add.s32 	%r141, %r141, 256;
$L__BB26_63:
	setp.eq.s32 	%p41, %r62, 0;
	@%p41 bra 	$L__BB26_69;
	and.b32  	%r65, %r52, 3;
	setp.lt.u32 	%p42, %r62, 4;
	@%p42 bra 	$L__BB26_66;
	shl.b32 	%r117, %r141, 2;
	add.s32 	%r119, %r106, %r117;
	ld.volatile.shared.f32 	%f247, [%r119];
	add.f32 	%f248, %f292, %f247;
	ld.volatile.shared.f32 	%f249, [%r119+128];
	add.f32 	%f250, %f248, %f249;
	ld.volatile.shared.f32 	%f251, [%r119+256];
	add.f32 	%f252, %f250, %f251;
	ld.volatile.shared.f32 	%f253, [%r119+384];
	add.f32 	%f292, %f252, %f253;
	add.s32 	%r141, %r141, 128;
$L__BB26_66:
	setp.eq.s32 	%p43, %r65, 0;
	@%p43 bra 	$L__BB26_69;
	shl.b32 	%r120, %r141, 2;
	add.s32 	%r145, %r106, %r120;
	neg.s32 	%r144, %r65;
$L__BB26_68:
	.pragma "nounroll";
	ld.volatile.shared.f32 	%f254, [%r145];
	add.f32 	%f292, %f292, %f254;
	add.s32 	%r145, %r145, 128;
	add.s32 	%r144, %r144, 1;
	setp.ne.s32 	%p44, %r144, 0;
	@%p44 bra 	$L__BB26_68;
$L__BB26_69:
	st.volatile.shared.f32 	[smem], %f292;
$L__BB26_70:
	setp.ne.s32 	%p45, %r1, 0;
	barrier.sync 	0;
	@%p45 bra 	$L__BB26_72;
	ld.shared.f32 	%f255, [smem];
	st.global.f32 	[%rd1], %f255;
	mov.b32 	%r122, 0;
	st.global.u32 	[retirementCount], %r122;
$L__BB26_72:
	ret;

}
	// .globl	_Z16reduceSinglePassILj4ELb1EEvPKfPfj
.visible .entry _Z16reduceSinglePassILj4ELb1EEvPKfPfj(
	.param .u64 .ptr .align 1 _Z16reduceSinglePassILj4ELb1EEvPKfPfj_param_0,
	.param .u64 .ptr .align 1 _Z16reduceSinglePassILj4ELb1EEvPKfPfj_param_1,
	.param .u32 _Z16reduceSinglePassILj4ELb1EEvPKfPfj_param_2
)
{
	.reg .pred 	%p<46>;
	.reg .b16 	%rs<3>;
	.reg .b32 	%r<146>;
	.reg .b32 	%f<293>;
	.reg .b64 	%rd<26>;
	// demoted variable
	.shared .align 1 .u8 _ZZ16reduceSinglePassILj4ELb1EEvPKfPfjE6amLast;
	ld.param.u64 	%rd9, [_Z16reduceSinglePassILj4ELb1EEvPKfPfj_param_0];
	ld.param.u64 	%rd10, [_Z16reduceSinglePassILj4ELb1EEvPKfPfj_param_1];
	ld.param.u32 	%r74, [_Z16reduceSinglePassILj4ELb1EEvPKfPfj_param_2];
	cvta.to.global.u64 	%rd1, %rd10;
	mov.u32 	%r1, %tid.x;
	mov.u32 	%r2, %ctaid.x;
	shl.b32 	%r75, %r2, 3;
	add.s32 	%r123, %r75, %r1;
	mov.u32 	%r4, %nctaid.x;
	setp.ge.u32 	%p1, %r123, %r74;
	mov.f32 	%f257, 0f00000000;
	@%p1 bra 	$L__BB27_3;
	cvta.to.global.u64 	%rd2, %rd9;
	shl.b32 	%r5, %r4, 3;
	mov.f32 	%f257, 0f00000000;
$L__BB27_2:
	mul.wide.u32 	%rd11, %r123, 4;
	add.s64 	%rd12, %rd2, %rd11;
	ld.global.f32 	%f61, [%rd12];
	add.f32 	%f62, %f257, %f61;
	add.s32 	%r76, %r123, 4;
	mul.wide.u32 	%rd13, %r76, 4;
	add.s64 	%rd14, %rd2, %rd13;
	ld.global.f32 	%f63, [%rd14];
	add.f32 	%f257, %f62, %f63;
	add.s32 	%r123, %r123, %r5;
	setp.lt.u32 	%p2, %r123, %r74;
	@%p2 bra 	$L__BB27_2;
$L__BB27_3:
	shl.b32 	%r77, %r1, 2;
	mov.u32 	%r78, sdata;
	add.s32 	%r8, %r78, %r77;
	st.volatile.shared.f32 	[%r8], %f257;
	bar.warp.sync 	-1;
	and.b32  	%r9, %r1, 31;
	setp.gt.u32 	%p3, %r9, 15;
	@%p3 bra 	$L__BB27_5;
	ld.volatile.shared.f32 	%f64, [%r8+64];
	add.f32 	%f257, %f257, %f64;
	st.volatile.shared.f32 	[%r8], %f257;
$L__BB27_5:
	bar.warp.sync 	-1;
	setp.gt.u32 	%p4, %r9, 7;
	@%p4 bra 	$L__BB27_7;
	ld.volatile.shared.f32 	%f65, [%r8+32];
	add.f32 	%f257, %f257, %f65;
	st.volatile.shared.f32 	[%r8], %f257;
$L__BB27_7:
	bar.warp.sync 	-1;
	setp.gt.u32 	%p5, %r9, 3;
	@%p5 bra 	$L__BB27_9;
	ld.volatile.shared.f32 	%f66, [%r8+16];
	add.f32 	%f257, %f257, %f66;
	st.volatile.shared.f32 	[%r8], %f257;
$L__BB27_9:
	bar.warp.sync 	-1;
	setp.gt.u32 	%p6, %r9, 1;
	@%p6 bra 	$L__BB27_11;
	ld.volatile.shared.f32 	%f67, [%r8+8];
	add.f32 	%f257, %f257, %f67;
	st.volatile.shared.f32 	[%r8], %f257;
$L__BB27_11:
	bar.warp.sync 	-1;
	setp.ne.s32 	%p7, %r9, 0;
	@%p7 bra 	$L__BB27_13;
	ld.volatile.shared.f32 	%f68, [%r8+4];
	add.f32 	%f69, %f257, %f68;
	st.volatile.shared.f32 	[%r8], %f69;
$L__BB27_13:
	bar.warp.sync 	-1;
	barrier.sync 	0;
	mov.u32 	%r79, %tid.y;
	mov.u32 	%r80, %tid.z;
	mov.u32 	%r10, %ntid.x;
	mov.u32 	%r81, %ntid.y;
	mad.lo.s32 	%r82, %r80, %r81, %r79;
	mul.lo.s32 	%r83, %r82, %r10;
	or.b32  	%r11, %r83, %r1;
	setp.ne.s32 	%p8, %r11, 0;
	@%p8 bra 	$L__BB27_27;
	add.s32 	%r85, %r10, -1;
	shr.u32 	%r86, %r85, 5;
	add.s32 	%r12, %r86, 1;
	and.b32  	%r13, %r12, 15;
	setp.lt.u32 	%p9, %r10, 481;
	mov.f32 	%f270, 0f00000000;
	mov.b32 	%r127, 0;
	@%p9 bra 	$L__BB27_17;
	add.s32 	%r124, %r78, 1024;
	and.b32  	%r90, %r12, 268435440;
	neg.s32 	%r125, %r90;
	mov.f32 	%f270, 0f00000000;
	mov.b32 	%r127, 0;
$L__BB27_16:
	.pragma "nounroll";
	ld.volatile.shared.f32 	%f73, [%r124+-1024];
	add.f32 	%f74, %f270, %f73;
	ld.volatile.shared.f32 	%f75, [%r124+-896];
	add.f32 	%f76, %f74, %f75;
	ld.volatile.shared.f32 	%f77, [%r124+-768];
	add.f32 	%f78, %f76, %f77;
	ld.volatile.shared.f32 	%f79, [%r124+-640];
	add.f32 	%f80, %f78, %f79;
	ld.volatile.shared.f32 	%f81, [%r124+-512];
	add.f32 	%f82, %f80, %f81;
	ld.volatile.shared.f32 	%f83, [%r124+-384];
	add.f32 	%f84, %f82, %f83;
	ld.volatile.shared.f32 	%f85, [%r124+-256];
	add.f32 	%f86, %f84, %f85;
	ld.volatile.shared.f32 	%f87, [%r124+-128];
	add.f32 	%f88, %f86, %f87;
	ld.volatile.shared.f32 	%f89, [%r124];
	add.f32 	%f90, %f88, %f89;
	ld.volatile.shared.f32 	%f91, [%r124+128];
	add.f32 	%f92, %f90, %f91;
	ld.volatile.shared.f32 	%f93, [%r124+256];
	add.f32 	%f94, %f92, %f93;
	ld.volatile.shared.f32 	%f95, [%r124+384];
	add.f32 	%f96, %f94, %f95;
	ld.volatile.shared.f32 	%f97, [%r124+512];
	add.f32 	%f98, %f96, %f97;
	ld.volatile.shared.f32 	%f99, [%r124+640];
	add.f32 	%f100, %f98, %f99;
	ld.volatile.shared.f32 	%f101, [%r124+768];
	add.f32 	%f102, %f100, %f101;
	ld.volatile.shared.f32 	%f103, [%r124+896];
	add.f32 	%f270, %f102, %f103;
	add.s32 	%r127, %r127, 512;
	add.s32 	%r125, %r125, 16;
	add.s32 	%r124, %r124, 2048;
	setp.ne.s32 	%p10, %r125, 0;
	@%p10 bra 	$L__BB27_16;
$L__BB27_17:
	setp.eq.s32 	%p11, %r13, 0;
	@%p11 bra 	$L__BB27_26;
	and.b32  	%r22, %r12, 7;
	setp.lt.u32 	%p12, %r13, 8;
	@%p12 bra 	$L__BB27_20;
	shl.b32 	%r91, %r127, 2;
	add.s32 	%r93, %r78, %r91;
	ld.volatile.shared.f32 	%f105, [%r93];
	add.f32 	%f106, %f270, %f105;
	ld.volatile.shared.f32 	%f107, [%r93+128];
	add.f32 	%f108, %f106, %f107;
	ld.volatile.shared.f32 	%f109, [%r93+256];
	add.f32 	%f110, %f108, %f109;
	ld.volatile.shared.f32 	%f111, [%r93+384];
	add.f32 	%f112, %f110, %f111;
	ld.volatile.shared.f32 	%f113, [%r93+512];
	add.f32 	%f114, %f112, %f113;
	ld.volatile.shared.f32 	%f115, [%r93+640];
	add.f32 	%f116, %f114, %f115;
	ld.volatile.shared.f32 	%f117, [%r93+768];
	add.f32 	%f118, %f116, %f117;
	ld.volatile.shared.f32 	%f119, [%r93+896];
	add.f32 	%f270, %f118, %f119;
	add.s32 	%r127, %r127, 256;
$L__BB27_20:
	setp.eq.s32 	%p13, %r22, 0;
	@%p13 bra 	$L__BB27_26;
	and.b32  	%r25, %r12, 3;
	setp.lt.u32 	%p14, %r22, 4;
	@%p14 bra 	$L__BB27_23;
	shl.b32 	%r94, %r127, 2;
	add.s32 	%r96, %r78, %r94;
	ld.volatile.shared.f32 	%f121, [%r96];
	add.f32 	%f122, %f270, %f121;
	ld.volatile.shared.f32 	%f123, [%r96+128];
	add.f32 	%f124, %f122, %f123;
	ld.volatile.shared.f32 	%f125, [%r96+256];
	add.f32 	%f126, %f124, %f125;
	ld.volatile.shared.f32 	%f127, [%r96+384];
	add.f32 	%f270, %f126, %f127;
	add.s32 	%r127, %r127, 128;
$L__BB27_23:
	setp.eq.s32 	%p15, %r25, 0;
	@%p15 bra 	$L__BB27_26;
	shl.b32 	%r97, %r127, 2;
	add.s32 	%r131, %r78, %r97;
	neg.s32 	%r130, %r25;
$L__BB27_25:
	.pragma "nounroll";
	ld.volatile.shared.f32 	%f128, [%r131];
	add.f32 	%f270, %f270, %f128;
	add.s32 	%r131, %r131, 128;
	add.s32 	%r130, %r130, 1;
	setp.ne.s32 	%p16, %r130, 0;
	@%p16 bra 	$L__BB27_25;
$L__BB27_26:
	st.volatile.shared.f32 	[sdata], %f270;
$L__BB27_27:
	barrier.sync 	0;
	setp.ne.s32 	%p17, %r1, 0;
	@%p17 bra 	$L__BB27_29;
	ld.shared.f32 	%f129, [sdata];
	mul.wide.u32 	%rd15, %r2, 4;
	add.s64 	%rd16, %rd1, %rd15;
	st.global.f32 	[%rd16], %f129;
$L__BB27_29:
	setp.lt.u32 	%p18, %r4, 2;
	@%p18 bra 	$L__BB27_72;
	setp.ne.s32 	%p19, %r1, 0;
	membar.gl;
	@%p19 bra 	$L__BB27_32;
	atom.global.inc.u32 	%r99, [retirementCount], %r4;
	add.s32 	%r100, %r4, -1;
	setp.eq.s32 	%p20, %r99, %r100;
	selp.u16 	%rs1, 1, 0, %p20;
	st.shared.u8 	[_ZZ16reduceSinglePassILj4ELb1EEvPKfPfjE6amLast], %rs1;
$L__BB27_32:
	barrier.sync 	0;
	ld.shared.u8 	%rs2, [_ZZ16reduceSinglePassILj4ELb1EEvPKfPfjE6amLast];
	setp.eq.s16 	%p21, %rs2, 0;
	@%p21 bra 	$L__BB27_72;
	setp.ge.u32 	%p22, %r1, %r4;
	mov.f32 	%f279, 0f00000000;
	@%p22 bra 	$L__BB27_46;
	not.b32 	%r101, %r1;
	add.s32 	%r102, %r4, %r101;
	shr.u32 	%r103, %r102, 2;
	add.s32 	%r34, %r103, 1;
	and.b32  	%r35, %r34, 15;
	setp.lt.u32 	%p23, %r102, 60;
	mov.f32 	%f279, 0f00000000;
	mov.u32 	%r134, %r1;
	@%p23 bra 	$L__BB27_37;
	and.b32  	%r104, %r34, 2147483632;
	neg.s32 	%r132, %r104;
	mul.wide.u32 	%rd17, %r1, 4;
	add.s64 	%rd18, %rd17, %rd1;
	add.s64 	%rd24, %rd18, 128;
	mov.f32 	%f279, 0f00000000;
	mov.u32 	%r134, %r1;
$L__BB27_36:
	.pragma "nounroll";
	ld.global.f32 	%f134, [%rd24+-128];
	add.f32 	%f135, %f279, %f134;
	ld.global.f32 	%f136, [%rd24+-112];
	add.f32 	%f137, %f135, %f136;
	ld.global.f32 	%f138, [%rd24+-96];
	add.f32 	%f139, %f137, %f138;
	ld.global.f32 	%f140, [%rd24+-80];
	add.f32 	%f141, %f139, %f140;
	ld.global.f32 	%f142, [%rd24+-64];
	add.f32 	%f143, %f141, %f142;
	ld.global.f32 	%f144, [%rd24+-48];
	add.f32 	%f145, %f143, %f144;
	ld.global.f32 	%f146, [%rd24+-32];
	add.f32 	%f147, %f145, %f146;
	ld.global.f32 	%f148, [%rd24+-16];
	add.f32 	%f149, %f147, %f148;
	ld.global.f32 	%f150, [%rd24];
	add.f32 	%f151, %f149, %f150;
	ld.global.f32 	%f152, [%rd24+16];
	add.f32 	%f153, %f151, %f152;
	ld.global.f32 	%f154, [%rd24+32];
	add.f32 	%f155, %f153, %f154;
	ld.global.f32 	%f156, [%rd24+48];
	add.f32 	%f157, %f155, %f156;
	ld.global.f32 	%f158, [%rd24+64];
	add.f32 	%f159, %f157, %f158;
	ld.global.f32 	%f160, [%rd24+80];
	add.f32 	%f161, %f159, %f160;
	ld.global.f32 	%f162, [%rd24+96];
	add.f32 	%f163, %f161, %f162;
	ld.global.f32 	%f164, [%rd24+112];
	add.f32 	%f279, %f163, %f164;
	add.s32 	%r134, %r134, 64;
	add.s32 	%r132, %r132, 16;
	add.s64 	%rd24, %rd24, 256;
	setp.ne.s32 	%p24, %r132, 0;
	@%p24 bra 	$L__BB27_36;
$L__BB27_37:
	setp.eq.s32 	%p25, %r35, 0;
	@%p25 bra 	$L__BB27_46;
	and.b32  	%r42, %r34, 7;
	setp.lt.u32 	%p26, %r35, 8;
	@%p26 bra 	$L__BB27_40;
	mul.wide.u32 	%rd19, %r134, 4;
	add.s64 	%rd20, %rd1, %rd19;
	ld.global.f32 	%f166, [%rd20];
	add.f32 	%f167, %f279, %f166;
	ld.global.f32 	%f168, [%rd20+16];
	add.f32 	%f169, %f167, %f168;
	ld.global.f32 	%f170, [%rd20+32];
	add.f32 	%f171, %f169, %f170;
	ld.global.f32 	%f172, [%rd20+48];
	add.f32 	%f173, %f171, %f172;
	ld.global.f32 	%f174, [%rd20+64];
	add.f32 	%f175, %f173, %f174;
	ld.global.f32 	%f176, [%rd20+80];
	add.f32 	%f177, %f175, %f176;
	ld.global.f32 	%f178, [%rd20+96];
	add.f32 	%f179, %f177, %f178;
	ld.global.f32 	%f180, [%rd20+112];
	add.f32 	%f279, %f179, %f180;
	add.s32 	%r134, %r134, 32;
$L__BB27_40:
	setp.eq.s32 	%p27, %r42, 0;
	@%p27 bra 	$L__BB27_46;
	and.b32  	%r45, %r34, 3;
	setp.lt.u32 	%p28, %r42, 4;
	@%p28 bra 	$L__BB27_43;
	mul.wide.u32 	%rd21, %r134, 4;
	add.s64 	%rd22, %rd1, %rd21;
	ld.global.f32 	%f182, [%rd22];
	add.f32 	%f183, %f279, %f182;
	ld.global.f32 	%f184, [%rd22+16];
	add.f32 	%f185, %f183, %f184;
	ld.global.f32 	%f186, [%rd22+32];
	add.f32 	%f187, %f185, %f186;
	ld.global.f32 	%f188, [%rd22+48];
	add.f32 	%f279, %f187, %f188;
	add.s32 	%r134, %r134, 16;
$L__BB27_43:
	setp.eq.s32 	%p29, %r45, 0;
	@%p29 bra 	$L__BB27_46;
	mul.wide.u32 	%rd23, %r134, 4;
	add.s64 	%rd25, %rd1, %rd23;
	neg.s32 	%r137, %r45;
$L__BB27_45:
	.pragma "nounroll";
	ld.global.f32 	%f189, [%rd25];
	add.f32 	%f279, %f279, %f189;
	add.s64 	%rd25, %rd25, 16;
	add.s32 	%r137, %r137, 1;
	setp.ne.s32 	%p30, %r137, 0;
	@%p30 bra 	$L__BB27_45;
$L__BB27_46:
	setp.gt.u32 	%p31, %r9, 15;
	mov.u32 	%r106, smem;
	add.s32 	%r51, %r106, %r77;
	st.volatile.shared.f32 	[%r51], %f279;
	bar.warp.sync 	-1;
	@%p31 bra 	$L__BB27_48;
	ld.volatile.shared.f32 	%f190, [%r51+64];
	add.f32 	%f279, %f279, %f190;
	st.volatile.shared.f32 	[%r51], %f279;
$L__BB27_48:
	setp.gt.u32 	%p32, %r9, 7;
	bar.warp.sync 	-1;
	@%p32 bra 	$L__BB27_50;
	ld.volatile.shared.f32 	%f191, [%r51+32];
	add.f32 	%f279, %f279, %f191;
	st.volatile.shared.f32 	[%r51], %f279;
$L__BB27_50:
	setp.gt.u32 	%p33, %r9, 3;
	bar.warp.sync 	-1;
	@%p33 bra 	$L__BB27_52;
	ld.volatile.shared.f32 	%f192, [%r51+16];
	add.f32 	%f279, %f279, %f192;
	st.volatile.shared.f32 	[%r51], %f279;
$L__BB27_52:
	setp.gt.u32 	%p34, %r9, 1;
	bar.warp.sync 	-1;
	@%p34 bra 	$L__BB27_54;
	ld.volatile.shared.f32 	%f193, [%r51+8];
	add.f32 	%f279, %f279, %f193;
	st.volatile.shared.f32 	[%r51], %f279;
$L__BB27_54:
	setp.ne.s32 	%p35, %r9, 0;
	bar.warp.sync 	-1;
	@%p35 bra 	$L__BB27_56;
	ld.volatile.shared.f32 	%f194, [%r51+4];
	add.f32 	%f195, %f279, %f194;
	st.volatile.shared.f32 	[%r51], %f195;
$L__BB27_56:
	setp.ne.s32 	%p36, %r11, 0;
	bar.warp.sync 	-1;
	barrier.sync 	0;
	@%p36 bra 	$L__BB27_70;
	add.s32 	%r108, %r10, -1;
	shr.u32 	%r109, %r108, 5;
	add.s32 	%r52, %r109, 1;
	and.b32  	%r53, %r52, 15;
	setp.lt.u32 	%p37, %r10, 481;
	mov.f32 	%f292, 0f00000000;
	mov.b32 	%r141, 0;
	@%p37 bra 	$L__BB27_60;
	add.s32 	%r138, %r106, 1024;
	and.b32  	%r113, %r52, 268435440;
	neg.s32 	%r139, %r113;
	mov.f32 	%f292, 0f00000000;
	mov.b32 	%r141, 0;
$L__BB27_59:
	.pragma "nounroll";
	ld.volatile.shared.f32 	%f199, [%r138+-1024];
	add.f32 	%f200, %f292, %f199;
	ld.volatile.shared.f32 	%f201, [%r138+-896];
	add.f32 	%f202, %f200, %f201;
	ld.volatile.shared.f32 	%f203, [%r138+-768];
	add.f32 	%f204, %f202, %f203;
	ld.volatile.shared.f32 	%f205, [%r138+-640];
	add.f32 	%f206, %f204, %f205;
	ld.volatile.shared.f32 	%f207, [%r138+-512];
	add.f32 	%f208, %f206, %f207;
	ld.volatile.shared.f32 	%f209, [%r138+-384];
	add.f32 	%f210, %f208, %f209;
	ld.volatile.shared.f32 	%f211, [%r138+-256];
	add.f32 	%f212, %f210, %f211;
	ld.volatile.shared.f32 	%f213, [%r138+-128];
	add.f32 	%f214, %f212, %f213;
	ld.volatile.shared.f32 	%f215, [%r138];
	add.f32 	%f216, %f214, %f215;
	ld.volatile.shared.f32 	%f217, [%r138+128];
	add.f32 	%f218, %f216, %f217;
	ld.volatile.shared.f32 	%f219, [%r138+256];
	add.f32 	%f220, %f218, %f219;
	ld.volatile.shared.f32 	%f221, [%r138+384];
	add.f32 	%f222, %f220, %f221;
	ld.volatile.shared.f32 	%f223, [%r138+512];
	add.f32 	%f224, %f222, %f223;
	ld.volatile.shared.f32 	%f225, [%r138+640];
	add.f32 	%f226, %f224, %f225;
	ld.volatile.shared.f32 	%f227, [%r138+768];
	add.f32 	%f228, %f226, %f227;
	ld.volatile.shared.f32 	%f229, [%r138+896];
	add.f32 	%f292, %f228, %f229;
	add.s32 	%r141, %r141, 512;
	add.s32 	%r139, %r139, 16;
	add.s32 	%r138, %r138, 2048;
	setp.ne.s32 	%p38, %r139, 0;
	@%p38 bra 	$L__BB27_59;
$L__BB27_60:
	setp.eq.s32 	%p39, %r53, 0;
	@%p39 bra 	$L__BB27_69;
	and.b32  	%r62, %r52, 7;
	setp.lt.u32 	%p40, %r53, 8;
	@%p40 bra 	$L__BB27_63;
	shl.b32 	%r114, %r141, 2;
	add.s32 	%r116, %r106, %r114;
	ld.volatile.shared.f32 	%f231, [%r116];
	add.f32 	%f232, %f292, %f231;
	ld.volatile.shared.f32 	%f233, [%r116+128];
	add.f32 	%f234, %f232, %f233;
	ld.volatile.shared.f32 	%f235, [%r116+256];
	add.f32 	%f236, %f234, %f235;
	ld.volatile.shared.f32 	%f237, [%r116+384];
	add.f32 	%f238, %f236, %f237;
	ld.volatile.shared.f32 	%f239, [%r116+512];
	add.f32 	%f240, %f238, %f239;
	ld.volatile.shared.f32 	%f241, [%r116+640];
	add.f32 	%f242, %f240, %f241;
	ld.volatile.shared.f32 	%f243, [%r116+768];
	add.f32 	%f244, %f242, %f243;
	ld.volatile.shared.f32 	%f245, [%r116+896];
	add.f32 	%f292, %f244, %f245;
	add.s32 	%r141, %r141, 256;
$L__BB27_63:
	setp.eq.s32 	%p41, %r62, 0;
	@%p41 bra 	$L__BB27_69;
	and.b32  	%r65, %r52, 3;
	setp.lt.u32 	%p42, %r62, 4;
	@%p42 bra 	$L__BB27_66;
	shl.b32 	%r117, %r141, 2;
	add.s32 	%r119, %r106, %r117;
	ld.volatile.shared.f32 	%f247, [%r119];
	add.f32 	%f248, %f292, %f247;
	ld.volatile.shared.f32 	%f249, [%r119+128];
	add.f32 	%f250, %f248, %f249;
	ld.volatile.shared.f32 	%f251, [%r119+256];
	add.f32 	%f252, %f250, %f251;
	ld.volatile.shared.f32 	%f253, [%r119+384];
	add.f32 	%f292, %f252, %f253;
	add.s32 	%r141, %r141, 128;
$L__BB27_66:
	setp.eq.s32 	%p43, %r65, 0;
	@%p43 bra 	$L__BB27_69;
	shl.b32 	%r120, %r141, 2;
	add.s32 	%r145, %r106, %r120;
	neg.s32 	%r144, %r65;
$L__BB27_68:
	.pragma "nounroll";
	ld.volatile.shared.f32 	%f254, [%r145];
	add.f32 	%f292, %f292, %f254;
	add.s32 	%r145, %r145, 128;
	add.s32 	%r144, %r144, 1;
	setp.ne.s32 	%p44, %r144, 0;
	@%p44 bra 	$L__BB27_68;
$L__BB27_69:
	st.volatile.shared.f32 	[smem], %f292;
$L__BB27_70:
	setp.ne.s32 	%p45, %r1, 0;
	barrier.sync 	0;
	@%p45 bra 	$L__BB27_72;
	ld.shared.f32 	%f255, [smem];
	st.global.f32 	[%rd1], %f255;
	mov.b32 	%r122, 0;
	st.global.u32 	[retirementCount], %r122;
$L__BB27_72:
	ret;

}
	// .globl	_Z16reduceSinglePassILj2ELb1EEvPKfPfj
.visible .entry _Z16reduceSinglePassILj2ELb1EEvPKfPfj(
	.param .u64 .ptr .align 1 _Z16reduceSinglePassILj2ELb1EEvPKfPfj_param_0,
	.param .u64 .ptr .align 1 _Z16reduceSinglePassILj2ELb1EEvPKfPfj_param_1,
	.param .u32 _Z16reduceSinglePassILj2ELb1EEvPKfPfj_param_2
)
{
	.reg .pred 	%p<46>;
	.reg .b16 	%rs<3>;
	.reg .b32 	%r<146>;
	.reg .b32 	%f<293>;
	.reg .b64 	%rd<26>;
	// demoted variable
	.shared .align 1 .u8 _ZZ16reduceSinglePassILj2ELb1EEvPKfPfjE6amLast;
	ld.param.u64 	%rd9, [_Z16reduceSinglePassILj2ELb1EEvPKfPfj_param_0];
	ld.param.u64 	%rd10, [_Z16reduceSinglePassILj2ELb1EEvPKfPfj_param_1];
	ld.param.u32 	%r74, [_Z16reduceSinglePassILj2ELb1EEvPKfPfj_param_2];
	cvta.to.global.u64 	%rd1, %rd10;
	mov.u32 	%r1, %tid.x;
	mov.u32 	%r2, %ctaid.x;
	shl.b32 	%r75, %r2, 2;
	add.s32 	%r123, %r75, %r1;
	mov.u32 	%r4, %nctaid.x;
	setp.ge.u32 	%p1, %r123, %r74;
	mov.f32 	%f257, 0f00000000;
	@%p1 bra 	$L__BB28_3;
	cvta.to.global.u64 	%rd2, %rd9;
	shl.b32 	%r5, %r4, 2;
	mov.f32 	%f257, 0f00000000;
$L__BB28_2:
	mul.wide.u32 	%rd11, %r123, 4;
	add.s64 	%rd12, %rd2, %rd11;
	ld.global.f32 	%f61, [%rd12];
	add.f32 	%f62, %f257, %f61;
	add.s32 	%r76, %r123, 2;
	mul.wide.u32 	%rd13, %r76, 4;
	add.s64 	%rd14, %rd2, %rd13;
	ld.global.f32 	%f63, [%rd14];
	add.f32 	%f257, %f62, %f63;
	add.s32 	%r123, %r123, %r5;
	setp.lt.u32 	%p2, %r123, %r74;
	@%p2 bra 	$L__BB28_2;
$L__BB28_3:
	shl.b32 	%r77, %r1, 2;
	mov.u32 	%r78, sdata;
	add.s32 	%r8, %r78, %r77;
	st.volatile.shared.f32 	[%r8], %f257;
	bar.warp.sync 	-1;
	and.b32  	%r9, %r1, 31;
	setp.gt.u32 	%p3, %r9, 15;
	@%p3 bra 	$L__BB28_5;
	ld.volatile.shared.f32 	%f64, [%r8+64];
	add.f32 	%f257, %f257, %f64;
	st.volatile.shared.f32 	[%r8], %f257;
$L__BB28_5:
	bar.warp.sync 	-1;
	setp.gt.u32 	%p4, %r9, 7;
	@%p4 bra 	$L__BB28_7;
	ld.volatile.shared.f32 	%f65, [%r8+32];
	add.f32 	%f257, %f257, %f65;
	st.volatile.shared.f32 	[%r8], %f257;
$L__BB28_7:
	bar.warp.sync 	-1;
	setp.gt.u32 	%p5, %r9, 3;
	@%p5 bra 	$L__BB28_9;
	ld.volatile.shared.f32 	%f66, [%r8+16];
	add.f32 	%f257, %f257, %f66;
	st.volatile.shared.f32 	[%r8], %f257;
$L__BB28_9:
	bar.warp.sync 	-1;
	setp.gt.u32 	%p6, %r9, 1;
	@%p6 bra 	$L__BB28_11;
	ld.volatile.shared.f32 	%f67, [%r8+8];
	add.f32 	%f257, %f257, %f67;
	st.volatile.shared.f32 	[%r8], %f257;
$L__BB28_11:
	bar.warp.sync 	-1;
	setp.ne.s32 	%p7, %r9, 0;
	@%p7 bra 	$L__BB28_13;
	ld.volatile.shared.f32 	%f68, [%r8+4];
	add.f32 	%f69, %f257, %f68;
	st.volatile.shared.f32 	[%r8], %f69;
$L__BB28_13:
	bar.warp.sync 	-1;
	barrier.sync 	0;
	mov.u32 	%r79, %tid.y;
	mov.u32 	%r80, %tid.z;
	mov.u32 	%r10, %ntid.x;
	mov.u32 	%r81, %ntid.y;
	mad.lo.s32 	%r82, %r80, %r81, %r79;
	mul.lo.s32 	%r83, %r82, %r10;
	or.b32  	%r11, %r83, %r1;
	setp.ne.s32 	%p8, %r11, 0;
	@%p8 bra 	$L__BB28_27;
	add.s32 	%r85, %r10, -1;
	shr.u32 	%r86, %r85, 5;
	add.s32 	%r12, %r86, 1;
	and.b32  	%r13, %r12, 15;
	setp.lt.u32 	%p9, %r10, 481;
	mov.f32 	%f270, 0f00000000;
	mov.b32 	%r127, 0;
	@%p9 bra 	$L__BB28_17;
	add.s32 	%r124, %r78, 1024;
	and.b32  	%r90, %r12, 268435440;
	neg.s32 	%r125, %r90;
	mov.f32 	%f270, 0f00000000;
	mov.b32 	%r127, 0;
$L__BB28_16:
	.pragma "nounroll";
	ld.volatile.shared.f32 	%f73, [%r124+-1024];
	add.f32 	%f74, %f270, %f73;
	ld.volatile.shared.f32 	%f75, [%r124+-896];
	add.f32 	%f76, %f74, %f75;
	ld.volatile.shared.f32 	%f77, [%r124+-768];
	add.f32 	%f78, %f76, %f77;
	ld.volatile.shared.f32 	%f79, [%r124+-640];
	add.f32 	%f80, %f78, %f79;
	ld.volatile.shared.f32 	%f81, [%r124+-512];
	add.f32 	%f82, %f80, %f81;
	ld.volatile.shared.f32 	%f83, [%r124+-384];
	add.f32 	%f84, %f82, %f83;
	ld.volatile.shared.f32 	%f85, [%r124+-256];
	add.f32 	%f86, %f84, %f85;
	ld.volatile.shared.f32 	%f87, [%r124+-128];
	add.f32 	%f88, %f86, %f87;
	ld.volatile.shared.f32 	%f89, [%r124];
	add.f32 	%f90, %f88, %f89;
	ld.volatile.shared.f32 	%f91, [%r124+128];
	add.f32 	%f92, %f90, %f91;
	ld.volatile.shared.f32 	%f93, [%r124+256];
	add.f32 	%f94, %f92, %f93;
	ld.volatile.shared.f32 	%f95, [%r124+384];
	add.f32 	%f96, %f94, %f95;
	ld.volatile.shared.f32 	%f97, [%r124+512];
	add.f32 	%f98, %f96, %f97;
	ld.volatile.shared.f32 	%f99, [%r124+640];
	add.f32 	%f100, %f98, %f99;
	ld.volatile.shared.f32 	%f101, [%r124+768];
	add.f32 	%f102, %f100, %f101;
	ld.volatile.shared.f32 	%f103, [%r124+896];
	add.f32 	%f270, %f102, %f103;
	add.s32 	%r127, %r127, 512;
	add.s32 	%r125, %r125, 16;
	add.s32 	%r124, %r124, 2048;
	setp.ne.s32 	%p10, %r125, 0;
	@%p10 bra 	$L__BB28_16;
$L__BB28_17:
	setp.eq.s32 	%p11, %r13, 0;
	@%p11 bra 	$L__BB28_26;
	and.b32  	%r22, %r12, 7;
	setp.lt.u32 	%p12, %r13, 8;
	@%p12 bra 	$L__BB28_20;
	shl.b32 	%r91, %r127, 2;
	add.s32 	%r93, %r78, %r91;
	ld.volatile.shared.f32 	%f105, [%r93];
	add.f32 	%f106, %f270, %f105;
	ld.volatile.shared.f32 	%f107, [%r93+128];
	add.f32 	%f108, %f106, %f107;
	ld.volatile.shared.f32 	%f109, [%r93+256];
	add.f32 	%f110, %f108, %f109;
	ld.volatile.shared.f32 	%f111, [%r93+384];
	add.f32 	%f112, %f110, %f111;
	ld.volatile.shared.f32 	%f113, [%r93+512];
	add.f32 	%f114, %f112, %f113;
	ld.volatile.shared.f32 	%f115, [%r93+640];
	add.f32 	%f116, %f114, %f115;
	ld.volatile.shared.f32 	%f117, [%r93+768];
	add.f32 	%f118, %f116, %f117;
	ld.volatile.shared.f32 	%f119, [%r93+896];
	add.f32 	%f270, %f118, %f119;
	add.s32 	%r127, %r127, 256;
$L__BB28_20:
	setp.eq.s32 	%p13, %r22, 0;
	@%p13 bra 	$L__BB28_26;
	and.b32  	%r25, %r12, 3;
	setp.lt.u32 	%p14, %r22, 4;
	@%p14 bra 	$L__BB28_23;
	shl.b32 	%r94, %r127, 2;
	add.s32 	%r96, %r78, %r94;
	ld.volatile.shared.f32 	%f121, [%r96];
	add.f32 	%f122, %f270, %f121;
	ld.volatile.shared.f32 	%f123, [%r96+128];
	add.f32 	%f124, %f122, %f123;
	ld.volatile.shared.f32 	%f125, [%r96+256];
	add.f32 	%f126, %f124, %f125;
	ld.volatile.shared.f32 	%f127, [%r96+384];
	add.f32 	%f270, %f126, %f127;
	add.s32 	%r127, %r127, 128;
$L__BB28_23:
	setp.eq.s32 	%p15, %r25, 0;
	@%p15 bra 	$L__BB28_26;
	shl.b32 	%r97, %r127, 2;
	add.s32 	%r131, %r78, %r97;
	neg.s32 	%r130, %r25;
$L__BB28_25:
	.pragma "nounroll";
	ld.volatile.shared.f32 	%f128, [%r131];
	add.f32 	%f270, %f270, %f128;
	add.s32 	%r131, %r131, 128;
	add.s32 	%r130, %r130, 1;
	setp.ne.s32 	%p16, %r130, 0;
	@%p16 bra 	$L__BB28_25;
$L__BB28_26:
	st.volatile.shared.f32 	[sdata], %f270;
$L__BB28_27:
	barrier.sync 	0;
	setp.ne.s32 	%p17, %r1, 0;
	@%p17 bra 	$L__BB28_29;
	ld.shared.f32 	%f129, [sdata];
	mul.wide.u32 	%rd15, %r2, 4;
	add.s64 	%rd16, %rd1, %rd15;
	st.global.f32 	[%rd16], %f129;
$L__BB28_29:
	setp.lt.u32 	%p18, %r4, 2;
	@%p18 bra 	$L__BB28_72;
	setp.ne.s32 	%p19, %r1, 0;
	membar.gl;
	@%p19 bra 	$L__BB28_32;
	atom.global.inc.u32 	%r99, [retirementCount], %r4;
	add.s32 	%r100, %r4, -1;
	setp.eq.s32 	%p20, %r99, %r100;
	selp.u16 	%rs1, 1, 0, %p20;
	st.shared.u8 	[_ZZ16reduceSinglePassILj2ELb1EEvPKfPfjE6amLast], %rs1;
$L__BB28_32:
	barrier.sync 	0;
	ld.shared.u8 	%rs2, [_ZZ16reduceSinglePassILj2ELb1EEvPKfPfjE6amLast];
	setp.eq.s16 	%p21, %rs2, 0;
	@%p21 bra 	$L__BB28_72;
	setp.ge.u32 	%p22, %r1, %r4;
	mov.f32 	%f279, 0f00000000;
	@%p22 bra 	$L__BB28_46;
	not.b32 	%r101, %r1;
	add.s32 	%r102, %r4, %r101;
	shr.u32 	%r103, %r102, 1;
	add.s32 	%r34, %r103, 1;
	and.b32  	%r35, %r34, 15;
	setp.lt.u32 	%p23, %r102, 30;
	mov.f32 	%f279, 0f00000000;
	mov.u32 	%r134, %r1;
	@%p23 bra 	$L__BB28_37;
	and.b32  	%r104, %r34, -16;
	neg.s32 	%r132, %r104;
	mul.wide.u32 	%rd17, %r1, 4;
	add.s64 	%rd18, %rd17, %rd1;
	add.s64 	%rd24, %rd18, 64;
	mov.f32 	%f279, 0f00000000;
	mov.u32 	%r134, %r1;
$L__BB28_36:
	.pragma "nounroll";
	ld.global.f32 	%f134, [%rd24+-64];
	add.f32 	%f135, %f279, %f134;
	ld.global.f32 	%f136, [%rd24+-56];
	add.f32 	%f137, %f135, %f136;
	ld.global.f32 	%f138, [%rd24+-48];
	add.f32 	%f139, %f137, %f138;
	ld.global.f32 	%f140, [%rd24+-40];
	add.f32 	%f141, %f139, %f140;
	ld.global.f32 	%f142, [%rd24+-32];
	add.f32 	%f143, %f141, %f142;
	ld.global.f32 	%f144, [%rd24+-24];
	add.f32 	%f145, %f143, %f144;
	ld.global.f32 	%f146, [%rd24+-16];
	add.f32 	%f147, %f145, %f146;
	ld.global.f32 	%f148, [%rd24+-8];
	add.f32 	%f149, %f147, %f148;
	ld.global.f32 	%f150, [%rd24];
	add.f32 	%f151, %f149, %f150;
	ld.global.f32 	%f152, [%rd24+8];
	add.f32 	%f153, %f151, %f152;
	ld.global.f32 	%f154, [%rd24+16];
	add.f32 	%f155, %f153, %f154;
	ld.global.f32 	%f156, [%rd24+24];
	add.f32 	%f157, %f155, %f156;
	ld.global.f32 	%f158, [%rd24+32];
	add.f32 	%f159, %f157, %f158;
	ld.global.f32 	%f160, [%rd24+40];
	add.f32 	%f161, %f159, %f160;
	ld.global.f32 	%f162, [%rd24+48];
	add.f32 	%f163, %f161, %f162;
	ld.global.f32 	%f164, [%rd24+56];
	add.f32 	%f279, %f163, %f164;
	add.s32 	%r134, %r134, 32;
	add.s32 	%r132, %r132, 16;
	add.s64 	%rd24, %rd24, 128;
	setp.ne.s32 	%p24, %r132, 0;
	@%p24 bra 	$L__BB28_36;
$L__BB28_37:
	setp.eq.s32 	%p25, %r35, 0;
	@%p25 bra 	$L__BB28_46;
	and.b32  	%r42, %r34, 7;
	setp.lt.u32 	%p26, %r35, 8;
	@%p26 bra 	$L__BB28_40;
	mul.wide.u32 	%rd19, %r134, 4;
	add.s64 	%rd20, %rd1, %rd19;
	ld.global.f32 	%f166, [%rd20];
	add.f32 	%f167, %f279, %f166;
	ld.global.f32 	%f168, [%rd20+8];
	add.f32 	%f169, %f167, %f168;
	ld.global.f32 	%f170, [%rd20+16];
	add.f32 	%f171, %f169, %f170;
	ld.global.f32 	%f172, [%rd20+24];
	add.f32 	%f173, %f171, %f172;
	ld.global.f32 	%f174, [%rd20+32];
	add.f32 	%f175, %f173, %f174;
	ld.global.f32 	%f176, [%rd20+40];
	add.f32 	%f177, %f175, %f176;
	ld.global.f32 	%f178, [%rd20+48];
	add.f32 	%f179, %f177, %f178;
	ld.global.f32 	%f180, [%rd20+56];
	add.f32 	%f279, %f179, %f180;
	add.s32 	%r134, %r134, 16;
$L__BB28_40:
	setp.eq.s32 	%p27, %r42, 0;
	@%p27 bra 	$L__BB28_46;
	and.b32  	%r45, %r34, 3;
	setp.lt.u32 	%p28, %r42, 4;
	@%p28 bra 	$L__BB28_43;
	mul.wide.u32 	%rd21, %r134, 4;
	add.s64 	%rd22, %rd1, %rd21;
	ld.global.f32 	%f182, [%rd22];
	add.f32 	%f183, %f279, %f182;
	ld.global.f32 	%f184, [%rd22+8];
	add.f32 	%f185, %f183, %f184;
	ld.global.f32 	%f186, [%rd22+16];
	add.f32 	%f187, %f185, %f186;
	ld.global.f32 	%f188, [%rd22+24];
	add.f32 	%f279, %f187, %f188;
	add.s32 	%r134, %r134, 8;
$L__BB28_43:
	setp.eq.s32 	%p29, %r45, 0;
	@%p29 bra 	$L__BB28_46;
	mul.wide.u32 	%rd23, %r134, 4;
	add.s64 	%rd25, %rd1, %rd23;
	neg.s32 	%r137, %r45;
$L__BB28_45:
	.pragma "nounroll";
	ld.global.f32 	%f189, [%rd25];
	add.f32 	%f279, %f279, %f189;
	add.s64 	%rd25, %rd25, 8;
	add.s32 	%r137, %r137, 1;
	setp.ne.s32 	%p30, %r137, 0;
	@%p30 bra 	$L__BB28_45;
$L__BB28_46:
	setp.gt.u32 	%p31, %r9, 15;
	mov.u32 	%r106, smem;
	add.s32 	%r51, %r106, %r77;
	st.volatile.shared.f32 	[%r51], %f279;
	bar.warp.sync 	-1;
	@%p31 bra 	$L__BB28_48;
	ld.volatile.shared.f32 	%f190, [%r51+64];
	add.f32 	%f279, %f279, %f190;
	st.volatile.shared.f32 	[%r51], %f279;
$L__BB28_48:
	setp.gt.u32 	%p32, %r9, 7;
	bar.warp.sync 	-1;
	@%p32 bra 	$L__BB28_50;
	ld.volatile.shared.f32 	%f191, [%r51+32];
	add.f32 	%f279, %f279, %f191;
	st.volatile.shared.f32 	[%r51], %f279;
$L__BB28_50:
	setp.gt.u32 	%p33, %r9, 3;
	bar.warp.sync 	-1;
	@%p33 bra 	$L__BB28_52;
	ld.volatile.shared.f32 	%f192, [%r51+16];
	add.f32 	%f279, %f279, %f192;
	st.volatile.shared.f32 	[%r51], %f279;
$L__BB28_52:
	setp.gt.u32 	%p34, %r9, 1;
	bar.warp.sync 	-1;
	@%p34 bra 	$L__BB28_54;
	ld.volatile.shared.f32 	%f193, [%r51+8];
	add.f32 	%f279, %f279, %f193;
	st.volatile.shared.f32 	[%r51], %f279;
$L__BB28_54:
	setp.ne.s32 	%p35, %r9, 0;
	bar.warp.sync 	-1;
	@%p35 bra 	$L__BB28_56;
	ld.volatile.shared.f32 	%f194, [%r51+4];
	add.f32 	%f195, %f279, %f194;
	st.volatile.shared.f32 	[%r51], %f195;
$L__BB28_56:
	setp.ne.s32 	%p36, %r11, 0;
	bar.warp.sync 	-1;
	barrier.sync 	0;
	@%p36 bra 	$L__BB28_70;
	add.s32 	%r108, %r10, -1;
	shr.u32 	%r109, %r108, 5;
	add.s32 	%r52, %r109, 1;
	and.b32  	%r53, %r52, 15;
	setp.lt.u32 	%p37, %r10, 481;
	mov.f32 	%f292, 0f00000000;
	mov.b32 	%r141, 0;
	@%p37 bra 	$L__BB28_60;
	add.s32 	%r138, %r106, 1024;
	and.b32  	%r113, %r52, 268435440;
	neg.s32 	%r139, %r113;
	mov.f32 	%f292, 0f00000000;
	mov.b32 	%r141, 0;
$L__BB28_59:
	.pragma "nounroll";
	ld.volatile.shared.f32 	%f199, [%r138+-1024];
	add.f32 	%f200, %f292, %f199;
	ld.volatile.shared.f32 	%f201, [%r138+-896];
	add.f32 	%f202, %f200, %f201;
	ld.volatile.shared.f32 	%f203, [%r138+-768];
	add.f32 	%f204, %f202, %f203;
	ld.volatile.shared.f32 	%f205, [%r138+-640];
	add.f32 	%f206, %f204, %f205;
	ld.volatile.shared.f32 	%f207, [%r138+-512];
	add.f32 	%f208, %f206, %f207;
	ld.volatile.shared.f32 	%f209, [%r138+-384];
	add.f32 	%f210, %f208, %f209;
	ld.volatile.shared.f32 	%f211, [%r138+-256];
	add.f32 	%f212, %f210, %f211;
	ld.volatile.shared.f32 	%f213, [%r138+-128];
	add.f32 	%f214, %f212, %f213;
	ld.volatile.shared.f32 	%f215, [%r138];
	add.f32 	%f216, %f214, %f215;
	ld.volatile.shared.f32 	%f217, [%r138+128];
	add.f32 	%f218, %f216, %f217;
	ld.volatile.shared.f32 	%f219, [%r138+256];
	add.f32 	%f220, %f218, %f219;
	ld.volatile.shared.f32 	%f221, [%r138+384];
	add.f32 	%f222, %f220, %f221;
	ld.volatile.shared.f32 	%f223, [%r138+512];
	add.f32 	%f224, %f222, %f223;
	ld.volatile.shared.f32 	%f225, [%r138+640];
	add.f32 	%f226, %f224, %f225;
	ld.volatile.shared.f32 	%f227, [%r138+768];
	add.f32 	%f228, %f226, %f227;
	ld.volatile.shared.f32 	%f229, [%r138+896];
	add.f32 	%f292, %f228, %f229;
	add.s32 	%r141, %r141, 512;
	add.s32 	%r139, %r139, 16;
	add.s32 	%r138, %r138, 2048;
	setp.ne.s32 	%p38, %r139, 0;
	@%p38 bra 	$L__BB28_59;
$L__BB28_60:
	setp.eq.s32 	%p39, %r53, 0;
	@%p39 bra 	$L__BB28_69;
	and.b32  	%r62, %r52, 7;
	setp.lt.u32 	%p40, %r53, 8;
	@%p40 bra 	$L__BB28_63;
	shl.b32 	%r114, %r141, 2;
	add.s32 	%r116, %r106, %r114;
	ld.volatile.shared.f32 	%f231, [%r116];
	add.f32 	%f232, %f292, %f231;
	ld.volatile.shared.f32 	%f233, [%r116+128];
	add.f32 	%f234, %f232, %f233;
	ld.volatile.shared.f32 	%f235, [%r116+256];
	add.f32 	%f236, %f234, %f235;
	ld.volatile.shared.f32 	%f237, [%r116+384];
	add.f32 	%f238, %f236, %f237;
	ld.volatile.shared.f32 	%f239, [%r116+512];
	add.f32 	%f240, %f238, %f239;
	ld.volatile.shared.f32 	%f241, [%r116+640];
	add.f32 	%f242, %f240, %f241;
	ld.volatile.shared.f32 	%f243, [%r116+768];
	add.f32 	%f244, %f242, %f243;
	ld.volatile.shared.f32 	%f245, [%r116+896];
	add.f32 	%f292, %f244, %f245;
	add.s32 	%r141, %r141, 256;
$L__BB28_63:
	setp.eq.s32 	%p41, %r62, 0;
	@%p41 bra 	$L__BB28_69;
	and.b32  	%r65, %r52, 3;
	setp.lt.u32 	%p42, %r62, 4;
	@%p42 bra 	$L__BB28_66;
	shl.b32 	%r117, %r141, 2;
	add.s32 	%r119, %r106, %r117;
	ld.volatile.shared.f32 	%f247, [%r119];
	add.f32 	%f248, %f292, %f247;
	ld.volatile.shared.f32 	%f249, [%r119+128];
	add.f32 	%f250, %f248, %f249;
	ld.volatile.shared.f32 	%f251, [%r119+256];
	add.f32 	%f252, %f250, %f251;
	ld.volatile.shared.f32 	%f253, [%r119+384];
	add.f32 	%f292, %f252, %f253;
	add.s32 	%r141, %r141, 128;
$L__BB28_66:
	setp.eq.s32 	%p43, %r65, 0;
	@%p43 bra 	$L__BB28_69;
	shl.b32 	%r120, %r141, 2;
	add.s32 	%r145, %r106, %r120;
	neg.s32 	%r144, %r65;
$L__BB28_68:
	.pragma "nounroll";
	ld.volatile.shared.f32 	%f254, [%r145];
	add.f32 	%f292, %f292, %f254;
	add.s32 	%r145, %r145, 128;
	add.s32 	%r144, %r144, 1;
	setp.ne.s32 	%p44, %r144, 0;
	@%p44 bra 	$L__BB28_68;
$L__BB28_69:
	st.volatile.shared.f32 	[smem], %f292;
$L__BB28_70:
	setp.ne.s32 	%p45, %r1, 0;
	barrier.sync 	0;
	@%p45 bra 	$L__BB28_72;
	ld.shared.f32 	%f255, [smem];
	st.global.f32 	[%rd1], %f255;
	mov.b32 	%r122, 0;
	st.global.u32 	[retirementCount], %r122;
$L__BB28_72:
	ret;

}
	// .globl	_Z16reduceSinglePassILj1ELb1EEvPKfPfj
.visible .entry _Z16reduceSinglePassILj1ELb1EEvPKfPfj(
	.param .u64 .ptr .align 1 _Z16reduceSinglePassILj1ELb1EEvPKfPfj_param_0,
	.param .u64 .ptr .align 1 _Z16reduceSinglePassILj1ELb1EEvPKfPfj_param_1,
	.param .u32 _Z16reduceSinglePassILj1ELb1EEvPKfPfj_param_2
)
{
	.reg .pred 	%p<46>;
	.reg .b16 	%rs<3>;
	.reg .b32 	%r<143>;
	.reg .b32 	%f<293>;
	.reg .b64 	%rd<24>;
	// demoted variable
	.shared .align 1 .u8 _ZZ16reduceSinglePassILj1ELb1EEvPKfPfjE6amLast;
	ld.param.u64 	%rd9, [_Z16reduceSinglePassILj1ELb1EEvPKfPfj_param_0];
	ld.param.u64 	%rd10, [_Z16reduceSinglePassILj1ELb1EEvPKfPfj_param_1];
	ld.param.u32 	%r74, [_Z16reduceSinglePassILj1ELb1EEvPKfPfj_param_2];
	cvta.to.global.u64 	%rd1, %rd10;
	mov.u32 	%r1, %tid.x;
	mov.u32 	%r2, %ctaid.x;
	shl.b32 	%r75, %r2, 1;
	add.s32 	%r120, %r75, %r1;
	mov.u32 	%r4, %nctaid.x;
	setp.ge.u32 	%p1, %r120, %r74;
	mov.f32 	%f257, 0f00000000;
	@%p1 bra 	$L__BB29_3;
	shl.b32 	%r5, %r4, 1;
	cvta.to.global.u64 	%rd2, %rd9;
	mov.f32 	%f257, 0f00000000;
$L__BB29_2:
	mul.wide.u32 	%rd11, %r120, 4;
	add.s64 	%rd12, %rd2, %rd11;
	ld.global.f32 	%f61, [%rd12];
	add.f32 	%f62, %f257, %f61;
	ld.global.f32 	%f63, [%rd12+4];
	add.f32 	%f257, %f62, %f63;
	add.s32 	%r120, %r120, %r5;
	setp.lt.u32 	%p2, %r120, %r74;
	@%p2 bra 	$L__BB29_2;
$L__BB29_3:
	shl.b32 	%r76, %r1, 2;
	mov.u32 	%r77, sdata;
	add.s32 	%r8, %r77, %r76;
	st.volatile.shared.f32 	[%r8], %f257;
	bar.warp.sync 	-1;
	and.b32  	%r9, %r1, 31;
	setp.gt.u32 	%p3, %r9, 15;
	@%p3 bra 	$L__BB29_5;
	ld.volatile.shared.f32 	%f64, [%r8+64];
	add.f32 	%f257, %f257, %f64;
	st.volatile.shared.f32 	[%r8], %f257;
$L__BB29_5:
	bar.warp.sync 	-1;
	setp.gt.u32 	%p4, %r9, 7;
	@%p4 bra 	$L__BB29_7;
	ld.volatile.shared.f32 	%f65, [%r8+32];
	add.f32 	%f257, %f257, %f65;
	st.volatile.shared.f32 	[%r8], %f257;
$L__BB29_7:
	bar.warp.sync 	-1;
	setp.gt.u32 	%p5, %r9, 3;
	@%p5 bra 	$L__BB29_9;
	ld.volatile.shared.f32 	%f66, [%r8+16];
	add.f32 	%f257, %f257, %f66;
	st.volatile.shared.f32 	[%r8], %f257;
$L__BB29_9:
	bar.warp.sync 	-1;
	setp.gt.u32 	%p6, %r9, 1;
	@%p6 bra 	$L__BB29_11;
	ld.volatile.shared.f32 	%f67, [%r8+8];
	add.f32 	%f257, %f257, %f67;
	st.volatile.shared.f32 	[%r8], %f257;
$L__BB29_11:
	bar.warp.sync 	-1;
	setp.ne.s32 	%p7, %r9, 0;
	@%p7 bra 	$L__BB29_13;
	ld.volatile.shared.f32 	%f68, [%r8+4];
	add.f32 	%f69, %f257, %f68;
	st.volatile.shared.f32 	[%r8], %f69;
$L__BB29_13:
	bar.warp.sync 	-1;
	barrier.sync 	0;
	mov.u32 	%r78, %tid.y;
	mov.u32 	%r79, %tid.z;
	mov.u32 	%r10, %ntid.x;
	mov.u32 	%r80, %ntid.y;
	mad.lo.s32 	%r81, %r79, %r80, %r78;
	mul.lo.s32 	%r82, %r81, %r10;
	or.b32  	%r11, %r82, %r1;
	setp.ne.s32 	%p8, %r11, 0;
	@%p8 bra 	$L__BB29_27;
	add.s32 	%r84, %r10, -1;
	shr.u32 	%r85, %r84, 5;
	add.s32 	%r12, %r85, 1;
	and.b32  	%r13, %r12, 15;
	setp.lt.u32 	%p9, %r10, 481;
	mov.f32 	%f270, 0f00000000;
	mov.b32 	%r124, 0;
	@%p9 bra 	$L__BB29_17;
	add.s32 	%r121, %r77, 1024;
	and.b32  	%r89, %r12, 268435440;
	neg.s32 	%r122, %r89;
	mov.f32 	%f270, 0f00000000;
	mov.b32 	%r124, 0;
$L__BB29_16:
	.pragma "nounroll";
	ld.volatile.shared.f32 	%f73, [%r121+-1024];
	add.f32 	%f74, %f270, %f73;
	ld.volatile.shared.f32 	%f75, [%r121+-896];
	add.f32 	%f76, %f74, %f75;
	ld.volatile.shared.f32 	%f77, [%r121+-768];
	add.f32 	%f78, %f76, %f77;
	ld.volatile.shared.f32 	%f79, [%r121+-640];
	add.f32 	%f80, %f78, %f79;
	ld.volatile.shared.f32 	%f81, [%r121+-512];
	add.f32 	%f82, %f80, %f81;
	ld.volatile.shared.f32 	%f83, [%r121+-384];
	add.f32 	%f84, %f82, %f83;
	ld.volatile.shared.f32 	%f85, [%r121+-256];
	add.f32 	%f86, %f84, %f85;
	ld.volatile.shared.f32 	%f87, [%r121+-128];
	add.f32 	%f88, %f86, %f87;
	ld.volatile.shared.f32 	%f89, [%r121];
	add.f32 	%f90, %f88, %f89;
	ld.volatile.shared.f32 	%f91, [%r121+128];
	add.f32 	%f92, %f90, %f91;
	ld.volatile.shared.f32 	%f93, [%r121+256];
	add.f32 	%f94, %f92, %f93;
	ld.volatile.shared.f32 	%f95, [%r121+384];
	add.f32 	%f96, %f94, %f95;
	ld.volatile.shared.f32 	%f97, [%r121+512];
	add.f32 	%f98, %f96, %f97;
	ld.volatile.shared.f32 	%f99, [%r121+640];
	add.f32 	%f100, %f98, %f99;
	ld.volatile.shared.f32 	%f101, [%r121+768];
	add.f32 	%f102, %f100, %f101;
	ld.volatile.shared.f32 	%f103, [%r121+896];
	add.f32 	%f270, %f102, %f103;
	add.s32 	%r124, %r124, 512;
	add.s32 	%r122, %r122, 16;
	add.s32 	%r121, %r121, 2048;
	setp.ne.s32 	%p10, %r122, 0;
	@%p10 bra 	$L__BB29_16;
$L__BB29_17:
	setp.eq.s32 	%p11, %r13, 0;
	@%p11 bra 	$L__BB29_26;
	and.b32  	%r22, %r12, 7;
	setp.lt.u32 	%p12, %r13, 8;
	@%p12 bra 	$L__BB29_20;
	shl.b32 	%r90, %r124, 2;
	add.s32 	%r92, %r77, %r90;
	ld.volatile.shared.f32 	%f105, [%r92];
	add.f32 	%f106, %f270, %f105;
	ld.volatile.shared.f32 	%f107, [%r92+128];
	add.f32 	%f108, %f106, %f107;
	ld.volatile.shared.f32 	%f109, [%r92+256];
	add.f32 	%f110, %f108, %f109;
	ld.volatile.shared.f32 	%f111, [%r92+384];
	add.f32 	%f112, %f110, %f111;
	ld.volatile.shared.f32 	%f113, [%r92+512];
	add.f32 	%f114, %f112, %f113;
	ld.volatile.shared.f32 	%f115, [%r92+640];
	add.f32 	%f116, %f114, %f115;
	ld.volatile.shared.f32 	%f117, [%r92+768];
	add.f32 	%f118, %f116, %f117;
	ld.volatile.shared.f32 	%f119, [%r92+896];
	add.f32 	%f270, %f118, %f119;
	add.s32 	%r124, %r124, 256;
$L__BB29_20:
	setp.eq.s32 	%p13, %r22, 0;
	@%p13 bra 	$L__BB29_26;
	and.b32  	%r25, %r12, 3;
	setp.lt.u32 	%p14, %r22, 4;
	@%p14 bra 	$L__BB29_23;
	shl.b32 	%r93, %r124, 2;
	add.s32 	%r95, %r77, %r93;
	ld.volatile.shared.f32 	%f121, [%r95];
	add.f32 	%f122, %f270, %f121;
	ld.volatile.shared.f32 	%f123, [%r95+128];
	add.f32 	%f124, %f122, %f123;
	ld.volatile.shared.f32 	%f125, [%r95+256];
	add.f32 	%f126, %f124, %f125;
	ld.volatile.shared.f32 	%f127, [%r95+384];
	add.f32 	%f270, %f126, %f127;
	add.s32 	%r124, %r124, 128;
$L__BB29_23:
	setp.eq.s32 	%p15, %r25, 0;
	@%p15 bra 	$L__BB29_26;
	shl.b32 	%r96, %r124, 2;
	add.s32 	%r128, %r77, %r96;
	neg.s32 	%r127, %r25;
$L__BB29_25:
	.pragma "nounroll";
	ld.volatile.shared.f32 	%f128, [%r128];
	add.f32 	%f270, %f270, %f128;
	add.s32 	%r128, %r128, 128;
	add.s32 	%r127, %r127, 1;
	setp.ne.s32 	%p16, %r127, 0;
	@%p16 bra 	$L__BB29_25;
$L__BB29_26:
	st.volatile.shared.f32 	[sdata], %f270;
$L__BB29_27:
	barrier.sync 	0;
	setp.ne.s32 	%p17, %r1, 0;
	@%p17 bra 	$L__BB29_29;
	ld.shared.f32 	%f129, [sdata];
	mul.wide.u32 	%rd13, %r2, 4;
	add.s64 	%rd14, %rd1, %rd13;
	st.global.f32 	[%rd14], %f129;
$L__BB29_29:
	setp.lt.u32 	%p18, %r4, 2;
	@%p18 bra 	$L__BB29_72;
	setp.ne.s32 	%p19, %r1, 0;
	membar.gl;
	@%p19 bra 	$L__BB29_32;
	atom.global.inc.u32 	%r98, [retirementCount], %r4;
	add.s32 	%r99, %r4, -1;
	setp.eq.s32 	%p20, %r98, %r99;
	selp.u16 	%rs1, 1, 0, %p20;
	st.shared.u8 	[_ZZ16reduceSinglePassILj1ELb1EEvPKfPfjE6amLast], %rs1;
$L__BB29_32:
	barrier.sync 	0;
	ld.shared.u8 	%rs2, [_ZZ16reduceSinglePassILj1ELb1EEvPKfPfjE6amLast];
	setp.eq.s16 	%p21, %rs2, 0;
	@%p21 bra 	$L__BB29_72;
	setp.ge.u32 	%p22, %r1, %r4;
	mov.f32 	%f279, 0f00000000;
	@%p22 bra 	$L__BB29_46;
	sub.s32 	%r34, %r4, %r1;
	and.b32  	%r35, %r34, 15;
	sub.s32 	%r100, %r1, %r4;
	setp.gt.u32 	%p23, %r100, -16;
	mov.f32 	%f279, 0f00000000;
	mov.u32 	%r131, %r1;
	@%p23 bra 	$L__BB29_37;
	and.b32  	%r101, %r34, 2147483632;
	neg.s32 	%r129, %r101;
	mul.wide.u32 	%rd15, %r1, 4;
	add.s64 	%rd16, %rd15, %rd1;
	add.s64 	%rd22, %rd16, 32;
	mov.f32 	%f279, 0f00000000;
	mov.u32 	%r131, %r1;
$L__BB29_36:
	.pragma "nounroll";
	ld.global.f32 	%f134, [%rd22+-32];
	add.f32 	%f135, %f279, %f134;
	ld.global.f32 	%f136, [%rd22+-28];
	add.f32 	%f137, %f135, %f136;
	ld.global.f32 	%f138, [%rd22+-24];
	add.f32 	%f139, %f137, %f138;
	ld.global.f32 	%f140, [%rd22+-20];
	add.f32 	%f141, %f139, %f140;
	ld.global.f32 	%f142, [%rd22+-16];
	add.f32 	%f143, %f141, %f142;
	ld.global.f32 	%f144, [%rd22+-12];
	add.f32 	%f145, %f143, %f144;
	ld.global.f32 	%f146, [%rd22+-8];
	add.f32 	%f147, %f145, %f146;
	ld.global.f32 	%f148, [%rd22+-4];
	add.f32 	%f149, %f147, %f148;
	ld.global.f32 	%f150, [%rd22];
	add.f32 	%f151, %f149, %f150;
	ld.global.f32 	%f152, [%rd22+4];
	add.f32 	%f153, %f151, %f152;
	ld.global.f32 	%f154, [%rd22+8];
	add.f32 	%f155, %f153, %f154;
	ld.global.f32 	%f156, [%rd22+12];
	add.f32 	%f157, %f155, %f156;
	ld.global.f32 	%f158, [%rd22+16];
	add.f32 	%f159, %f157, %f158;
	ld.global.f32 	%f160, [%rd22+20];
	add.f32 	%f161, %f159, %f160;
	ld.global.f32 	%f162, [%rd22+24];
	add.f32 	%f163, %f161, %f162;
	ld.global.f32 	%f164, [%rd22+28];
	add.f32 	%f279, %f163, %f164;
	add.s32 	%r131, %r131, 16;
	add.s32 	%r129, %r129, 16;
	add.s64 	%rd22, %rd22, 64;
	setp.ne.s32 	%p24, %r129, 0;
	@%p24 bra 	$L__BB29_36;
$L__BB29_37:
	setp.eq.s32 	%p25, %r35, 0;
	@%p25 bra 	$L__BB29_46;
	and.b32  	%r42, %r34, 7;
	setp.lt.u32 	%p26, %r35, 8;
	@%p26 bra 	$L__BB29_40;
	mul.wide.u32 	%rd17, %r131, 4;
	add.s64 	%rd18, %rd1, %rd17;
	ld.global.f32 	%f166, [%rd18];
	add.f32 	%f167, %f279, %f166;
	ld.global.f32 	%f168, [%rd18+4];
	add.f32 	%f169, %f167, %f168;
	ld.global.f32 	%f170, [%rd18+8];
	add.f32 	%f171, %f169, %f170;
	ld.global.f32 	%f172, [%rd18+12];
	add.f32 	%f173, %f171, %f172;
	ld.global.f32 	%f174, [%rd18+16];
	add.f32 	%f175, %f173, %f174;
	ld.global.f32 	%f176, [%rd18+20];
	add.f32 	%f177, %f175, %f176;
	ld.global.f32 	%f178, [%rd18+24];
	add.f32 	%f179, %f177, %f178;
	ld.global.f32 	%f180, [%rd18+28];
	add.f32 	%f279, %f179, %f180;
	add.s32 	%r131, %r131, 8;
$L__BB29_40:
	setp.eq.s32 	%p27, %r42, 0;
	@%p27 bra 	$L__BB29_46;
	and.b32  	%r45, %r34, 3;
	setp.lt.u32 	%p28, %r42, 4;
	@%p28 bra 	$L__BB29_43;
	mul.wide.u32 	%rd19, %r131, 4;
	add.s64 	%rd20, %rd1, %rd19;
	ld.global.f32 	%f182, [%rd20];
	add.f32 	%f183, %f279, %f182;
	ld.global.f32 	%f184, [%rd20+4];
	add.f32 	%f185, %f183, %f184;
	ld.global.f32 	%f186, [%rd20+8];
	add.f32 	%f187, %f185, %f186;
	ld.global.f32 	%f188, [%rd20+12];
	add.f32 	%f279, %f187, %f188;
	add.s32 	%r131, %r131, 4;
$L__BB29_43:
	setp.eq.s32 	%p29, %r45, 0;
	@%p29 bra 	$L__BB29_46;
	mul.wide.u32 	%rd21, %r131, 4;
	add.s64 	%rd23, %rd1, %rd21;
	neg.s32 	%r134, %r45;
$L__BB29_45:
	.pragma "nounroll";
	ld.global.f32 	%f189, [%rd23];
	add.f32 	%f279, %f279, %f189;
	add.s64 	%rd23, %rd23, 4;
	add.s32 	%r134, %r134, 1;
	setp.ne.s32 	%p30, %r134, 0;
	@%p30 bra 	$L__BB29_45;
$L__BB29_46:
	setp.gt.u32 	%p31, %r9, 15;
	mov.u32 	%r103, smem;
	add.s32 	%r51, %r103, %r76;
	st.volatile.shared.f32 	[%r51], %f279;
	bar.warp.sync 	-1;
	@%p31 bra 	$L__BB29_48;
	ld.volatile.shared.f32 	%f190, [%r51+64];
	add.f32 	%f279, %f279, %f190;
	st.volatile.shared.f32 	[%r51], %f279;
$L__BB29_48:
	setp.gt.u32 	%p32, %r9, 7;
	bar.warp.sync 	-1;
	@%p32 bra 	$L__BB29_50;
	ld.volatile.shared.f32 	%f191, [%r51+32];
	add.f32 	%f279, %f279, %f191;
	st.volatile.shared.f32 	[%r51], %f279;
$L__BB29_50:
	setp.gt.u32 	%p33, %r9, 3;
	bar.warp.sync 	-1;
	@%p33 bra 	$L__BB29_52;
	ld.volatile.shared.f32 	%f192, [%r51+16];
	add.f32 	%f279, %f279, %f192;
	st.volatile.shared.f32 	[%r51], %f279;
$L__BB29_52:
	setp.gt.u32 	%p34, %r9, 1;
	bar.warp.sync 	-1;
	@%p34 bra 	$L__BB29_54;
	ld.volatile.shared.f32 	%f193, [%r51+8];
	add.f32 	%f279, %f279, %f193;
	st.volatile.shared.f32 	[%r51], %f279;
$L__BB29_54:
	setp.ne.s32 	%p35, %r9, 0;
	bar.warp.sync 	-1;
	@%p35 bra 	$L__BB29_56;
	ld.volatile.shared.f32 	%f194, [%r51+4];
	add.f32 	%f195, %f279, %f194;
	st.volatile.shared.f32 	[%r51], %f195;
$L__BB29_56:
	setp.ne.s32 	%p36, %r11, 0;
	bar.warp.sync 	-1;
	barrier.sync 	0;
	@%p36 bra 	$L__BB29_70;
	add.s32 	%r105, %r10, -1;
	shr.u32 	%r106, %r105, 5;
	add.s32 	%r52, %r106, 1;
	and.b32  	%r53, %r52, 15;
	setp.lt.u32 	%p37, %r10, 481;
	mov.f32 	%f292, 0f00000000;
	mov.b32 	%r138, 0;
	@%p37 bra 	$L__BB29_60;
	add.s32 	%r135, %r103, 1024;
	and.b32  	%r110, %r52, 268435440;
	neg.s32 	%r136, %r110;
	mov.f32 	%f292, 0f00000000;
	mov.b32 	%r138, 0;
$L__BB29_59:
	.pragma "nounroll";
	ld.volatile.shared.f32 	%f199, [%r135+-1024];
	add.f32 	%f200, %f292, %f199;
	ld.volatile.shared.f32 	%f201, [%r135+-896];
	add.f32 	%f202, %f200, %f201;
	ld.volatile.shared.f32 	%f203, [%r135+-768];
	add.f32 	%f204, %f202, %f203;
	ld.volatile.shared.f32 	%f205, [%r135+-640];
	add.f32 	%f206, %f204, %f205;
	ld.volatile.shared.f32 	%f207, [%r135+-512];
	add.f32 	%f208, %f206, %f207;
	ld.volatile.shared.f32 	%f209, [%r135+-384];
	add.f32 	%f210, %f208, %f209;
	ld.volatile.shared.f32 	%f211, [%r135+-256];
	add.f32 	%f212, %f210, %f211;
	ld.volatile.shared.f32 	%f213, [%r135+-128];
	add.f32 	%f214, %f212, %f213;
	ld.volatile.shared.f32 	%f215, [%r135];
	add.f32 	%f216, %f214, %f215;
	ld.volatile.shared.f32 	%f217, [%r135+128];
	add.f32 	%f218, %f216, %f217;
	ld.volatile.shared.f32 	%f219, [%r135+256];
	add.f32 	%f220, %f218, %f219;
	ld.volatile.shared.f32 	%f221, [%r135+384];
	add.f32 	%f222, %f220, %f221;
	ld.volatile.shared.f32 	%f223, [%r135+512];
	add.f32 	%f224, %f222, %f223;
	ld.volatile.shared.f32 	%f225, [%r135+640];
	add.f32 	%f226, %f224, %f225;
	ld.volatile.shared.f32 	%f227, [%r135+768];
	add.f32 	%f228, %f226, %f227;
	ld.volatile.shared.f32 	%f229, [%r135+896];
	add.f32 	%f292, %f228, %f229;
	add.s32 	%r138, %r138, 512;
	add.s32 	%r136, %r136, 16;
	add.s32 	%r135, %r135, 2048;
	setp.ne.s32 	%p38, %r136, 0;
	@%p38 bra 	$L__BB29_59;
$L__BB29_60:
	setp.eq.s32 	%p39, %r53, 0;
	@%p39 bra 	$L__BB29_69;
	and.b32  	%r62, %r52, 7;
	setp.lt.u32 	%p40, %r53, 8;
	@%p40 bra 	$L__BB29_63;
	shl.b32 	%r111, %r138, 2;
	add.s32 	%r113, %r103, %r111;
	ld.volatile.shared.f32 	%f231, [%r113];
	add.f32 	%f232, %f292, %f231;
	ld.volatile.shared.f32 	%f233, [%r113+128];
	add.f32 	%f234, %f232, %f233;
	ld.volatile.shared.f32 	%f235, [%r113+256];
	add.f32 	%f236, %f234, %f235;
	ld.volatile.shared.f32 	%f237, [%r113+384];
	add.f32 	%f238, %f236, %f237;
	ld.volatile.shared.f32 	%f239, [%r113+512];
	add.f32 	%f240, %f238, %f239;
	ld.volatile.shared.f32 	%f241, [%r113+640];
	add.f32 	%f242, %f240, %f241;
	ld.volatile.shared.f32 	%f243, [%r113+768];
	add.f32 	%f244, %f242, %f243;
	ld.volatile.shared.f32 	%f245, [%r113+896];
	add.f32 	%f292, %f244, %f245;
	add.s32 	%r138, %r138, 256;
$L__BB29_63:
	setp.eq.s32 	%p41, %r62, 0;
	@%p41 bra 	$L__BB29_69;
	and.b32  	%r65, %r52, 3;
	setp.lt.u32 	%p42, %r62, 4;
	@%p42 bra 	$L__BB29_66;
	shl.b32 	%r114, %r138, 2;
	add.s32 	%r116, %r103, %r114;
	ld.volatile.shared.f32 	%f247, [%r116];
	add.f32 	%f248, %f292, %f247;
	ld.volatile.shared.f32 	%f249, [%r116+128];
	add.f32 	%f250, %f248, %f249;
	ld.volatile.shared.f32 	%f251, [%r116+256];
	add.f32 	%f252, %f250, %f251;
	ld.volatile.shared.f32 	%f253, [%r116+384];
	add.f32 	%f292, %f252, %f253;
	add.s32 	%r138, %r138, 128;
$L__BB29_66:
	setp.eq.s32 	%p43, %r65, 0;
	@%p43 bra 	$L__BB29_69;
	shl.b32 	%r117, %r138, 2;
	add.s32 	%r142, %r103, %r117;
	neg.s32 	%r141, %r65;
$L__BB29_68:
	.pragma "nounroll";
	ld.volatile.shared.f32 	%f254, [%r142];
	add.f32 	%f292, %f292, %f254;
	add.s32 	%r142, %r142, 128;
	add.s32 	%r141, %r141, 1;
	setp.ne.s32 	%p44, %r141, 0;
	@%p44 bra 	$L__BB29_68;
$L__BB29_69:
	st.volatile.shared.f32 	[smem], %f292;
$L__BB29_70:
	setp.ne.s32 	%p45, %r1, 0;
	barrier.sync 	0;
	@%p45 bra 	$L__BB29_72;
	ld.shared.f32 	%f255, [smem];
	st.global.f32 	[%rd1], %f255;
	mov.b32 	%r119, 0;
	st.global.u32 	[retirementCount], %r119;
$L__BB29_72:
	ret;

}
	// .globl	_Z16reduceSinglePassILj512ELb0EEvPKfPfj
.visible .entry _Z16reduceSinglePassILj512ELb0EEvPKfPfj(
	.param .u64 .ptr .align 1 _Z16reduceSinglePassILj512ELb0EEvPKfPfj_param_0,
	.param .u64 .ptr .align 1 _Z16reduceSinglePassILj512ELb0EEvPKfPfj_param_1,
	.param .u32 _Z16reduceSinglePassILj512ELb0EEvPKfPfj_param_2
)
{
	.reg .pred 	%p<47>;
	.reg .b16 	%rs<3>;
	.reg .b32 	%r<146>;
	.reg .b32 	%f<295>;
	.reg .b64 	%rd<26>;
	// demoted variable
	.shared .align 1 .u8 _ZZ16reduceSinglePassILj512ELb0EEvPKfPfjE6amLast;
	ld.param.u64 	%rd9, [_Z16reduceSinglePassILj512ELb0EEvPKfPfj_param_0];
	ld.param.u64 	%rd10, [_Z16reduceSinglePassILj512ELb0EEvPKfPfj_param_1];
	ld.param.u32 	%r75, [_Z16reduceSinglePassILj512ELb0EEvPKfPfj_param_2];
	cvta.to.global.u64 	%rd1, %rd9;
	cvta.to.global.u64 	%rd2, %rd10;
	mov.u32 	%r1, %tid.x;
	mov.u32 	%r2, %ctaid.x;
	shl.b32 	%r76, %r2, 10;
	or.b32  	%r123, %r76, %r1;
	mov.u32 	%r4, %nctaid.x;
	setp.ge.u32 	%p1, %r123, %r75;
	mov.f32 	%f257, 0f00000000;
	@%p1 bra 	$L__BB30_5;
	shl.b32 	%r5, %r4, 10;
	mov.f32 	%f257, 0f00000000;
$L__BB30_2:
	mul.wide.u32 	%rd11, %r123, 4;
	add.s64 	%rd12, %rd1, %rd11;
	ld.global.f32 	%f63, [%rd12];
	add.f32 	%f257, %f257, %f63;
	add.s32 	%r7, %r123, 512;
	setp.ge.u32 	%p2, %r7, %r75;
	@%p2 bra 	$L__BB30_4;
	mul.wide.u32 	%rd13, %r7, 4;
	add.s64 	%rd14, %rd1, %rd13;
	ld.global.f32 	%f64, [%rd14];
	add.f32 	%f257, %f257, %f64;
$L__BB30_4:
	add.s32 	%r123, %r123, %r5;
	setp.lt.u32 	%p3, %r123, %r75;
	@%p3 bra 	$L__BB30_2;
$L__BB30_5:
	shl.b32 	%r77, %r1, 2;
	mov.u32 	%r78, sdata;
	add.s32 	%r9, %r78, %r77;
	st.volatile.shared.f32 	[%r9], %f257;
	bar.warp.sync 	-1;
	and.b32  	%r10, %r1, 31;
	setp.gt.u32 	%p4, %r10, 15;
	@%p4 bra 	$L__BB30_7;
	ld.volatile.shared.f32 	%f65, [%r9+64];
	add.f32 	%f257, %f257, %f65;
	st.volatile.shared.f32 	[%r9], %f257;
$L__BB30_7:
	bar.warp.sync 	-1;
	setp.gt.u32 	%p5, %r10, 7;
	@%p5 bra 	$L__BB30_9;
	ld.volatile.shared.f32 	%f66, [%r9+32];
	add.f32 	%f257, %f257, %f66;
	st.volatile.shared.f32 	[%r9], %f257;
$L__BB30_9:
	bar.warp.sync 	-1;
	setp.gt.u32 	%p6, %r10, 3;
	@%p6 bra 	$L__BB30_11;
	ld.volatile.shared.f32 	%f67, [%r9+16];
	add.f32 	%f257, %f257, %f67;
	st.volatile.shared.f32 	[%r9], %f257;
$L__BB30_11:
	bar.warp.sync 	-1;
	setp.gt.u32 	%p7, %r10, 1;
	@%p7 bra 	$L__BB30_13;
	ld.volatile.shared.f32 	%f68, [%r9+8];
	add.f32 	%f257, %f257, %f68;
	st.volatile.shared.f32 	[%r9], %f257;
$L__BB30_13:
	bar.warp.sync 	-1;
	setp.ne.s32 	%p8, %r10, 0;
	@%p8 bra 	$L__BB30_15;
	ld.volatile.shared.f32 	%f69, [%r9+4];
	add.f32 	%f70, %f257, %f69;
	st.volatile.shared.f32 	[%r9], %f70;
$L__BB30_15:
	bar.warp.sync 	-1;
	barrier.sync 	0;
	mov.u32 	%r79, %tid.y;
	mov.u32 	%r80, %tid.z;
	mov.u32 	%r11, %ntid.x;
	mov.u32 	%r81, %ntid.y;
	mad.lo.s32 	%r82, %r80, %r81, %r79;
	mul.lo.s32 	%r83, %r82, %r11;
	or.b32  	%r12, %r83, %r1;
	setp.ne.s32 	%p9, %r12, 0;
	@%p9 bra 	$L__BB30_29;
	add.s32 	%r85, %r11, -1;
	shr.u32 	%r86, %r85, 5;
	add.s32 	%r13, %r86, 1;
	and.b32  	%r14, %r13, 15;
	setp.lt.u32 	%p10, %r11, 481;
	mov.f32 	%f272, 0f00000000;
	mov.b32 	%r127, 0;
	@%p10 bra 	$L__BB30_19;
	add.s32 	%r124, %r78, 1024;
	and.b32  	%r90, %r13, 268435440;
	neg.s32 	%r125, %r90;
	mov.f32 	%f272, 0f00000000;
	mov.b32 	%r127, 0;
$L__BB30_18:
	.pragma "nounroll";
	ld.volatile.shared.f32 	%f74, [%r124+-1024];
	add.f32 	%f75, %f272, %f74;
	ld.volatile.shared.f32 	%f76, [%r124+-896];
	add.f32 	%f77, %f75, %f76;
	ld.volatile.shared.f32 	%f78, [%r124+-768];
	add.f32 	%f79, %f77, %f78;
	ld.volatile.shared.f32 	%f80, [%r124+-640];
	add.f32 	%f81, %f79, %f80;
	ld.volatile.shared.f32 	%f82, [%r124+-512];
	add.f32 	%f83, %f81, %f82;
	ld.volatile.shared.f32 	%f84, [%r124+-384];
	add.f32 	%f85, %f83, %f84;
	ld.volatile.shared.f32 	%f86, [%r124+-256];
	add.f32 	%f87, %f85, %f86;
	ld.volatile.shared.f32 	%f88, [%r124+-128];
	add.f32 	%f89, %f87, %f88;
	ld.volatile.shared.f32 	%f90, [%r124];
	add.f32 	%f91, %f89, %f90;
	ld.volatile.shared.f32 	%f92, [%r124+128];
	add.f32 	%f93, %f91, %f92;
	ld.volatile.shared.f32 	%f94, [%r124+256];
	add.f32 	%f95, %f93, %f94;
	ld.volatile.shared.f32 	%f96, [%r124+384];
	add.f32 	%f97, %f95, %f96;
	ld.volatile.shared.f32 	%f98, [%r124+512];
	add.f32 	%f99, %f97, %f98;
	ld.volatile.shared.f32 	%f100, [%r124+640];
	add.f32 	%f101, %f99, %f100;
	ld.volatile.shared.f32 	%f102, [%r124+768];
	add.f32 	%f103, %f101, %f102;
	ld.volatile.shared.f32 	%f104, [%r124+896];
	add.f32 	%f272, %f103, %f104;
	add.s32 	%r127, %r127, 512;
	add.s32 	%r125, %r125, 16;
	add.s32 	%r124, %r124, 2048;
	setp.ne.s32 	%p11, %r125, 0;
	@%p11 bra 	$L__BB30_18;
$L__BB30_19:
	setp.eq.s32 	%p12, %r14, 0;
	@%p12 bra 	$L__BB30_28;
	and.b32  	%r23, %r13, 7;
	setp.lt.u32 	%p13, %r14, 8;
	@%p13 bra 	$L__BB30_22;
	shl.b32 	%r91, %r127, 2;
	add.s32 	%r93, %r78, %r91;
	ld.volatile.shared.f32 	%f106, [%r93];
	add.f32 	%f107, %f272, %f106;
	ld.volatile.shared.f32 	%f108, [%r93+128];
	add.f32 	%f109, %f107, %f108;
	ld.volatile.shared.f32 	%f110, [%r93+256];
	add.f32 	%f111, %f109, %f110;
	ld.volatile.shared.f32 	%f112, [%r93+384];
	add.f32 	%f113, %f111, %f112;
	ld.volatile.shared.f32 	%f114, [%r93+512];
	add.f32 	%f115, %f113, %f114;
	ld.volatile.shared.f32 	%f116, [%r93+640];
	add.f32 	%f117, %f115, %f116;
	ld.volatile.shared.f32 	%f118, [%r93+768];
	add.f32 	%f119, %f117, %f118;
	ld.volatile.shared.f32 	%f120, [%r93+896];
	add.f32 	%f272, %f119, %f120;
	add.s32 	%r127, %r127, 256;
$L__BB30_22:
	setp.eq.s32 	%p14, %r23, 0;
	@%p14 bra 	$L__BB30_28;
	and.b32  	%r26, %r13, 3;
	setp.lt.u32 	%p15, %r23, 4;
	@%p15 bra 	$L__BB30_25;
	shl.b32 	%r94, %r127, 2;
	add.s32 	%r96, %r78, %r94;
	ld.volatile.shared.f32 	%f122, [%r96];
	add.f32 	%f123, %f272, %f122;
	ld.volatile.shared.f32 	%f124, [%r96+128];
	add.f32 	%f125, %f123, %f124;
	ld.volatile.shared.f32 	%f126, [%r96+256];
	add.f32 	%f127, %f125, %f126;
	ld.volatile.shared.f32 	%f128, [%r96+384];
	add.f32 	%f272, %f127, %f128;
	add.s32 	%r127, %r127, 128;
$L__BB30_25:
	setp.eq.s32 	%p16, %r26, 0;
	@%p16 bra 	$L__BB30_28;
	shl.b32 	%r97, %r127, 2;
	add.s32 	%r131, %r78, %r97;
	neg.s32 	%r130, %r26;
$L__BB30_27:
	.pragma "nounroll";
	ld.volatile.shared.f32 	%f129, [%r131];
	add.f32 	%f272, %f272, %f129;
	add.s32 	%r131, %r131, 128;
	add.s32 	%r130, %r130, 1;
	setp.ne.s32 	%p17, %r130, 0;
	@%p17 bra 	$L__BB30_27;
$L__BB30_28:
	st.volatile.shared.f32 	[sdata], %f272;
$L__BB30_29:
	barrier.sync 	0;
	setp.ne.s32 	%p18, %r1, 0;
	@%p18 bra 	$L__BB30_31;
	ld.shared.f32 	%f130, [sdata];
	mul.wide.u32 	%rd15, %r2, 4;
	add.s64 	%rd16, %rd2, %rd15;
	st.global.f32 	[%rd16], %f130;
$L__BB30_31:
	setp.lt.u32 	%p19, %r4, 2;
	@%p19 bra 	$L__BB30_74;
	setp.ne.s32 	%p20, %r1, 0;
	membar.gl;
	@%p20 bra 	$L__BB30_34;
	atom.global.inc.u32 	%r99, [retirementCount], %r4;
	add.s32 	%r100, %r4, -1;
	setp.eq.s32 	%p21, %r99, %r100;
	selp.u16 	%rs1, 1, 0, %p21;
	st.shared.u8 	[_ZZ16reduceSinglePassILj512ELb0EEvPKfPfjE6amLast], %rs1;
$L__BB30_34:
	barrier.sync 	0;
	ld.shared.u8 	%rs2, [_ZZ16reduceSinglePassILj512ELb0EEvPKfPfjE6amLast];
	setp.eq.s16 	%p22, %rs2, 0;
	@%p22 bra 	$L__BB30_74;
	setp.ge.u32 	%p23, %r1, %r4;
	mov.f32 	%f281, 0f00000000;
	@%p23 bra 	$L__BB30_48;
	not.b32 	%r101, %r1;
	add.s32 	%r102, %r4, %r101;
	shr.u32 	%r103, %r102, 9;
	add.s32 	%r35, %r103, 1;
	and.b32  	%r36, %r35, 15;
	setp.lt.u32 	%p24, %r102, 7680;
	mov.f32 	%f281, 0f00000000;
	mov.u32 	%r134, %r1;
	@%p24 bra 	$L__BB30_39;
	and.b32  	%r104, %r35, 16777200;
	neg.s32 	%r132, %r104;
	mul.wide.u32 	%rd17, %r1, 4;
	add.s64 	%rd18, %rd17, %rd2;
	add.s64 	%rd24, %rd18, 16384;
	mov.f32 	%f281, 0f00000000;
	mov.u32 	%r134, %r1;
$L__BB30_38:
	.pragma "nounroll";
	ld.global.f32 	%f135, [%rd24+-16384];
	add.f32 	%f136, %f281, %f135;
	ld.global.f32 	%f137, [%rd24+-14336];
	add.f32 	%f138, %f136, %f137;
	ld.global.f32 	%f139, [%rd24+-12288];
	add.f32 	%f140, %f138, %f139;
	ld.global.f32 	%f141, [%rd24+-10240];
	add.f32 	%f142, %f140, %f141;
	ld.global.f32 	%f143, [%rd24+-8192];
	add.f32 	%f144, %f142, %f143;
	ld.global.f32 	%f145, [%rd24+-6144];
	add.f32 	%f146, %f144, %f145;
	ld.global.f32 	%f147, [%rd24+-4096];
	add.f32 	%f148, %f146, %f147;
	ld.global.f32 	%f149, [%rd24+-2048];
	add.f32 	%f150, %f148, %f149;
	ld.global.f32 	%f151, [%rd24];
	add.f32 	%f152, %f150, %f151;
	ld.global.f32 	%f153, [%rd24+2048];
	add.f32 	%f154, %f152, %f153;
	ld.global.f32 	%f155, [%rd24+4096];
	add.f32 	%f156, %f154, %f155;
	ld.global.f32 	%f157, [%rd24+6144];
	add.f32 	%f158, %f156, %f157;
	ld.global.f32 	%f159, [%rd24+8192];
	add.f32 	%f160, %f158, %f159;
	ld.global.f32 	%f161, [%rd24+10240];
	add.f32 	%f162, %f160, %f161;
	ld.global.f32 	%f163, [%rd24+12288];
	add.f32 	%f164, %f162, %f163;
	ld.global.f32 	%f165, [%rd24+14336];
	add.f32 	%f281, %f164, %f165;
	add.s32 	%r134, %r134, 8192;
	add.s32 	%r132, %r132, 16;
	add.s64 	%rd24, %rd24, 32768;
	setp.ne.s32 	%p25, %r132, 0;
	@%p25 bra 	$L__BB30_38;
$L__BB30_39:
	setp.eq.s32 	%p26, %r36, 0;
	@%p26 bra 	$L__BB30_48;
	and.b32  	%r43, %r35, 7;
	setp.lt.u32 	%p27, %r36, 8;
	@%p27 bra 	$L__BB30_42;
	mul.wide.u32 	%rd19, %r134, 4;
	add.s64 	%rd20, %rd2, %rd19;
	ld.global.f32 	%f167, [%rd20];
	add.f32 	%f168, %f281, %f167;
	ld.global.f32 	%f169, [%rd20+2048];
	add.f32 	%f170, %f168, %f169;
	ld.global.f32 	%f171, [%rd20+4096];
	add.f32 	%f172, %f170, %f171;
	ld.global.f32 	%f173, [%rd20+6144];
	add.f32 	%f174, %f172, %f173;
	ld.global.f32 	%f175, [%rd20+8192];
	add.f32 	%f176, %f174, %f175;
	ld.global.f32 	%f177, [%rd20+10240];
	add.f32 	%f178, %f176, %f177;
	ld.global.f32 	%f179, [%rd20+12288];
	add.f32 	%f180, %f178, %f179;
	ld.global.f32 	%f181, [%rd20+14336];
	add.f32 	%f281, %f180, %f181;
	add.s32 	%r134, %r134, 4096;
$L__BB30_42:
	setp.eq.s32 	%p28, %r43, 0;
	@%p28 bra 	$L__BB30_48;
	and.b32  	%r46, %r35, 3;
	setp.lt.u32 	%p29, %r43, 4;
	@%p29 bra 	$L__BB30_45;
	mul.wide.u32 	%rd21, %r134, 4;
	add.s64 	%rd22, %rd2, %rd21;
	ld.global.f32 	%f183, [%rd22];
	add.f32 	%f184, %f281, %f183;
	ld.global.f32 	%f185, [%rd22+2048];
	add.f32 	%f186, %f184, %f185;
	ld.global.f32 	%f187, [%rd22+4096];
	add.f32 	%f188, %f186, %f187;
	ld.global.f32 	%f189, [%rd22+6144];
	add.f32 	%f281, %f188, %f189;
	add.s32 	%r134, %r134, 2048;
$L__BB30_45:
	setp.eq.s32 	%p30, %r46, 0;
	@%p30 bra 	$L__BB30_48;
	mul.wide.u32 	%rd23, %r134, 4;
	add.s64 	%rd25, %rd2, %rd23;
	neg.s32 	%r137, %r46;
$L__BB30_47:
	.pragma "nounroll";
	ld.global.f32 	%f190, [%rd25];
	add.f32 	%f281, %f281, %f190;
	add.s64 	%rd25, %rd25, 2048;
	add.s32 	%r137, %r137, 1;
	setp.ne.s32 	%p31, %r137, 0;
	@%p31 bra 	$L__BB30_47;
$L__BB30_48:
	setp.gt.u32 	%p32, %r10, 15;
	mov.u32 	%r106, smem;
	add.s32 	%r52, %r106, %r77;
	st.volatile.shared.f32 	[%r52], %f281;
	bar.warp.sync 	-1;
	@%p32 bra 	$L__BB30_50;
	ld.volatile.shared.f32 	%f191, [%r52+64];
	add.f32 	%f281, %f281, %f191;
	st.volatile.shared.f32 	[%r52], %f281;
$L__BB30_50:
	setp.gt.u32 	%p33, %r10, 7;
	bar.warp.sync 	-1;
	@%p33 bra 	$L__BB30_52;
	ld.volatile.shared.f32 	%f192, [%r52+32];
	add.f32 	%f281, %f281, %f192;
	st.volatile.shared.f32 	[%r52], %f281;
$L__BB30_52:
	setp.gt.u32 	%p34, %r10, 3;
	bar.warp.sync 	-1;
	@%p34 bra 	$L__BB30_54;
	ld.volatile.shared.f32 	%f193, [%r52+16];
	add.f32 	%f281, %f281, %f193;
	st.volatile.shared.f32 	[%r52], %f281;
$L__BB30_54:
	setp.gt.u32 	%p35, %r10, 1;
	bar.warp.sync 	-1;
	@%p35 bra 	$L__BB30_56;
	ld.volatile.shared.f32 	%f194, [%r52+8];
	add.f32 	%f281, %f281, %f194;
	st.volatile.shared.f32 	[%r52], %f281;
$L__BB30_56:
	setp.ne.s32 	%p36, %r10, 0;
	bar.warp.sync 	-1;
	@%p36 bra 	$L__BB30_58;
	ld.volatile.shared.f32 	%f195, [%r52+4];
	add.f32 	%f196, %f281, %f195;
	st.volatile.shared.f32 	[%r52], %f196;
$L__BB30_58:
	setp.ne.s32 	%p37, %r12, 0;
	bar.warp.sync 	-1;
	barrier.sync 	0;
	@%p37 bra 	$L__BB30_72;
	add.s32 	%r108, %r11, -1;
	shr.u32 	%r109, %r108, 5;
	add.s32 	%r53, %r109, 1;
	and.b32  	%r54, %r53, 15;
	setp.lt.u32 	%p38, %r11, 481;
	mov.f32 	%f294, 0f00000000;
	mov.b32 	%r141, 0;
	@%p38 bra 	$L__BB30_62;
	add.s32 	%r138, %r106, 1024;
	and.b32  	%r113, %r53, 268435440;
	neg.s32 	%r139, %r113;
	mov.f32 	%f294, 0f00000000;
	mov.b32 	%r141, 0;
$L__BB30_61:
	.pragma "nounroll";
	ld.volatile.shared.f32 	%f200, [%r138+-1024];
	add.f32 	%f201, %f294, %f200;
	ld.volatile.shared.f32 	%f202, [%r138+-896];
	add.f32 	%f203, %f201, %f202;
	ld.volatile.shared.f32 	%f204, [%r138+-768];
	add.f32 	%f205, %f203, %f204;
	ld.volatile.shared.f32 	%f206, [%r138+-640];
	add.f32 	%f207, %f205, %f206;
	ld.volatile.shared.f32 	%f208, [%r138+-512];
	add.f32 	%f209, %f207, %f208;
	ld.volatile.shared.f32 	%f210, [%r138+-384];
	add.f32 	%f211, %f209, %f210;
	ld.volatile.shared.f32 	%f212, [%r138+-256];
	add.f32 	%f213, %f211, %f212;
	ld.volatile.shared.f32 	%f214, [%r138+-128];
	add.f32 	%f215, %f213, %f214;
	ld.volatile.shared.f32 	%f216, [%r138];
	add.f32 	%f217, %f215, %f216;
	ld.volatile.shared.f32 	%f218, [%r138+128];
	add.f32 	%f219, %f217, %f218;
	ld.volatile.shared.f32 	%f220, [%r138+256];
	add.f32 	%f221, %f219, %f220;
	ld.volatile.shared.f32 	%f222, [%r138+384];
	add.f32 	%f223, %f221, %f222;
	ld.volatile.shared.f32 	%f224, [%r138+512];
	add.f32 	%f225, %f223, %f224;
	ld.volatile.shared.f32 	%f226, [%r138+640];
	add.f32 	%f227, %f225, %f226;
	ld.volatile.shared.f32 	%f228, [%r138+768];
	add.f32 	%f229, %f227, %f228;
	ld.volatile.shared.f32 	%f230, [%r138+896];
	add.f32 	%f294, %f229, %f230;
	add.s32 	%r141, %r141, 512;
	add.s32 	%r139, %r139, 16;
	add.s32 	%r138, %r138, 2048;
	setp.ne.s32 	%p39, %r139, 0;
	@%p39 bra 	$L__BB30_61;
$L__BB30_62:
	setp.eq.s32 	%p40, %r54, 0;
	@%p40 bra 	$L__BB30_71;
	and.b32  	%r63, %r53, 7;
	setp.lt.u32 	%p41, %r54, 8;
	@%p41 bra 	$L__BB30_65;
	shl.b32 	%r114, %r141, 2;
	add.s32 	%r116, %r106, %r114;
	ld.volatile.shared.f32 	%f232, [%r116];
	add.f32 	%f233, %f294, %f232;
	ld.volatile.shared.f32 	%f234, [%r116+128];
	add.f32 	%f235, %f233, %f234;
	ld.volatile.shared.f32 	%f236, [%r116+256];
	add.f32 	%f237, %f235, %f236;
	ld.volatile.shared.f32 	%f238, [%r116+384];
	add.f32 	%f239, %f237, %f238;
	ld.volatile.shared.f32 	%f240, [%r116+512];
	add.f32 	%f241, %f239, %f240;
	ld.volatile.shared.f32 	%f242, [%r116+640];
	add.f32 	%f243, %f241, %f242;
	ld.volatile.shared.f32 	%f244, [%r116+768];
	add.f32 	%f245, %f243, %f244;
	ld.volatile.shared.f32 	%f246, [%r116+896];
	add.f32 	%f294, %f245, %f246;
	add.s32 	%r141, %r141, 256;
$L__BB30_65:
	setp.eq.s32 	%p42, %r63, 0;
	@%p42 bra 	$L__BB30_71;
	and.b32  	%r66, %r53, 3;
	setp.lt.u32 	%p43, %r63, 4;
	@%p43 bra 	$L__BB30_68;
	shl.b32 	%r117, %r141, 2;
	add.s32 	%r119, %r106, %r117;
	ld.volatile.shared.f32 	%f248, [%r119];
	add.f32 	%f249, %f294, %f248;
	ld.volatile.shared.f32 	%f250, [%r119+128];
	add.f32 	%f251, %f249, %f250;
	ld.volatile.shared.f32 	%f252, [%r119+256];
	add.f32 	%f253, %f251, %f252;
	ld.volatile.shared.f32 	%f254, [%r119+384];
	add.f32 	%f294, %f253, %f254;
	add.s32 	%r141, %r141, 128;
$L__BB30_68:
	setp.eq.s32 	%p44, %r66, 0;
	@%p44 bra 	$L__BB30_71;
	shl.b32 	%r120, %r141, 2;
	add.s32 	%r145, %r106, %r120;
	neg.s32 	%r144, %r66;
$L__BB30_70:
	.pragma "nounroll";
	ld.volatile.shared.f32 	%f255, [%r145];
	add.f32 	%f294, %f294, %f255;
	add.s32 	%r145, %r145, 128;
	add.s32 	%r144, %r144, 1;
	setp.ne.s32 	%p45, %r144, 0;
	@%p45 bra 	$L__BB30_70;
$L__BB30_71:
	st.volatile.shared.f32 	[smem], %f294;
$L__BB30_72:
	setp.ne.s32 	%p46, %r1, 0;
	barrier.sync 	0;
	@%p46 bra 	$L__BB30_74;
	ld.shared.f32 	%f256, [smem];
	st.global.f32 	[%rd2], %f256;
	mov.b32 	%r122, 0;
	st.global.u32 	[retirementCount], %r122;
$L__BB30_74:
	ret;

}
	// .globl	_Z16reduceSinglePassILj256ELb0EEvPKfPfj
.visible .entry _Z16reduceSinglePassILj256ELb0EEvPKfPfj(
	.param .u64 .ptr .align 1 _Z16reduceSinglePassILj256ELb0EEvPKfPfj_param_0,
	.param .u64 .ptr .align 1 _Z16reduceSinglePassILj256ELb0EEvPKfPfj_param_1,
	.param .u32 _Z16reduceSinglePassILj256ELb0EEvPKfPfj_param_2
)
{
	.reg .pred 	%p<47>;
	.reg .b16 	%rs<3>;
	.reg .b32 	%r<146>;
	.reg .b32 	%f<295>;
	.reg .b64 	%rd<26>;
	// demoted variable
	.shared .align 1 .u8 _ZZ16reduceSinglePassILj256ELb0EEvPKfPfjE6amLast;
	ld.param.u64 	%rd9, [_Z16reduceSinglePassILj256ELb0EEvPKfPfj_param_0];
	ld.param.u64 	%rd10, [_Z16reduceSinglePassILj256ELb0EEvPKfPfj_param_1];
	ld.param.u32 	%r75, [_Z16reduceSinglePassILj256ELb0EEvPKfPfj_param_2];
	cvta.to.global.u64 	%rd1, %rd9;
	cvta.to.global.u64 	%rd2, %rd10;
	mov.u32 	%r1, %tid.x;
	mov.u32 	%r2, %ctaid.x;
	shl.b32 	%r76, %r2, 9;
	add.s32 	%r123, %r76, %r1;
	mov.u32 	%r4, %nctaid.x;
	setp.ge.u32 	%p1, %r123, %r75;
	mov.f32 	%f257, 0f00000000;
	@%p1 bra 	$L__BB31_5;
	shl.b32 	%r5, %r4, 9;
	mov.f32 	%f257, 0f00000000;
$L__BB31_2:
	mul.wide.u32 	%rd11, %r123, 4;
	add.s64 	%rd12, %rd1, %rd11;
	ld.global.f32 	%f63, [%rd12];
	add.f32 	%f257, %f257, %f63;
	add.s32 	%r7, %r123, 256;
	setp.ge.u32 	%p2, %r7, %r75;
	@%p2 bra 	$L__BB31_4;
	mul.wide.u32 	%rd13, %r7, 4;
	add.s64 	%rd14, %rd1, %rd13;
	ld.global.f32 	%f64, [%rd14];
	add.f32 	%f257, %f257, %f64;
$L__BB31_4:
	add.s32 	%r123, %r123, %r5;
	setp.lt.u32 	%p3, %r123, %r75;
	@%p3 bra 	$L__BB31_2;
$L__BB31_5:
	shl.b32 	%r77, %r1, 2;
	mov.u32 	%r78, sdata;
	add.s32 	%r9, %r78, %r77;
	st.volatile.shared.f32 	[%r9], %f257;
	bar.warp.sync 	-1;
	and.b32  	%r10, %r1, 31;
	setp.gt.u32 	%p4, %r10, 15;
	@%p4 bra 	$L__BB31_7;
	ld.volatile.shared.f32 	%f65, [%r9+64];
	add.f32 	%f257, %f257, %f65;
	st.volatile.shared.f32 	[%r9], %f257;
$L__BB31_7:
	bar.warp.sync 	-1;
	setp.gt.u32 	%p5, %r10, 7;
	@%p5 bra 	$L__BB31_9;
	ld.volatile.shared.f32 	%f66, [%r9+32];
	add.f32 	%f257, %f257, %f66;
	st.volatile.shared.f32 	[%r9], %f257;
$L__BB31_9:
	bar.warp.sync 	-1;
	setp.gt.u32 	%p6, %r10, 3;
	@%p6 bra 	$L__BB31_11;
	ld.volatile.shared.f32 	%f67, [%r9+16];
	add.f32 	%f257, %f257, %f67;
	st.volatile.shared.f32 	[%r9], %f257;
$L__BB31_11:
	bar.warp.sync 	-1;
	setp.gt.u32 	%p7, %r10, 1;
	@%p7 bra 	$L__BB31_13;
	ld.volatile.shared.f32 	%f68, [%r9+8];
	add.f32 	%f257, %f257, %f68;
	st.volatile.shared.f32 	[%r9], %f257;
$L__BB31_13:
	bar.warp.sync 	-1;
	setp.ne.s32 	%p8, %r10, 0;
	@%p8 bra 	$L__BB31_15;
	ld.volatile.shared.f32 	%f69, [%r9+4];
	add.f32 	%f70, %f257, %f69;
	st.volatile.shared.f32 	[%r9], %f70;
$L__BB31_15:
	bar.warp.sync 	-1;
	barrier.sync 	0;
	mov.u32 	%r79, %tid.y;
	mov.u32 	%r80, %tid.z;
	mov.u32 	%r11, %ntid.x;
	mov.u32 	%r81, %ntid.y;
	mad.lo.s32 	%r82, %r80, %r81, %r79;
	mul.lo.s32 	%r83, %r82, %r11;
	or.b32  	%r12, %r83, %r1;
	setp.ne.s32 	%p9, %r12, 0;
	@%p9 bra 	$L__BB31_29;
	add.s32 	%r85, %r11, -1;
	shr.u32 	%r86, %r85, 5;
	add.s32 	%r13, %r86, 1;
	and.b32  	%r14, %r13, 15;
	setp.lt.u32 	%p10, %r11, 481;
	mov.f32 	%f272, 0f00000000;
	mov.b32 	%r127, 0;
	@%p10 bra 	$L__BB31_19;
	add.s32 	%r124, %r78, 1024;
	and.b32  	%r90, %r13, 268435440;
	neg.s32 	%r125, %r90;
	mov.f32 	%f272, 0f00000000;
	mov.b32 	%r127, 0;
$L__BB31_18:
	.pragma "nounroll";
	ld.volatile.shared.f32 	%f74, [%r124+-1024];
	add.f32 	%f75, %f272, %f74;
	ld.volatile.shared.f32 	%f76, [%r124+-896];
	add.f32 	%f77, %f75, %f76;
	ld.volatile.shared.f32 	%f78, [%r124+-768];
	add.f32 	%f79, %f77, %f78;
	ld.volatile.shared.f32 	%f80, [%r124+-640];
	add.f32 	%f81, %f79, %f80;
	ld.volatile.shared.f32 	%f82, [%r124+-512];
	add.f32 	%f83, %f81, %f82;
	ld.volatile.shared.f32 	%f84, [%r124+-384];
	add.f32 	%f85, %f83, %f84;
	ld.volatile.shared.f32 	%f86, [%r124+-256];
	add.f32 	%f87, %f85, %f86;
	ld.volatile.shared.f32 	%f88, [%r124+-128];
	add.f32 	%f89, %f87, %f88;
	ld.volatile.shared.f32 	%f90, [%r124];
	add.f32 	%f91, %f89, %f90;
	ld.volatile.shared.f32 	%f92, [%r124+128];
	add.f32 	%f93, %f91, %f92;
	ld.volatile.shared.f32 	%f94, [%r124+256];
	add.f32 	%f95, %f93, %f94;
	ld.volatile.shared.f32 	%f96, [%r124+384];
	add.f32 	%f97, %f95, %f96;
	ld.volatile.shared.f32 	%f98, [%r124+512];
	add.f32 	%f99, %f97, %f98;
	ld.volatile.shared.f32 	%f100, [%r124+640];
	add.f32 	%f101, %f99, %f100;
	ld.volatile.shared.f32 	%f102, [%r124+768];
	add.f32 	%f103, %f101, %f102;
	ld.volatile.shared.f32 	%f104, [%r124+896];
	add.f32 	%f272, %f103, %f104;
	add.s32 	%r127, %r127, 512;
	add.s32 	%r125, %r125, 16;
	add.s32 	%r124, %r124, 2048;
	setp.ne.s32 	%p11, %r125, 0;
	@%p11 bra 	$L__BB31_18;
$L__BB31_19:
	setp.eq.s32 	%p12, %r14, 0;
	@%p12 bra 	$L__BB31_28;
	and.b32  	%r23, %r13, 7;
	setp.lt.u32 	%p13, %r14, 8;
	@%p13 bra 	$L__BB31_22;
	shl.b32 	%r91, %r127, 2;
	add.s32 	%r93, %r78, %r91;
	ld.volatile.shared.f32 	%f106, [%r93];
	add.f32 	%f107, %f272, %f106;
	ld.volatile.shared.f32 	%f108, [%r93+128];
	add.f32 	%f109, %f107, %f108;
	ld.volatile.shared.f32 	%f110, [%r93+256];
	add.f32 	%f111, %f109, %f110;
	ld.volatile.shared.f32 	%f112, [%r93+384];
	add.f32 	%f113, %f111, %f112;
	ld.volatile.shared.f32 	%f114, [%r93+512];
	add.f32 	%f115, %f113, %f114;
	ld.volatile.shared.f32 	%f116, [%r93+640];
	add.f32 	%f117, %f115, %f116;
	ld.volatile.shared.f32 	%f118, [%r93+768];
	add.f32 	%f119, %f117, %f118;
	ld.volatile.shared.f32 	%f120, [%r93+896];
	add.f32 	%f272, %f119, %f120;
	add.s32 	%r127, %r127, 256;
$L__BB31_22:
	setp.eq.s32 	%p14, %r23, 0;
	@%p14 bra 	$L__BB31_28;
	and.b32  	%r26, %r13, 3;
	setp.lt.u32 	%p15, %r23, 4;
	@%p15 bra 	$L__BB31_25;
	shl.b32 	%r94, %r127, 2;
	add.s32 	%r96, %r78, %r94;
	ld.volatile.shared.f32 	%f122, [%r96];
	add.f32 	%f123, %f272, %f122;
	ld.volatile.shared.f32 	%f124, [%r96+128];
	add.f32 	%f125, %f123, %f124;
	ld.volatile.shared.f32 	%f126, [%r96+256];
	add.f32 	%f127, %f125, %f126;
	ld.volatile.shared.f32 	%f128, [%r96+384];
	add.f32 	%f272, %f127, %f128;
	add.s32 	%r127, %r127, 128;
$L__BB31_25:
	setp.eq.s32 	%p16, %r26, 0;
	@%p16 bra 	$L__BB31_28;
	shl.b32 	%r97, %r127, 2;
	add.s32 	%r131, %r78, %r97;
	neg.s32 	%r130, %r26;
$L__BB31_27:
	.pragma "nounroll";
	ld.volatile.shared.f32 	%f129, [%r131];
	add.f32 	%f272, %f272, %f129;
	add.s32 	%r131, %r131, 128;
	add.s32 	%r130, %r130, 1;
	setp.ne.s32 	%p17, %r130, 0;
	@%p17 bra 	$L__BB31_27;
$L__BB31_28:
	st.volatile.shared.f32 	[sdata], %f272;
$L__BB31_29:
	barrier.sync 	0;
	setp.ne.s32 	%p18, %r1, 0;
	@%p18 bra 	$L__BB31_31;
	ld.shared.f32 	%f130, [sdata];
	mul.wide.u32 	%rd15, %r2, 4;
	add.s64 	%rd16, %rd2, %rd15;
	st.global.f32 	[%rd16], %f130;
$L__BB31_31:
	setp.lt.u32 	%p19, %r4, 2;
	@%p19 bra 	$L__BB31_74;
	setp.ne.s32 	%p20, %r1, 0;
	membar.gl;
	@%p20 bra 	$L__BB31_34;
	atom.global.inc.u32 	%r99, [retirementCount], %r4;
	add.s32 	%r100, %r4, -1;
	setp.eq.s32 	%p21, %r99, %r100;
	selp.u16 	%rs1, 1, 0, %p21;
	st.shared.u8 	[_ZZ16reduceSinglePassILj256ELb0EEvPKfPfjE6amLast], %rs1;
$L__BB31_34:
	barrier.sync 	0;
	ld.shared.u8 	%rs2, [_ZZ16reduceSinglePassILj256ELb0EEvPKfPfjE6amLast];
	setp.eq.s16 	%p22, %rs2, 0;
	@%p22 bra 	$L__BB31_74;
	setp.ge.u32 	%p23, %r1, %r4;
	mov.f32 	%f281, 0f00000000;
	@%p23 bra 	$L__BB31_48;
	not.b32 	%r101, %r1;
	add.s32 	%r102, %r4, %r101;
	shr.u32 	%r103, %r102, 8;
	add.s32 	%r35, %r103, 1;
	and.b32  	%r36, %r35, 15;
	setp.lt.u32 	%p24, %r102, 3840;
	mov.f32 	%f281, 0f00000000;
	mov.u32 	%r134, %r1;
	@%p24 bra 	$L__BB31_39;
	and.b32  	%r104, %r35, 33554416;
	neg.s32 	%r132, %r104;
	mul.wide.u32 	%rd17, %r1, 4;
	add.s64 	%rd18, %rd17, %rd2;
	add.s64 	%rd24, %rd18, 8192;
	mov.f32 	%f281, 0f00000000;
	mov.u32 	%r134, %r1;
$L__BB31_38:
	.pragma "nounroll";
	ld.global.f32 	%f135, [%rd24+-8192];
	add.f32 	%f136, %f281, %f135;
	ld.global.f32 	%f137, [%rd24+-7168];
	add.f32 	%f138, %f136, %f137;
	ld.global.f32 	%f139, [%rd24+-6144];
	add.f32 	%f140, %f138, %f139;
	ld.global.f32 	%f141, [%rd24+-5120];
	add.f32 	%f142, %f140, %f141;
	ld.global.f32 	%f143, [%rd24+-4096];
	add.f32 	%f144, %f142, %f143;
	ld.global.f32 	%f145, [%rd24+-3072];
	add.f32 	%f146, %f144, %f145;
	ld.global.f32 	%f147, [%rd24+-2048];
	add.f32 	%f148, %f146, %f147;
	ld.global.f32 	%f149, [%rd24+-1024];
	add.f32 	%f150, %f148, %f149;
	ld.global.f32 	%f151, [%rd24];
	add.f32 	%f152, %f150, %f151;
	ld.global.f32 	%f153, [%rd24+1024];
	add.f32 	%f154, %f152, %f153;
	ld.global.f32 	%f155, [%rd24+2048];
	add.f32 	%f156, %f154, %f155;
	ld.global.f32 	%f157, [%rd24+3072];
	add.f32 	%f158, %f156, %f157;
	ld.global.f32 	%f159, [%rd24+4096];
	add.f32 	%f160, %f158, %f159;
	ld.global.f32 	%f161, [%rd24+5120];
	add.f32 	%f162, %f160, %f161;
	ld.global.f32 	%f163, [%rd24+6144];
	add.f32 	%f164, %f162, %f163;
	ld.global.f32 	%f165, [%rd24+7168];
	add.f32 	%f281, %f164, %f165;
	add.s32 	%r134, %r134, 4096;
	add.s32 	%r132, %r132, 16;
	add.s64 	%rd24, %rd24, 16384;
	setp.ne.s32 	%p25, %r132, 0;
	@%p25 bra 	$L__BB31_38;
$L__BB31_39:
	setp.eq.s32 	%p26, %r36, 0;
	@%p26 bra 	$L__BB31_48;
	and.b32  	%r43, %r35, 7;
	setp.lt.u32 	%p27, %r36, 8;
	@%p27 bra 	$L__BB31_42;
	mul.wide.u32 	%rd19, %r134, 4;
	add.s64 	%rd20, %rd2, %rd19;
	ld.global.f32 	%f167, [%rd20];
	add.f32 	%f168, %f281, %f167;
	ld.global.f32 	%f169, [%rd20+1024];
	add.f32 	%f170, %f168, %f169;
	ld.global.f32 	%f171, [%rd20+2048];
	add.f32 	%f172, %f170, %f171;
	ld.global.f32 	%f173, [%rd20+3072];
	add.f32 	%f174, %f172, %f173;
	ld.global.f32 	%f175, [%rd20+4096];
	add.f32 	%f176, %f174, %f175;
	ld.global.f32 	%f177, [%rd20+5120];
	add.f32 	%f178, %f176, %f177;
	ld.global.f32 	%f179, [%rd20+6144];
	add.f32 	%f180, %f178, %f179;
	ld.global.f32 	%f181, [%rd20+7168];
	add.f32 	%f281, %f180, %f181;
	add.s32 	%r134, %r134, 2048;
$L__BB31_42:
	setp.eq.s32 	%p28, %r43, 0;
	@%p28 bra 	$L__BB31_48;
	and.b32  	%r46, %r35, 3;
	setp.lt.u32 	%p29, %r43, 4;
	@%p29 bra 	$L__BB31_45;
	mul.wide.u32 	%rd21, %r134, 4;
	add.s64 	%rd22, %rd2, %rd21;
	ld.global.f32 	%f183, [%rd22];
	add.f32 	%f184, %f281, %f183;
	ld.global.f32 	%f185, [%rd22+1024];
	add.f32 	%f186, %f184, %f185;
	ld.global.f32 	%f187, [%rd22+2048];
	add.f32 	%f188, %f186, %f187;
	ld.global.f32 	%f189, [%rd22+3072];
	add.f32 	%f281, %f188, %f189;
	add.s32 	%r134, %r134, 1024;
$L__BB31_45:
	setp.eq.s32 	%p30, %r46, 0;
	@%p30 bra 	$L__BB31_48;
	mul.wide.u32 	%rd23, %r134, 4;
	add.s64 	%rd25, %rd2, %rd23;
	neg.s32 	%r137, %r46;
$L__BB31_47:
	.pragma "nounroll";
	ld.global.f32 	%f190, [%rd25];
	add.f32 	%f281, %f281, %f190;
	add.s64 	%rd25, %rd25, 1024;
	add.s32 	%r137, %r137, 1;
	setp.ne.s32 	%p31, %r137, 0;
	@%p31 bra 	$L__BB31_47;
$L__BB31_48:
	setp.gt.u32 	%p32, %r10, 15;
	mov.u32 	%r106, smem;
	add.s32 	%r52, %r106, %r77;
	st.volatile.shared.f32 	[%r52], %f281;
	bar.warp.sync 	-1;
	@%p32 bra 	$L__BB31_50;
	ld.volatile.shared.f32 	%f191, [%r52+64];
	add.f32 	%f281, %f281, %f191;
	st.volatile.shared.f32 	[%r52], %f281;
$L__BB31_50:
	setp.gt.u32 	%p33, %r10, 7;
	bar.warp.sync 	-1;
	@%p33 bra 	$L__BB31_52;
	ld.volatile.shared.f32 	%f192, [%r52+32];
	add.f32 	%f281, %f281, %f192;
	st.volatile.shared.f32 	[%r52], %f281;
$L__BB31_52:
	setp.gt.u32 	%p34, %r10, 3;
	bar.warp.sync 	-1;
	@%p34 bra 	$L__BB31_54;
	ld.volatile.shared.f32 	%f193, [%r52+16];
	add.f32 	%f281, %f281, %f193;
	st.volatile.shared.f32 	[%r52], %f281;
$L__BB31_54:
	setp.gt.u32 	%p35, %r10, 1;
	bar.warp.sync 	-1;
	@%p35 bra 	$L__BB31_56;
	ld.volatile.shared.f32 	%f194, [%r52+8];
	add.f32 	%f281, %f281, %f194;
	st.volatile.shared.f32 	[%r52], %f281;
$L__BB31_56:
	setp.ne.s32 	%p36, %r10, 0;
	bar.warp.sync 	-1;
	@%p36 bra 	$L__BB31_58;
	ld.volatile.shared.f32 	%f195, [%r52+4];
	add.f32 	%f196, %f281, %f195;
	st.volatile.shared.f32 	[%r52], %f196;
$L__BB31_58:
	setp.ne.s32 	%p37, %r12, 0;
	bar.warp.sync 	-1;
	barrier.sync 	0;
	@%p37 bra 	$L__BB31_72;
	add.s32 	%r108, %r11, -1;
	shr.u32 	%r109, %r108, 5;
	add.s32 	%r53, %r109, 1;
	and.b32  	%r54, %r53, 15;
	setp.lt.u32 	%p38, %r11, 481;
	mov.f32 	%f294, 0f00000000;
	mov.b32 	%r141, 0;
	@%p38 bra 	$L__BB31_62;
	add.s32 	%r138, %r106, 1024;
	and.b32  	%r113, %r53, 268435440;
	neg.s32 	%r139, %r113;
	mov.f32 	%f294, 0f00000000;
	mov.b32 	%r141, 0;
$L__BB31_61:
	.pragma "nounroll";
	ld.volatile.shared.f32 	%f200, [%r138+-1024];
	add.f32 	%f201, %f294, %f200;
	ld.volatile.shared.f32 	%f202, [%r138+-896];
	add.f32 	%f203, %f201, %f202;
	ld.volatile.shared.f32 	%f204, [%r138+-768];
	add.f32 	%f205, %f203, %f204;
	ld.volatile.shared.f32 	%f206, [%r138+-640];
	add.f32 	%f207, %f205, %f206;
	ld.volatile.shared.f32 	%f208, [%r138+-512];
	add.f32 	%f209, %f207, %f208;
	ld.volatile.shared.f32 	%f210, [%r138+-384];
	add.f32 	%f211, %f209, %f210;
	ld.volatile.shared.f32 	%f212, [%r138+-256];
	add.f32 	%f213, %f211, %f212;
	ld.volatile.shared.f32 	%f214, [%r138+-128];
	add.f32 	%f215, %f213, %f214;
	ld.volatile.shared.f32 	%f216, [%r138];
	add.f32 	%f217, %f215, %f216;
	ld.volatile.shared.f32 	%f218, [%r138+128];
	add.f32 	%f219, %f217, %f218;
	ld.volatile.shared.f32 	%f220, [%r138+256];
	add.f32 	%f221, %f219, %f220;
	ld.volatile.shared.f32 	%f222, [%r138+384];
	add.f32 	%f223, %f221, %f222;
	ld.volatile.shared.f32 	%f224, [%r138+512];
	add.f32 	%f225, %f223, %f224;
	ld.volatile.shared.f32 	%f226, [%r138+640];
	add.f32 	%f227, %f225, %f226;
	ld.volatile.shared.f32 	%f228, [%r138+768];
	add.f32 	%f229, %f227, %f228;
	ld.volatile.shared.f32 	%f230, [%r138+896];
	add.f32 	%f294, %f229, %f230;
	add.s32 	%r141, %r141, 512;
	add.s32 	%r139, %r139, 16;
	add.s32 	%r138, %r138, 2048;
	setp.ne.s32 	%p39, %r139, 0;
	@%p39 bra 	$L__BB31_61;
$L__BB31_62:
	setp.eq.s32 	%p40, %r54, 0;
	@%p40 bra 	$L__BB31_71;
	and.b32  	%r63, %r53, 7;
	setp.lt.u32 	%p41, %r54, 8;
	@%p41 bra 	$L__BB31_65;
	shl.b32 	%r114, %r141, 2;
	add.s32 	%r116, %r106, %r114;
	ld.volatile.shared.f32 	%f232, [%r116];
	add.f32 	%f233, %f294, %f232;
	ld.volatile.shared.f32 	%f234, [%r116+128];
	add.f32 	%f235, %f233, %f234;
	ld.volatile.shared.f32 	%f236, [%r116+256];
	add.f32 	%f237, %f235, %f236;
	ld.volatile.shared.f32 	%f238, [%r116+384];
	add.f32 	%f239, %f237, %f238;
	ld.volatile.shared.f32 	%f240, [%r116+512];
	add.f32 	%f241, %f239, %f240;
	ld.volatile.shared.f32 	%f242, [%r116+640];
	add.f32 	%f243, %f241, %f242;
	ld.volatile.shared.f32 	%f244, [%r116+768];
	add.f32 	%f245, %f243, %f244;
	ld.volatile.shared.f32 	%f246, [%r116+896];
	add.f32 	%f294, %f245, %f246;
	add.s32 	%r141, %r141, 256;
$L__BB31_65:
	setp.eq.s32 	%p42, %r63, 0;
	@%p42 bra 	$L__BB31_71;
	and.b32  	%r66, %r53, 3;
	setp.lt.u32 	%p43, %r63, 4;
	@%p43 bra 	$L__BB31_68;
	shl.b32 	%r117, %r141, 2;
	add.s32 	%r119, %r106, %r117;
	ld.volatile.shared.f32 	%f248, [%r119];
	add.f32 	%f249, %f294, %f248;
	ld.volatile.shared.f32 	%f250, [%r119+128];
	add.f32 	%f251, %f249, %f250;
	ld.volatile.shared.f32 	%f252, [%r119+256];
	add.f32 	%f253, %f251, %f252;
	ld.volatile.shared.f32 	%f254, [%r119+384];
	add.f32 	%f294, %f253, %f254;
	add.s32 	%r141, %r141, 128;
$L__BB31_68:
	setp.eq.s32 	%p44, %r66, 0;
	@%p44 bra 	$L__BB31_71;
	shl.b32 	%r120, %r141, 2;
	add.s32 	%r145, %r106, %r120;
	neg.s32 	%r144, %r66;
$L__BB31_70:
	.pragma "nounroll";
	ld.volatile.shared.f32 	%f255, [%r145];
	add.f32 	%f294, %f294, %f255;
	add.s32 	%r145, %r145, 128;
	add.s32 	%r144, %r144, 1;
	setp.ne.s32 	%p45, %r144, 0;
	@%p45 bra 	$L__BB31_70;
$L__BB31_71:
	st.volatile.shared.f32 	[smem], %f294;
$L__BB31_72:
	setp.ne.s32 	%p46, %r1, 0;
	barrier.sync 	0;
	@%p46 bra 	$L__BB31_74;
	ld.shared.f32 	%f256, [smem];
	st.global.f32 	[%rd2], %f256;
	mov.b32 	%r122, 0;
	st.global.u32 	[retirementCount], %r122;
$L__BB31_74:
	ret;

}
	// .globl	_Z16reduceSinglePassILj128ELb0EEvPKfPfj
.visible .entry _Z16reduceSinglePassILj128ELb0EEvPKfPfj(
	.param .u64 .ptr .align 1 _Z16reduceSinglePassILj128ELb0EEvPKfPfj_param_0,
	.param .u64 .ptr .align 1 _Z16reduceSinglePassILj128ELb0EEvPKfPfj_param_1,
	.param .u32 _Z16reduceSinglePassILj128ELb0EEvPKfPfj_param_2
)
{
	.reg .pred 	%p<47>;
	.reg .b16 	%rs<3>;
	.reg .b32 	%r<146>;
	.reg .b32 	%f<295>;
	.reg .b64 	%rd<26>;
	// demoted variable
	.shared .align 1 .u8 _ZZ16reduceSinglePassILj128ELb0EEvPKfPfjE6amLast;
	ld.param.u64 	%rd9, [_Z16reduceSinglePassILj128ELb0EEvPKfPfj_param_0];
	ld.param.u64 	%rd10, [_Z16reduceSinglePassILj128ELb0EEvPKfPfj_param_1];
	ld.param.u32 	%r75, [_Z16reduceSinglePassILj128ELb0EEvPKfPfj_param_2];
	cvta.to.global.u64 	%rd1, %rd9;
	cvta.to.global.u64 	%rd2, %rd10;
	mov.u32 	%r1, %tid.x;
	mov.u32 	%r2, %ctaid.x;
	shl.b32 	%r76, %r2, 8;
	add.s32 	%r123, %r76, %r1;
	mov.u32 	%r4, %nctaid.x;
	setp.ge.u32 	%p1, %r123, %r75;
	mov.f32 	%f257, 0f00000000;
	@%p1 bra 	$L__BB32_5;
	shl.b32 	%r5, %r4, 8;
	mov.f32 	%f257, 0f00000000;
$L__BB32_2:
	mul.wide.u32 	%rd11, %r123, 4;
	add.s64 	%rd12, %rd1, %rd11;
	ld.global.f32 	%f63, [%rd12];
	add.f32 	%f257, %f257, %f63;
	add.s32 	%r7, %r123, 128;
	setp.ge.u32 	%p2, %r7, %r75;
	@%p2 bra 	$L__BB32_4;
	mul.wide.u32 	%rd13, %r7, 4;
	add.s64 	%rd14, %rd1, %rd13;
	ld.global.f32 	%f64, [%rd14];
	add.f32 	%f257, %f257, %f64;
$L__BB32_4:
	add.s32 	%r123, %r123, %r5;
	setp.lt.u32 	%p3, %r123, %r75;
	@%p3 bra 	$L__BB32_2;
$L__BB32_5:
	shl.b32 	%r77, %r1, 2;
	mov.u32 	%r78, sdata;
	add.s32 	%r9, %r78, %r77;
	st.volatile.shared.f32 	[%r9], %f257;
	bar.warp.sync 	-1;
	and.b32  	%r10, %r1, 31;
	setp.gt.u32 	%p4, %r10, 15;
	@%p4 bra 	$L__BB32_7;
	ld.volatile.shared.f32 	%f65, [%r9+64];
	add.f32 	%f257, %f257, %f65;
	st.volatile.shared.f32 	[%r9], %f257;
$L__BB32_7:
	bar.warp.sync 	-1;
	setp.gt.u32 	%p5, %r10, 7;
	@%p5 bra 	$L__BB32_9;
	ld.volatile.shared.f32 	%f66, [%r9+32];
	add.f32 	%f257, %f257, %f66;
	st.volatile.shared.f32 	[%r9], %f257;
$L__BB32_9:
	bar.warp.sync 	-1;
	setp.gt.u32 	%p6, %r10, 3;
	@%p6 bra 	$L__BB32_11;
	ld.volatile.shared.f32 	%f67, [%r9+16];
	add.f32 	%f257, %f257, %f67;
	st.volatile.shared.f32 	[%r9], %f257;
$L__BB32_11:
	bar.warp.sync 	-1;
	setp.gt.u32 	%p7, %r10, 1;
	@%p7 bra 	$L__BB32_13;
	ld.volatile.shared.f32 	%f68, [%r9+8];
	add.f32 	%f257, %f257, %f68;
	st.volatile.shared.f32 	[%r9], %f257;
$L__BB32_13:
	bar.warp.sync 	-1;
	setp.ne.s32 	%p8, %r10, 0;
	@%p8 bra 	$L__BB32_15;
	ld.volatile.shared.f32 	%f69, [%r9+4];
	add.f32 	%f70, %f257, %f69;
	st.volatile.shared.f32 	[%r9], %f70;
$L__BB32_15:
	bar.warp.sync 	-1;
	barrier.sync 	0;
	mov.u32 	%r79, %tid.y;
	mov.u32 	%r80, %tid.z;
	mov.u32 	%r11, %ntid.x;
	mov.u32 	%r81, %ntid.y;
	mad.lo.s32 	%r82, %r80, %r81, %r79;
	mul.lo.s32 	%r83, %r82, %r11;
	or.b32  	%r12, %r83, %r1;
	setp.ne.s32 	%p9, %r12, 0;
	@%p9 bra 	$L__BB32_29;
	add.s32 	%r85, %r11, -1;
	shr.u32 	%r86, %r85, 5;
	add.s32 	%r13, %r86, 1;
	and.b32  	%r14, %r13, 15;
	setp.lt.u32 	%p10, %r11, 481;
	mov.f32 	%f272, 0f00000000;
	mov.b32 	%r127, 0;
	@%p10 bra 	$L__BB32_19;
	add.s32 	%r124, %r78, 1024;
	and.b32  	%r90, %r13, 268435440;
	neg.s32 	%r125, %r90;
	mov.f32 	%f272, 0f00000000;
	mov.b32 	%r127, 0;
$L__BB32_18:
	.pragma "nounroll";
	ld.volatile.shared.f32 	%f74, [%r124+-1024];
	add.f32 	%f75, %f272, %f74;
	ld.volatile.shared.f32 	%f76, [%r124+-896];
	add.f32 	%f77, %f75, %f76;
	ld.volatile.shared.f32 	%f78, [%r124+-768];
	add.f32 	%f79, %f77, %f78;
	ld.volatile.shared.f32 	%f80, [%r124+-640];
	add.f32 	%f81, %f79, %f80;
	ld.volatile.shared.f32 	%f82, [%r124+-512];
	add.f32 	%f83, %f81, %f82;
	ld.volatile.shared.f32 	%f84, [%r124+-384];
	add.f32 	%f85, %f83, %f84;
	ld.volatile.shared.f32 	%f86, [%r124+-256];
	add.f32 	%f87, %f85, %f86;
	ld.volatile.shared.f32 	%f88, [%r124+-128];
	add.f32 	%f89, %f87, %f88;
	ld.volatile.shared.f32 	%f90, [%r124];
	add.f32 	%f91, %f89, %f90;
	ld.volatile.shared.f32 	%f92, [%r124+128];
	add.f32 	%f93, %f91, %f92;
	ld.volatile.shared.f32 	%f94, [%r124+256];
	add.f32 	%f95, %f93, %f94;
	ld.volatile.shared.f32 	%f96, [%r124+384];
	add.f32 	%f97, %f95, %f96;
	ld.volatile.shared.f32 	%f98, [%r124+512];
	add.f32 	%f99, %f97, %f98;
	ld.volatile.shared.f32 	%f100, [%r124+640];
	add.f32 	%f101, %f99, %f100;
	ld.volatile.shared.f32 	%f102, [%r124+768];
	add.f32 	%f103, %f101, %f102;
	ld.volatile.shared.f32 	%f104, [%r124+896];
	add.f32 	%f272, %f103, %f104;
	add.s32 	%r127, %r127, 512;
	add.s32 	%r125, %r125, 16;
	add.s32 	%r124, %r124, 2048;
	setp.ne.s32 	%p11, %r125, 0;
	@%p11 bra 	$L__BB32_18;
$L__BB32_19:
	setp.eq.s32 	%p12, %r14, 0;
	@%p12 bra 	$L__BB32_28;
	and.b32  	%r23, %r13, 7;
	setp.lt.u32 	%p13, %r14, 8;
	@%p13 bra 	$L__BB32_22;
	shl.b32 	%r91, %r127, 2;
	add.s32 	%r93, %r78, %r91;
	ld.volatile.shared.f32 	%f106, [%r93];
	add.f32 	%f107, %f272, %f106;
	ld.volatile.shared.f32 	%f108, [%r93+128];
	add.f32 	%f109, %f107, %f108;
	ld.volatile.shared.f32 	%f110, [%r93+256];
	add.f32 	%f111, %f109, %f110;
	ld.volatile.shared.f32 	%f112, [%r93+384];
	add.f32 	%f113, %f111, %f112;
	ld.volatile.shared.f32 	%f114, [%r93+512];
	add.f32 	%f115, %f113, %f114;
	ld.volatile.shared.f32 	%f116, [%r93+640];
	add.f32 	%f117, %f115, %f116;
	ld.volatile.shared.f32 	%f118, [%r93+768];
	add.f32 	%f119, %f117, %f118;
	ld.volatile.shared.f32 	%f120, [%r93+896];
	add.f32 	%f272, %f119, %f120;
	add.s32 	%r127, %r127, 256;
$L__BB32_22:
	setp.eq.s32 	%p14, %r23, 0;
	@%p14 bra 	$L__BB32_28;
	and.b32  	%r26, %r13, 3;
	setp.lt.u32 	%p15, %r23, 4;
	@%p15 bra 	$L__BB32_25;
	shl.b32 	%r94, %r127, 2;
	add.s32 	%r96, %r78, %r94;
	ld.volatile.shared.f32 	%f122, [%r96];
	add.f32 	%f123, %f272, %f122;
	ld.volatile.shared.f32 	%f124, [%r96+128];
	add.f32 	%f125, %f123, %f124;
	ld.volatile.shared.f32 	%f126, [%r96+256];
	add.f32 	%f127, %f125, %f126;
	ld.volatile.shared.f32 	%f128, [%r96+384];
	add.f32 	%f272, %f127, %f128;
	add.s32 	%r127, %r127, 128;
$L__BB32_25:
	setp.eq.s32 	%p16, %r26, 0;
	@%p16 bra 	$L__BB32_28;
	shl.b32 	%r97, %r127, 2;
	add.s32 	%r131, %r78, %r97;
	neg.s32 	%r130, %r26;
$L__BB32_27:
	.pragma "nounroll";
	ld.volatile.shared.f32 	%f129, [%r131];
	add.f32 	%f272, %f272, %f129;
	add.s32 	%r131, %r131, 128;
	add.s32 	%r130, %r130, 1;
	setp.ne.s32 	%p17, %r130, 0;
	@%p17 bra 	$L__BB32_27;
$L__BB32_28:
	st.volatile.shared.f32 	[sdata], %f272;
$L__BB32_29:
	barrier.sync 	0;
	setp.ne.s32 	%p18, %r1, 0;
	@%p18 bra 	$L__BB32_31;
	ld.shared.f32 	%f130, [sdata];
	mul.wide.u32 	%rd15, %r2, 4;
	add.s64 	%rd16, %rd2, %rd15;
	st.global.f32 	[%rd16], %f130;
$L__BB32_31:
	setp.lt.u32 	%p19, %r4, 2;
	@%p19 bra 	$L__BB32_74;
	setp.ne.s32 	%p20, %r1, 0;
	membar.gl;
	@%p20 bra 	$L__BB32_34;
	atom.global.inc.u32 	%r99, [retirementCount], %r4;
	add.s32 	%r100, %r4, -1;
	setp.eq.s32 	%p21, %r99, %r100;
	selp.u16 	%rs1, 1, 0, %p21;
	st.shared.u8 	[_ZZ16reduceSinglePassILj128ELb0EEvPKfPfjE6amLast], %rs1;
$L__BB32_34:
	barrier.sync 	0;
	ld.shared.u8 	%rs2, [_ZZ16reduceSinglePassILj128ELb0EEvPKfPfjE6amLast];
	setp.eq.s16 	%p22, %rs2, 0;
	@%p22 bra 	$L__BB32_74;
	setp.ge.u32 	%p23, %r1, %r4;
	mov.f32 	%f281, 0f00000000;
	@%p23 bra 	$L__BB32_48;
	not.b32 	%r101, %r1;
	add.s32 	%r102, %r4, %r101;
	shr.u32 	%r103, %r102, 7;
	add.s32 	%r35, %r103, 1;
	and.b32  	%r36, %r35, 15;
	setp.lt.u32 	%p24, %r102, 1920;
	mov.f32 	%f281, 0f00000000;
	mov.u32 	%r134, %r1;
	@%p24 bra 	$L__BB32_39;
	and.b32  	%r104, %r35, 67108848;
	neg.s32 	%r132, %r104;
	mul.wide.u32 	%rd17, %r1, 4;
	add.s64 	%rd18, %rd17, %rd2;
	add.s64 	%rd24, %rd18, 4096;
	mov.f32 	%f281, 0f00000000;
	mov.u32 	%r134, %r1;
$L__BB32_38:
	.pragma "nounroll";
	ld.global.f32 	%f135, [%rd24+-4096];
	add.f32 	%f136, %f281, %f135;
	ld.global.f32 	%f137, [%rd24+-3584];
	add.f32 	%f138, %f136, %f137;
	ld.global.f32 	%f139, [%rd24+-3072];
	add.f32 	%f140, %f138, %f139;
	ld.global.f32 	%f141, [%rd24+-2560];
	add.f32 	%f142, %f140, %f141;
	ld.global.f32 	%f143, [%rd24+-2048];
	add.f32 	%f144, %f142, %f143;
	ld.global.f32 	%f145, [%rd24+-1536];
	add.f32 	%f146, %f144, %f145;
	ld.global.f32 	%f147, [%rd24+-1024];
	add.f32 	%f148, %f146, %f147;
	ld.global.f32 	%f149, [%rd24+-512];
	add.f32 	%f150, %f148, %f149;
	ld.global.f32 	%f151, [%rd24];
	add.f32 	%f152, %f150, %f151;
	ld.global.f32 	%f153, [%rd24+512];
	add.f32 	%f154, %f152, %f153;
	ld.global.f32 	%f155, [%rd24+1024];
	add.f32 	%f156, %f154, %f155;
	ld.global.f32 	%f157, [%rd24+1536];
	add.f32 	%f158, %f156, %f157;
	ld.global.f32 	%f159, [%rd24+2048];
	add.f32 	%f160, %f158, %f159;
	ld.global.f32 	%f161, [%rd24+2560];
	add.f32 	%f162, %f160, %f161;
	ld.global.f32 	%f163, [%rd24+3072];
	add.f32 	%f164, %f162, %f163;
	ld.global.f32 	%f165, [%rd24+3584];
	add.f32 	%f281, %f164, %f165;
	add.s32 	%r134, %r134, 2048;
	add.s32 	%r132, %r132, 16;
	add.s64 	%rd24, %rd24, 8192;
	setp.ne.s32 	%p25, %r132, 0;
	@%p25 bra 	$L__BB32_38;
$L__BB32_39:
	setp.eq.s32 	%p26, %r36, 0;
	@%p26 bra 	$L__BB32_48;
	and.b32  	%r43, %r35, 7;
	setp.lt.u32 	%p27, %r36, 8;
	@%p27 bra 	$L__BB32_42;
	mul.wide.u32 	%rd19, %r134, 4;
	add.s64 	%rd20, %rd2, %rd19;
	ld.global.f32 	%f167, [%rd20];
	add.f32 	%f168, %f281, %f167;
	ld.global.f32 	%f169, [%rd20+512];
	add.f32 	%f170, %f168, %f169;
	ld.global.f32 	%f171, [%rd20+1024];
	add.f32 	%f172, %f170, %f171;
	ld.global.f32 	%f173, [%rd20+1536];
	add.f32 	%f174, %f172, %f173;
	ld.global.f32 	%f175, [%rd20+2048];
	add.f32 	%f176, %f174, %f175;
	ld.global.f32 	%f177, [%rd20+2560];
	add.f32 	%f178, %f176, %f177;
	ld.global.f32 	%f179, [%rd20+3072];
	add.f32 	%f180, %f178, %f179;
	ld.global.f32 	%f181, [%rd20+3584];
	add.f32 	%f281, %f180, %f181;
	add.s32 	%r134, %r134, 1024;
$L__BB32_42:
	setp.eq.s32 	%p28, %r43, 0;
	@%p28 bra 	$L__BB32_48;
	and.b32  	%r46, %r35, 3;
	setp.lt.u32 	%p29, %r43, 4;
	@%p29 bra 	$L__BB32_45;
	mul.wide.u32 	%rd21, %r134, 4;
	add.s64 	%rd22, %rd2, %rd21;
	ld.global.f32 	%f183, [%rd22];
	add.f32 	%f184, %f281, %f183;
	ld.global.f32 	%f185, [%rd22+512];
	add.f32 	%f186, %f184, %f185;
	ld.global.f32 	%f187, [%rd22+1024];
	add.f32 	%f188, %f186, %f187;
	ld.global.f32 	%f189, [%rd22+1536];
	add.f32 	%f281, %f188, %f189;
	add.s32 	%r134, %r134, 512;
$L__BB32_45:
	setp.eq.s32 	%p30, %r46, 0;
	@%p30 bra 	$L__BB32_48;
	mul.wide.u32 	%rd23, %r134, 4;
	add.s64 	%rd25, %rd2, %rd23;
	neg.s32 	%r137, %r46;
$L__BB32_47:
	.pragma "nounroll";
	ld.global.f32 	%f190, [%rd25];
	add.f32 	%f281, %f281, %f190;
	add.s64 	%rd25, %rd25, 512;
	add.s32 	%r137, %r137, 1;
	setp.ne.s32 	%p31, %r137, 0;
	@%p31 bra 	$L__BB32_47;
$L__BB32_48:
	setp.gt.u32 	%p32, %r10, 15;
	mov.u32 	%r106, smem;
	add.s32 	%r52, %r106, %r77;
	st.volatile.shared.f32 	[%r52], %f281;
	bar.warp.sync 	-1;
	@%p32 bra 	$L__BB32_50;
	ld.volatile.shared.f32 	%f191, [%r52+64];
	add.f32 	%f281, %f281, %f191;
	st.volatile.shared.f32 	[%r52], %f281;
$L__BB32_50:
	setp.gt.u32 	%p33, %r10, 7;
	bar.warp.sync 	-1;
	@%p33 bra 	$L__BB32_52;
	ld.volatile.shared.f32 	%f192, [%r52+32];
	add.f32 	%f281, %f281, %f192;
	st.volatile.shared.f32 	[%r52], %f281;
$L__BB32_52:
	setp.gt.u32 	%p34, %r10, 3;
	bar.warp.sync 	-1;
	@%p34 bra 	$L__BB32_54;
	ld.volatile.shared.f32 	%f193, [%r52+16];
	add.f32 	%f281, %f281, %f193;
	st.volatile.shared.f32 	[%r52], %f281;
$L__BB32_54:
	setp.gt.u32 	%p35, %r10, 1;
	bar.warp.sync 	-1;
	@%p35 bra 	$L__BB32_56;
	ld.volatile.shared.f32 	%f194, [%r52+8];
	add.f32 	%f281, %f281, %f194;
	st.volatile.shared.f32 	[%r52], %f281;
$L__BB32_56:
	setp.ne.s32 	%p36, %r10, 0;
	bar.warp.sync 	-1;
	@%p36 bra 	$L__BB32_58;
	ld.volatile.shared.f32 	%f195, [%r52+4];
	add.f32 	%f196, %f281, %f195;
	st.volatile.shared.f32 	[%r52], %f196;
$L__BB32_58:
	setp.ne.s32 	%p37, %r12, 0;
	bar.warp.sync 	-1;
	barrier.sync 	0;
	@%p37 bra 	$L__BB32_72;
	add.s32 	%r108, %r11, -1;
	shr.u32 	%r109, %r108, 5;
	add.s32 	%r53, %r109, 1;
	and.b32  	%r54, %r53, 15;
	setp.lt.u32 	%p38, %r11, 481;
	mov.f32 	%f294, 0f00000000;
	mov.b32 	%r141, 0;
	@%p38 bra 	$L__BB32_62;
	add.s32 	%r138, %r106, 1024;
	and.b32  	%r113, %r53, 268435440;
	neg.s32 	%r139, %r113;
	mov.f32 	%f294, 0f00000000;
	mov.b32 	%r141, 0;
$L__BB32_61:
	.pragma "nounroll";
	ld.volatile.shared.f32 	%f200, [%r138+-1024];
	add.f32 	%f201, %f294, %f200;
	ld.volatile.shared.f32 	%f202, [%r138+-896];
	add.f32 	%f203, %f201, %f202;
	ld.volatile.shared.f32 	%f204, [%r138+-768];
	add.f32 	%f205, %f203, %f204;
	ld.volatile.shared.f32 	%f206, [%r138+-640];
	add.f32 	%f207, %f205, %f206;
	ld.volatile.shared.f32 	%f208, [%r138+-512];
	add.f32 	%f209, %f207, %f208;
	ld.volatile.shared.f32 	%f210, [%r138+-384];
	add.f32 	%f211, %f209, %f210;
	ld.volatile.shared.f32 	%f212, [%r138+-256];
	add.f32 	%f213, %f211, %f212;
	ld.volatile.shared.f32 	%f214, [%r138+-128];
	add.f32 	%f215, %f213, %f214;
	ld.volatile.shared.f32 	%f216, [%r138];
	add.f32 	%f217, %f215, %f216;
	ld.volatile.shared.f32 	%f218, [%r138+128];
	add.f32 	%f219, %f217, %f218;
	ld.volatile.shared.f32 	%f220, [%r138+256];
	add.f32 	%f221, %f219, %f220;
	ld.volatile.shared.f32 	%f222, [%r138+384];
	add.f32 	%f223, %f221, %f222;
	ld.volatile.shared.f32 	%f224, [%r138+512];
	add.f32 	%f225, %f223, %f224;
	ld.volatile.shared.f32 	%f226, [%r138+640];
	add.f32 	%f227, %f225, %f226;
	ld.volatile.shared.f32 	%f228, [%r138+768];
	add.f32 	%f229, %f227, %f228;
	ld.volatile.shared.f32 	%f230, [%r138+896];
	add.f32 	%f294, %f229, %f230;
	add.s32 	%r141, %r141, 512;
	add.s32 	%r139, %r139, 16;
	add.s32 	%r138, %r138, 2048;
	setp.ne.s32 	%p39, %r139, 0;
	@%p39 bra 	$L__BB32_61;
$L__BB32_62:
	setp.eq.s32 	%p40, %r54, 0;
	@%p40 bra 	$L__BB32_71;
	and.b32  	%r63, %r53, 7;
	setp.lt.u32 	%p41, %r54, 8;
	@%p41 bra 	$L__BB32_65;
	shl.b32 	%r114, %r141, 2;
	add.s32 	%r116, %r106, %r114;
	ld.volatile.shared.f32 	%f232, [%r116];
	add.f32 	%f233, %f294, %f232;
	ld.volatile.shared.f32 	%f234, [%r116+128];
	add.f32 	%f235, %f233, %f234;
	ld.volatile.shared.f32 	%f236, [%r116+256];
	add.f32 	%f237, %f235, %f236;
	ld.volatile.shared.f32 	%f238, [%r116+384];
	add.f32 	%f239, %f237, %f238;
	ld.volatile.shared.f32 	%f240, [%r116+512];
	add.f32 	%f241, %f239, %f240;
	ld.volatile.shared.f32 	%f242, [%r116+640];
	add.f32 	%f243, %f241, %f242;
	ld.volatile.shared.f32 	%f244, [%r116+768];
	add.f32 	%f245, %f243, %f244;
	ld.volatile.shared.f32 	%f246, [%r116+896];
	add.f32 	%f294, %f245, %f246;
	add.s32 	%r141, %r141, 256;
$L__BB32_65:
	setp.eq.s32 	%p42, %r63, 0;
	@%p42 bra 	$L__BB32_71;
	and.b32  	%r66, %r53, 3;
	setp.lt.u32 	%p43, %r63, 4;
	@%p43 bra 	$L__BB32_68;
	shl.b32 	%r117, %r141, 2;
	add.s32 	%r119, %r106, %r117;
	ld.volatile.shared.f32 	%f248, [%r119];
	add.f32 	%f249, %f294, %f248;
	ld.volatile.shared.f32 	%f250, [%r119+128];
	add.f32 	%f251, %f249, %f250;
	ld.volatile.shared.f32 	%f252, [%r119+256];
	add.f32 	%f253, %f251, %f252;
	ld.volatile.shared.f32 	%f254, [%r119+384];
	add.f32 	%f294, %f253, %f254;
	add.s32 	%r141, %r141, 128;
$L__BB32_68:
	setp.eq.s32 	%p44, %r66, 0;
	@%p44 bra 	$L__BB32_71;
	shl.b32 	%r120, %r141, 2;
	add.s32 	%r145, %r106, %r120;
	neg.s32 	%r144, %r66;
$L__BB32_70:
	.pragma "nounroll";
	ld.volatile.shared.f32 	%f255, [%r145];
	add.f32 	%f294, %f294, %f255;
	add.s32 	%r145, %r145, 128;
	add.s32 	%r144, %r144, 1;
	setp.ne.s32 	%p45, %r144, 0;
	@%p45 bra 	$L__BB32_70;
$L__BB32_71:
	st.volatile.shared.f32 	[smem], %f294;
$L__BB32_72:
	setp.ne.s32 	%p46, %r1, 0;
	barrier.sync 	0;
	@%p46 bra 	$L__BB32_74;
	ld.shared.f32 	%f256, [smem];
	st.global.f32 	[%rd2], %f256;
	mov.b32 	%r122, 0;
	st.global.u32 	[retirementCount], %r122;
$L__BB32_74:
	ret;

}
	// .globl	_Z16reduceSinglePassILj64ELb0EEvPKfPfj
.visible .entry _Z16reduceSinglePassILj64ELb0EEvPKfPfj(
	.param .u64 .ptr .align 1 _Z16reduceSinglePassILj64ELb0EEvPKfPfj_param_0,
	.param .u64 .ptr .align 1 _Z16reduceSinglePassILj64ELb0EEvPKfPfj_param_1,
	.param .u32 _Z16reduceSinglePassILj64ELb0EEvPKfPfj_param_2
)
{
	.reg .pred 	%p<47>;
	.reg .b16 	%rs<3>;
	.reg .b32 	%r<146>;
	.reg .b32 	%f<295>;
	.reg .b64 	%rd<26>;
	// demoted variable
	.shared .align 1 .u8 _ZZ16reduceSinglePassILj64ELb0EEvPKfPfjE6amLast;
	ld.param.u64 	%rd9, [_Z16reduceSinglePassILj64ELb0EEvPKfPfj_param_0];
	ld.param.u64 	%rd10, [_Z16reduceSinglePassILj64ELb0EEvPKfPfj_param_1];
	ld.param.u32 	%r75, [_Z16reduceSinglePassILj64ELb0EEvPKfPfj_param_2];
	cvta.to.global.u64 	%rd1, %rd9;
	cvta.to.global.u64 	%rd2, %rd10;
	mov.u32 	%r1, %tid.x;
	mov.u32 	%r2, %ctaid.x;
	shl.b32 	%r76, %r2, 7;
	add.s32 	%r123, %r76, %r1;
	mov.u32 	%r4, %nctaid.x;
	setp.ge.u32 	%p1, %r123, %r75;
	mov.f32 	%f257, 0f00000000;
	@%p1 bra 	$L__BB33_5;
	shl.b32 	%r5, %r4, 7;
	mov.f32 	%f257, 0f00000000;
$L__BB33_2:
	mul.wide.u32 	%rd11, %r123, 4;
	add.s64 	%rd12, %rd1, %rd11;
	ld.global.f32 	%f63, [%rd12];
	add.f32 	%f257, %f257, %f63;
	add.s32 	%r7, %r123, 64;
	setp.ge.u32 	%p2, %r7, %r75;
	@%p2 bra 	$L__BB33_4;
	mul.wide.u32 	%rd13, %r7, 4;
	add.s64 	%rd14, %rd1, %rd13;
	ld.global.f32 	%f64, [%rd14];
	add.f32 	%f257, %f257, %f64;
$L__BB33_4:
	add.s32 	%r123, %r123, %r5;
	setp.lt.u32 	%p3, %r123, %r75;
	@%p3 bra 	$L__BB33_2;
$L__BB33_5:
	shl.b32 	%r77, %r1, 2;
	mov.u32 	%r78, sdata;
	add.s32 	%r9, %r78, %r77;
	st.volatile.shared.f32 	[%r9], %f257;
	bar.warp.sync 	-1;
	and.b32  	%r10, %r1, 31;
	setp.gt.u32 	%p4, %r10, 15;
	@%p4 bra 	$L__BB33_7;
	ld.volatile.shared.f32 	%f65, [%r9+64];
	add.f32 	%f257, %f257, %f65;
	st.volatile.shared.f32 	[%r9], %f257;
$L__BB33_7:
	bar.warp.sync 	-1;
	setp.gt.u32 	%p5, %r10, 7;
	@%p5 bra 	$L__BB33_9;
	ld.volatile.shared.f32 	%f66, [%r9+32];
	add.f32 	%f257, %f257, %f66;
	st.volatile.shared.f32 	[%r9], %f257;
$L__BB33_9:
	bar.warp.sync 	-1;
	setp.gt.u32 	%p6, %r10, 3;
	@%p6 bra 	$L__BB33_11;
	ld.volatile.shared.f32 	%f67, [%r9+16];
	add.f32 	%f257, %f257, %f67;
	st.volatile.shared.f32 	[%r9], %f257;
$L__BB33_11:
	bar.warp.sync 	-1;
	setp.gt.u32 	%p7, %r10, 1;
	@%p7 bra 	$L__BB33_13;
	ld.volatile.shared.f32 	%f68, [%r9+8];
	add.f32 	%f257, %f257, %f68;
	st.volatile.shared.f32 	[%r9], %f257;
$L__BB33_13:
	bar.warp.sync 	-1;
	setp.ne.s32 	%p8, %r10, 0;
	@%p8 bra 	$L__BB33_15;
	ld.volatile.shared.f32 	%f69, [%r9+4];
	add.f32 	%f70, %f257, %f69;
	st.volatile.shared.f32 	[%r9], %f70;
$L__BB33_15:
	bar.warp.sync 	-1;
	barrier.sync 	0;
	mov.u32 	%r79, %tid.y;
	mov.u32 	%r80, %tid.z;
	mov.u32 	%r11, %ntid.x;
	mov.u32 	%r81, %ntid.y;
	mad.lo.s32 	%r82, %r80, %r81, %r79;
	mul.lo.s32 	%r83, %r82, %r11;
	or.b32  	%r12, %r83, %r1;
	setp.ne.s32 	%p9, %r12, 0;
	@%p9 bra 	$L__BB33_29;
	add.s32 	%r85, %r11, -1;
	shr.u32 	%r86, %r85, 5;
	add.s32 	%r13, %r86, 1;
	and.b32  	%r14, %r13, 15;
	setp.lt.u32 	%p10, %r11, 481;
	mov.f32 	%f272, 0f00000000;
	mov.b32 	%r127, 0;
	@%p10 bra 	$L__BB33_19;
	add.s32 	%r124, %r78, 1024;
	and.b32  	%r90, %r13, 268435440;
	neg.s32 	%r125, %r90;
	mov.f32 	%f272, 0f00000000;
	mov.b32 	%r127, 0;
$L__BB33_18:
	.pragma "nounroll";
	ld.volatile.shared.f32 	%f74, [%r124+-1024];
	add.f32 	%f75, %f272, %f74;
	ld.volatile.shared.f32 	%f76, [%r124+-896];
	add.f32 	%f77, %f75, %f76;
	ld.volatile.shared.f32 	%f78, [%r124+-768];
	add.f32 	%f79, %f77, %f78;
	ld.volatile.shared.f32 	%f80, [%r124+-640];
	add.f32 	%f81, %f79, %f80;
	ld.volatile.shared.f32 	%f82, [%r124+-512];
	add.f32 	%f83, %f81, %f82;
	ld.volatile.shared.f32 	%f84, [%r124+-384];
	add.f32 	%f85, %f83, %f84;
	ld.volatile.shared.f32 	%f86, [%r124+-256];
	add.f32 	%f87, %f85, %f86;
	ld.volatile.shared.f32 	%f88, [%r124+-128];
	add.f32 	%f89, %f87, %f88;
	ld.volatile.shared.f32 	%f90, [%r124];
	add.f32 	%f91, %f89, %f90;
	ld.volatile.shared.f32 	%f92, [%r124+128];
	add.f32 	%f93, %f91, %f92;
	ld.volatile.shared.f32 	%f94, [%r124+256];
	add.f32 	%f95, %f93, %f94;
	ld.volatile.shared.f32 	%f96, [%r124+384];
	add.f32 	%f97, %f95, %f96;
	ld.volatile.shared.f32 	%f98, [%r124+512];
	add.f32 	%f99, %f97, %f98;
	ld.volatile.shared.f32 	%f100, [%r124+640];
	add.f32 	%f101, %f99, %f100;
	ld.volatile.shared.f32 	%f102, [%r124+768];
	add.f32 	%f103, %f101, %f102;
	ld.volatile.shared.f32 	%f104, [%r124+896];
	add.f32 	%f272, %f103, %f104;
	add.s32 	%r127, %r127, 512;
	add.s32 	%r125, %r125, 16;
	add.s32 	%r124, %r124, 2048;
	setp.ne.s32 	%p11, %r125, 0;
	@%p11 bra 	$L__BB33_18;
$L__BB33_19:
	setp.eq.s32 	%p12, %r14, 0;
	@%p12 bra 	$L__BB33_28;
	and.b32  	%r23, %r13, 7;
	setp.lt.u32 	%p13, %r14, 8;
	@%p13 bra 	$L__BB33_22;
	shl.b32 	%r91, %r127, 2;
	add.s32 	%r93, %r78, %r91;
	ld.volatile.shared.f32 	%f106, [%r93];
	add.f32 	%f107, %f272, %f106;
	ld.volatile.shared.f32 	%f108, [%r93+128];
	add.f32 	%f109, %f107, %f108;
	ld.volatile.shared.f32 	%f110, [%r93+256];
	add.f32 	%f111, %f109, %f110;
	ld.volatile.shared.f32 	%f112, [%r93+384];
	add.f32 	%f113, %f111, %f112;
	ld.volatile.shared.f32 	%f114, [%r93+512];
	add.f32 	%f115, %f113, %f114;
	ld.volatile.shared.f32 	%f116, [%r93+640];
	add.f32 	%f117, %f115, %f116;
	ld.volatile.shared.f32 	%f118, [%r93+768];
	add.f32 	%f119, %f117, %f118;
	ld.volatile.shared.f32 	%f120, [%r93+896];
	add.f32 	%f272, %f119, %f120;
	add.s32 	%r127, %r127, 256;
$L__BB33_22:
	setp.eq.s32 	%p14, %r23, 0;
	@%p14 bra 	$L__BB33_28;
	and.b32  	%r26, %r13, 3;
	setp.lt.u32 	%p15, %r23, 4;
	@%p15 bra 	$L__BB33_25;
	shl.b32 	%r94, %r127, 2;
	add.s32 	%r96, %r78, %r94;
	ld.volatile.shared.f32 	%f122, [%r96];
	add.f32 	%f123, %f272, %f122;
	ld.volatile.shared.f32 	%f124, [%r96+128];
	add.f32 	%f125, %f123, %f124;
	ld.volatile.shared.f32 	%f126, [%r96+256];
	add.f32 	%f127, %f125, %f126;
	ld.volatile.shared.f32 	%f128, [%r96+384];
	add.f32 	%f272, %f127, %f128;
	add.s32 	%r127, %r127, 128;
$L__BB33_25:
	setp.eq.s32 	%p16, %r26, 0;
	@%p16 bra 	$L__BB33_28;
	shl.b32 	%r97, %r127, 2;
	add.s32 	%r131, %r78, %r97;
	neg.s32 	%r130, %r26;
$L__BB33_27:
	.pragma "nounroll";
	ld.volatile.shared.f32 	%f129, [%r131];
	add.f32 	%f272, %f272, %f129;
	add.s32 	%r131, %r131, 128;
	add.s32 	%r130, %r130, 1;
	setp.ne.s32 	%p17, %r130, 0;
	@%p17 bra 	$L__BB33_27;
$L__BB33_28:
	st.volatile.shared.f32 	[sdata], %f272;
$L__BB33_29:
	barrier.sync 	0;
	setp.ne.s32 	%p18, %r1, 0;
	@%p18 bra 	$L__BB33_31;
	ld.shared.f32 	%f130, [sdata];
	mul.wide.u32 	%rd15, %r2, 4;
	add.s64 	%rd16, %rd2, %rd15;
	st.global.f32 	[%rd16], %f130;
$L__BB33_31:
	setp.lt.u32 	%p19, %r4, 2;
	@%p19 bra 	$L__BB33_74;
	setp.ne.s32 	%p20, %r1, 0;
	membar.gl;
	@%p20 bra 	$L__BB33_34;
	atom.global.inc.u32 	%r99, [retirementCount], %r4;
	add.s32 	%r100, %r4, -1;
	setp.eq.s32 	%p21, %r99, %r100;
	selp.u16 	%rs1, 1, 0, %p21;
	st.shared.u8 	[_ZZ16reduceSinglePassILj64ELb0EEvPKfPfjE6amLast], %rs1;
$L__BB33_34:
	barrier.sync 	0;
	ld.shared.u8 	%rs2, [_ZZ16reduceSinglePassILj64ELb0EEvPKfPfjE6amLast];
	setp.eq.s16 	%p22, %rs2, 0;
	@%p22 bra 	$L__BB33_74;
	setp.ge.u32 	%p23, %r1, %r4;
	mov.f32 	%f281, 0f00000000;
	@%p23 bra 	$L__BB33_48;
	not.b32 	%r101, %r1;
	add.s32 	%r102, %r4, %r101;
	shr.u32 	%r103, %r102, 6;
	add.s32 	%r35, %r103, 1;
	and.b32  	%r36, %r35, 15;
	setp.lt.u32 	%p24, %r102, 960;
	mov.f32 	%f281, 0f00000000;
	mov.u32 	%r134, %r1;
	@%p24 bra 	$L__BB33_39;
	and.b32  	%r104, %r35, 134217712;
	neg.s32 	%r132, %r104;
	mul.wide.u32 	%rd17, %r1, 4;
	add.s64 	%rd18, %rd17, %rd2;
	add.s64 	%rd24, %rd18, 2048;
	mov.f32 	%f281, 0f00000000;
	mov.u32 	%r134, %r1;
$L__BB33_38:
	.pragma "nounroll";
	ld.global.f32 	%f135, [%rd24+-2048];
	add.f32 	%f136, %f281, %f135;
	ld.global.f32 	%f137, [%rd24+-1792];
	add.f32 	%f138, %f136, %f137;
	ld.global.f32 	%f139, [%rd24+-1536];
	add.f32 	%f140, %f138, %f139;
	ld.global.f32 	%f141, [%rd24+-1280];
	add.f32 	%f142, %f140, %f141;
	ld.global.f32 	%f143, [%rd24+-1024];
	add.f32 	%f144, %f142, %f143;
	ld.global.f32 	%f145, [%rd24+-768];
	add.f32 	%f146, %f144, %f145;
	ld.global.f32 	%f147, [%rd24+-512];
	add.f32 	%f148, %f146, %f147;
	ld.global.f32 	%f149, [%rd24+-256];
	add.f32 	%f150, %f148, %f149;
	ld.global.f32 	%f151, [%rd24];
	add.f32 	%f152, %f150, %f151;
	ld.global.f32 	%f153, [%rd24+256];
	add.f32 	%f154, %f152, %f153;
	ld.global.f32 	%f155, [%rd24+512];
	add.f32 	%f156, %f154, %f155;
	ld.global.f32 	%f157, [%rd24+768];
	add.f32 	%f158, %f156, %f157;
	ld.global.f32 	%f159, [%rd24+1024];
	add.f32 	%f160, %f158, %f159;
	ld.global.f32 	%f161, [%rd24+1280];
	add.f32 	%f162, %f160, %f161;
	ld.global.f32 	%f163, [%rd24+1536];
	add.f32 	%f164, %f162, %f163;
	ld.global.f32 	%f165, [%rd24+1792];
	add.f32 	%f281, %f164, %f165;
	add.s32 	%r134, %r134, 1024;
	add.s32 	%r132, %r132, 16;
	add.s64 	%rd24, %rd24, 4096;
	setp.ne.s32 	%p25, %r132, 0;
	@%p25 bra 	$L__BB33_38;
$L__BB33_39:
	setp.eq.s32 	%p26, %r36, 0;
	@%p26 bra 	$L__BB33_48;
	and.b32  	%r43, %r35, 7;
	setp.lt.u32 	%p27, %r36, 8;
	@%p27 bra 	$L__BB33_42;
	mul.wide.u32 	%rd19, %r134, 4;
	add.s64 	%rd20, %rd2, %rd19;
	ld.global.f32 	%f167, [%rd20];
	add.f32 	%f168, %f281, %f167;
	ld.global.f32 	%f169, [%rd20+256];
	add.f32 	%f170, %f168, %f169;
	ld.global.f32 	%f171, [%rd20+512];
	add.f32 	%f172, %f170, %f171;
	ld.global.f32 	%f173, [%rd20+768];
	add.f32 	%f174, %f172, %f173;
	ld.global.f32 	%f175, [%rd20+1024];
	add.f32 	%f176, %f174, %f175;
	ld.global.f32 	%f177, [%rd20+1280];
	add.f32 	%f178, %f176, %f177;
	ld.global.f32 	%f179, [%rd20+1536];
	add.f32 	%f180, %f178, %f179;
	ld.global.f32 	%f181, [%rd20+1792];
	add.f32 	%f281, %f180, %f181;
	add.s32 	%r134, %r134, 512;
$L__BB33_42:
	setp.eq.s32 	%p28, %r43, 0;
	@%p28 bra 	$L__BB33_48;
	and.b32  	%r46, %r35, 3;
	setp.lt.u32 	%p29, %r43, 4;
	@%p29 bra 	$L__BB33_45;
	mul.wide.u32 	%rd21, %r134, 4;
	add.s64 	%rd22, %rd2, %rd21;
	ld.global.f32 	%f183, [%rd22];
	add.f32 	%f184, %f281, %f183;
	ld.global.f32 	%f185, [%rd22+256];
	add.f32 	%f186, %f184, %f185;
	ld.global.f32 	%f187, [%rd22+512];
	add.f32 	%f188, %f186, %f187;
	ld.global.f32 	%f189, [%rd22+768];
	add.f32 	%f281, %f188, %f189;
	add.s32 	%r134, %r134, 256;
$L__BB33_45:
	setp.eq.s32 	%p30, %r46, 0;
	@%p30 bra 	$L__BB33_48;
	mul.wide.u32 	%rd23, %r134, 4;
	add.s64 	%rd25, %rd2, %rd23;
	neg.s32 	%r137, %r46;
$L__BB33_47:
	.pragma "nounroll";
	ld.global.f32 	%f190, [%rd25];
	add.f32 	%f281, %f281, %f190;
	add.s64 	%rd25, %rd25, 256;
	add.s32 	%r137, %r137, 1;
	setp.ne.s32 	%p31, %r137, 0;
	@%p31 bra 	$L__BB33_47;
$L__BB33_48:
	setp.gt.u32 	%p32, %r10, 15;
	mov.u32 	%r106, smem;
	add.s32 	%r52, %r106, %r77;
	st.volatile.shared.f32 	[%r52], %f281;
	bar.warp.sync 	-1;
	@%p32 bra 	$L__BB33_50;
	ld.volatile.shared.f32 	%f191, [%r52+64];
	add.f32 	%f281, %f281, %f191;
	st.volatile.shared.f32 	[%r52], %f281;
$L__BB33_50:
	setp.gt.u32 	%p33, %r10, 7;
	bar.warp.sync 	-1;
	@%p33 bra 	$L__BB33_52;
	ld.volatile.shared.f32 	%f192, [%r52+32];
	add.f32 	%f281, %f281, %f192;
	st.volatile.shared.f32 	[%r52], %f281;
$L__BB33_52:
	setp.gt.u32 	%p34, %r10, 3;
	bar.warp.sync 	-1;
	@%p34 bra 	$L__BB33_54;
	ld.volatile.shared.f32 	%f193, [%r52+16];
	add.f32 	%f281, %f281, %f193;
	st.volatile.shared.f32 	[%r52], %f281;
$L__BB33_54:
	setp.gt.u32 	%p35, %r10, 1;
	bar.warp.sync 	-1;
	@%p35 bra 	$L__BB33_56;
	ld.volatile.shared.f32 	%f194, [%r52+8];
	add.f32 	%f281, %f281, %f194;
	st.volatile.shared.f32 	[%r52], %f281;
$L__BB33_56:
	setp.ne.s32 	%p36, %r10, 0;
	bar.warp.sync 	-1;
	@%p36 bra 	$L__BB33_58;
	ld.volatile.shared.f32 	%f195, [%r52+4];
	add.f32 	%f196, %f281, %f195;
	st.volatile.shared.f32 	[%r52], %f196;
$L__BB33_58:
	setp.ne.s32 	%p37, %r12, 0;
	bar.warp.sync 	-1;
	barrier.sync 	0;
	@%p37 bra 	$L__BB33_72;
	add.s32 	%r108, %r11, -1;
	shr.u32 	%r109, %r108, 5;
	add.s32 	%r53, %r109, 1;
	and.b32  	%r54, %r53, 15;
	setp.lt.u32 	%p38, %r11, 481;
	mov.f32 	%f294, 0f00000000;
	mov.b32 	%r141, 0;
	@%p38 bra 	$L__BB33_62;
	add.s32 	%r138, %r106, 1024;
	and.b32  	%r113, %r53, 268435440;
	neg.s32 	%r139, %r113;
	mov.f32 	%f294, 0f00000000;
	mov.b32 	%r141, 0;
$L__BB33_61:
	.pragma "nounroll";
	ld.volatile.shared.f32 	%f200, [%r138+-1024];
	add.f32 	%f201, %f294, %f200;
	ld.volatile.shared.f32 	%f202, [%r138+-896];
	add.f32 	%f203, %f201, %f202;
	ld.volatile.shared.f32 	%f204, [%r138+-768];
	add.f32 	%f205, %f203, %f204;
	ld.volatile.shared.f32 	%f206, [%r138+-640];
	add.f32 	%f207, %f205, %f206;
	ld.volatile.shared.f32 	%f208, [%r138+-512];
	add.f32 	%f209, %f207, %f208;
	ld.volatile.shared.f32 	%f210, [%r138+-384];
	add.f32 	%f211, %f209, %f210;
	ld.volatile.shared.f32 	%f212, [%r138+-256];
	add.f32 	%f213, %f211, %f212;
	ld.volatile.shared.f32 	%f214, [%r138+-128];
	add.f32 	%f215, %f213, %f214;
	ld.volatile.shared.f32 	%f216, [%r138];
	add.f32 	%f217, %f215, %f216;
	ld.volatile.shared.f32 	%f218, [%r138+128];
	add.f32 	%f219, %f217, %f218;
	ld.volatile.shared.f32 	%f220, [%r138+256];
	add.f32 	%f221, %f219, %f220;
	ld.volatile.shared.f32 	%f222, [%r138+384];
	add.f32 	%f223, %f221, %f222;
	ld.volatile.shared.f32 	%f224, [%r138+512];
	add.f32 	%f225, %f223, %f224;
	ld.volatile.shared.f32 	%f226, [%r138+640];
	add.f32 	%f227, %f225, %f226;
	ld.volatile.shared.f32 	%f228, [%r138+768];
	add.f32 	%f229, %f227, %f228;
	ld.volatile.shared.f32 	%f230, [%r138+896];
	add.f32 	%f294, %f229, %f230;
	add.s32 	%r141, %r141, 512;
	add.s32 	%r139, %r139, 16;
	add.s32 	%r138, %r138, 2048;
	setp.ne.s32 	%p39, %r139, 0;
	@%p39 bra 	$L__BB33_61;
$L__BB33_62:
	setp.eq.s32 	%p40, %r54, 0;
	@%p40 bra 	$L__BB33_71;
	and.b32  	%r63, %r53, 7;
	setp.lt.u32 	%p41, %r54, 8;
	@%p41 bra 	$L__BB33_65;
	shl.b32 	%r114, %r141, 2;
	add.s32 	%r116, %r106, %r114;
	ld.volatile.shared.f32 	%f232, [%r116];
	add.f32 	%f233, %f294, %f232;
	ld.volatile.shared.f32 	%f234, [%r116+128];
	add.f32 	%f235, %f233, %f234;
	ld.volatile.shared.f32 	%f236, [%r116+256];
	add.f32 	%f237, %f235, %f236;
	ld.volatile.shared.f32 	%f238, [%r116+384];
	add.f32 	%f239, %f237, %f238;
	ld.volatile.shared.f32 	%f240, [%r116+512];
	add.f32 	%f241, %f239, %f240;
	ld.volatile.shared.f32 	%f242, [%r116+640];
	add.f32 	%f243, %f241, %f242;
	ld.volatile.shared.f32 	%f244, [%r116+768];
	add.f32 	%f245, %f243, %f244;
	ld.volatile.shared.f32 	%f246, [%r116+896];
	add.f32 	%f294, %f245, %f246;
	add.s32 	%r141, %r141, 256;
$L__BB33_65:
	setp.eq.s32 	%p42, %r63, 0;
	@%p42 bra 	$L__BB33_71;
	and.b32  	%r66, %r53, 3;
	setp.lt.u32 	%p43, %r63, 4;
	@%p43 bra 	$L__BB33_68;
	shl.b32 	%r117, %r141, 2;
	add.s32 	%r119, %r106, %r117;
	ld.volatile.shared.f32 	%f248, [%r119];
	add.f32 	%f249, %f294, %f248;
	ld.volatile.shared.f32 	%f250, [%r119+128];
	add.f32 	%f251, %f249, %f250;
	ld.volatile.shared.f32 	%f252, [%r119+256];
	add.f32 	%f253, %f251, %f252;
	ld.volatile.shared.f32 	%f254, [%r119+384];
	add.f32 	%f294, %f253, %f254;
	add.s32 	%r141, %r141, 128;
$L__BB33_68:
	setp.eq.s32 	%p44, %r66, 0;
	@%p44 bra 	$L__BB33_71;
	shl.b32 	%r120, %r141, 2;
	add.s32 	%r145, %r106, %r120;
	neg.s32 	%r144, %r66;
$L__BB33_70:
	.pragma "nounroll";
	ld.volatile.shared.f32 	%f255, [%r145];
	add.f32 	%f294, %f294, %f255;
	add.s32 	%r145, %r145, 128;
	add.s32 	%r144, %r144, 1;
	setp.ne.s32 	%p45, %r144, 0;
	@%p45 bra 	$L__BB33_70;
$L__BB33_71:
	st.volatile.shared.f32 	[smem], %f294;
$L__BB33_72:
	setp.ne.s32 	%p46, %r1, 0;
	barrier.sync 	0;
	@%p46 bra 	$L__BB33_74;
	ld.shared.f32 	%f256, [smem];
	st.global.f32 	[%rd2], %f256;
	mov.b32 	%r122, 0;
	st.global.u32 	[retirementCount], %r122;
$L__BB33_74:
	ret;

}
	// .globl	_Z16reduceSinglePassILj32ELb0EEvPKfPfj
.visible .entry _Z16reduceSinglePassILj32ELb0EEvPKfPfj(
	.param .u64 .ptr .align 1 _Z16reduceSinglePassILj32ELb0EEvPKfPfj_param_0,
	.param .u64 .ptr .align 1 _Z16reduceSinglePassILj32ELb0EEvPKfPfj_param_1,
	.param .u32 _Z16reduceSinglePassILj32ELb0EEvPKfPfj_param_2
)
{
	.reg .pred 	%p<47>;
	.reg .b16 	%rs<3>;
	.reg .b32 	%r<146>;
	.reg .b32 	%f<295>;
	.reg .b64 	%rd<26>;
	// demoted variable
	.shared .align 1 .u8 _ZZ16reduceSinglePassILj32ELb0EEvPKfPfjE6amLast;
	ld.param.u64 	%rd9, [_Z16reduceSinglePassILj32ELb0EEvPKfPfj_param_0];
	ld.param.u64 	%rd10, [_Z16reduceSinglePassILj32ELb0EEvPKfPfj_param_1];
	ld.param.u32 	%r75, [_Z16reduceSinglePassILj32ELb0EEvPKfPfj_param_2];
	cvta.to.global.u64 	%rd1, %rd9;
	cvta.to.global.u64 	%rd2, %rd10;
	mov.u32 	%r1, %tid.x;
	mov.u32 	%r2, %ctaid.x;
	shl.b32 	%r76, %r2, 6;
	add.s32 	%r123, %r76, %r1;
	mov.u32 	%r4, %nctaid.x;
	setp.ge.u32 	%p1, %r123, %r75;
	mov.f32 	%f257, 0f00000000;
	@%p1 bra 	$L__BB34_5;
	shl.b32 	%r5, %r4, 6;
	mov.f32 	%f257, 0f00000000;
$L__BB34_2:
	mul.wide.u32 	%rd11, %r123, 4;
	add.s64 	%rd12, %rd1, %rd11;
	ld.global.f32 	%f63, [%rd12];
	add.f32 	%f257, %f257, %f63;
	add.s32 	%r7, %r123, 32;
	setp.ge.u32 	%p2, %r7, %r75;
	@%p2 bra 	$L__BB34_4;
	mul.wide.u32 	%rd13, %r7, 4;
	add.s64 	%rd14, %rd1, %rd13;
	ld.global.f32 	%f64, [%rd14];
	add.f32 	%f257, %f257, %f64;
$L__BB34_4:
	add.s32 	%r123, %r123, %r5;
	setp.lt.u32 	%p3, %r123, %r75;
	@%p3 bra 	$L__BB34_2;
$L__BB34_5:
	shl.b32 	%r77, %r1, 2;
	mov.u32 	%r78, sdata;
	add.s32 	%r9, %r78, %r77;
	st.volatile.shared.f32 	[%r9], %f257;
	bar.warp.sync 	-1;
	and.b32  	%r10, %r1, 31;
	setp.gt.u32 	%p4, %r10, 15;
	@%p4 bra 	$L__BB34_7;
	ld.volatile.shared.f32 	%f65, [%r9+64];
	add.f32 	%f257, %f257, %f65;
	st.volatile.shared.f32 	[%r9], %f257;
$L__BB34_7:
	bar.warp.sync 	-1;
	setp.gt.u32 	%p5, %r10, 7;
	@%p5 bra 	$L__BB34_9;
	ld.volatile.shared.f32 	%f66, [%r9+32];
	add.f32 	%f257, %f257, %f66;
	st.volatile.shared.f32 	[%r9], %f257;
$L__BB34_9:
	bar.warp.sync 	-1;
	setp.gt.u32 	%p6, %r10, 3;
	@%p6 bra 	$L__BB34_11;
	ld.volatile.shared.f32 	%f67, [%r9+16];
	add.f32 	%f257, %f257, %f67;
	st.volatile.shared.f32 	[%r9], %f257;
$L__BB34_11:
	bar.warp.sync 	-1;
	setp.gt.u32 	%p7, %r10, 1;
	@%p7 bra 	$L__BB34_13;
	ld.volatile.shared.f32 	%f68, [%r9+8];
	add.f32 	%f257, %f257, %f68;
	st.volatile.shared.f32 	[%r9], %f257;
$L__BB34_13:
	bar.warp.sync 	-1;
	setp.ne.s32 	%p8, %r10, 0;
	@%p8 bra 	$L__BB34_15;
	ld.volatile.shared.f32 	%f69, [%r9+4];
	add.f32 	%f70, %f257, %f69;
	st.volatile.shared.f32 	[%r9], %f70;
$L__BB34_15:
	bar.warp.sync 	-1;
	barrier.sync 	0;
	mov.u32 	%r79, %tid.y;
	mov.u32 	%r80, %tid.z;
	mov.u32 	%r11, %ntid.x;
	mov.u32 	%r81, %ntid.y;
	mad.lo.s32 	%r82, %r80, %r81, %r79;
	mul.lo.s32 	%r83, %r82, %r11;
	or.b32  	%r12, %r83, %r1;
	setp.ne.s32 	%p9, %r12, 0;
	@%p9 bra 	$L__BB34_29;
	add.s32 	%r85, %r11, -1;
	shr.u32 	%r86, %r85, 5;
	add.s32 	%r13, %r86, 1;
	and.b32  	%r14, %r13, 15;
	setp.lt.u32 	%p10, %r11, 481;
	mov.f32 	%f272, 0f00000000;
	mov.b32 	%r127, 0;
	@%p10 bra 	$L__BB34_19;
	add.s32 	%r124, %r78, 1024;
	and.b32  	%r90, %r13, 268435440;
	neg.s32 	%r125, %r90;
	mov.f32 	%f272, 0f00000000;
	mov.b32 	%r127, 0;
$L__BB34_18:
	.pragma "nounroll";
	ld.volatile.shared.f32 	%f74, [%r124+-1024];
	add.f32 	%f75, %f272, %f74;
	ld.volatile.shared.f32 	%f76, [%r124+-896];
	add.f32 	%f77, %f75, %f76;
	ld.volatile.shared.f32 	%f78, [%r124+-768];
	add.f32 	%f79, %f77, %f78;
	ld.volatile.shared.f32 	%f80, [%r124+-640];
	add.f32 	%f81, %f79, %f80;
	ld.volatile.shared.f32 	%f82, [%r124+-512];
	add.f32 	%f83, %f81, %f82;
	ld.volatile.shared.f32 	%f84, [%r124+-384];
	add.f32 	%f85, %f83, %f84;
	ld.volatile.shared.f32 	%f86, [%r124+-256];
	add.f32 	%f87, %f85, %f86;
	ld.volatile.shared.f32 	%f88, [%r124+-128];
	add.f32 	%f89, %f87, %f88;
	ld.volatile.shared.f32 	%f90, [%r124];
	add.f32 	%f91, %f89, %f90;
	ld.volatile.shared.f32 	%f92, [%r124+128];
	add.f32 	%f93, %f91, %f92;
	ld.volatile.shared.f32 	%f94, [%r124+256];
	add.f32 	%f95, %f93, %f94;
	ld.volatile.shared.f32 	%f96, [%r124+384];
	add.f32 	%f97, %f95, %f96;
	ld.volatile.shared.f32 	%f98, [%r124+512];
	add.f32 	%f99, %f97, %f98;
	ld.volatile.shared.f32 	%f100, [%r124+640];
	add.f32 	%f101, %f99, %f100;
	ld.volatile.shared.f32 	%f102, [%r124+768];
	add.f32 	%f103, %f101, %f102;
	ld.volatile.shared.f32 	%f104, [%r124+896];
	add.f32 	%f272, %f103, %f104;
	add.s32 	%r127, %r127, 512;
	add.s32 	%r125, %r125, 16;
	add.s32 	%r124, %r124, 2048;
	setp.ne.s32 	%p11, %r125, 0;
	@%p11 bra 	$L__BB34_18;
$L__BB34_19:
	setp.eq.s32 	%p12, %r14, 0;
	@%p12 bra 	$L__BB34_28;
	and.b32  	%r23, %r13, 7;
	setp.lt.u32 	%p13, %r14, 8;
	@%p13 bra 	$L__BB34_22;
	shl.b32 	%r91, %r127, 2;
	add.s32 	%r93, %r78, %r91;
	ld.volatile.shared.f32 	%f106, [%r93];
	add.f32 	%f107, %f272, %f106;
	ld.volatile.shared.f32 	%f108, [%r93+128];
	add.f32 	%f109, %f107, %f108;
	ld.volatile.shared.f32 	%f110, [%r93+256];
	add.f32 	%f111, %f109, %f110;
	ld.volatile.shared.f32 	%f112, [%r93+384];
	add.f32 	%f113, %f111, %f112;
	ld.volatile.shared.f32 	%f114, [%r93+512];
	add.f32 	%f115, %f113, %f114;
	ld.volatile.shared.f32 	%f116, [%r93+640];
	add.f32 	%f117, %f115, %f116;
	ld.volatile.shared.f32 	%f118, [%r93+768];
	add.f32 	%f119, %f117, %f118;
	ld.volatile.shared.f32 	%f120, [%r93+896];
	add.f32 	%f272, %f119, %f120;
	add.s32 	%r127, %r127, 256;
$L__BB34_22:
	setp.eq.s32 	%p14, %r23, 0;
	@%p14 bra 	$L__BB34_28;
	and.b32  	%r26, %r13, 3;
	setp.lt.u32 	%p15, %r23, 4;
	@%p15 bra 	$L__BB34_25;
	shl.b32 	%r94, %r127, 2;
	add.s32 	%r96, %r78, %r94;
	ld.volatile.shared.f32 	%f122, [%r96];
	add.f32 	%f123, %f272, %f122;
	ld.volatile.shared.f32 	%f124, [%r96+128];
	add.f32 	%f125, %f123, %f124;
	ld.volatile.shared.f32 	%f126, [%r96+256];
	add.f32 	%f127, %f125, %f126;
	ld.volatile.shared.f32 	%f128, [%r96+384];
	add.f32 	%f272, %f127, %f128;
	add.s32 	%r127, %r127, 128;
$L__BB34_25:
	setp.eq.s32 	%p16, %r26, 0;
	@%p16 bra 	$L__BB34_28;
	shl.b32 	%r97, %r127, 2;
	add.s32 	%r131, %r78, %r97;
	neg.s32 	%r130, %r26;
$L__BB34_27:
	.pragma "nounroll";
	ld.volatile.shared.f32 	%f129, [%r131];
	add.f32 	%f272, %f272, %f129;
	add.s32 	%r131, %r131, 128;
	add.s32 	%r130, %r130, 1;
	setp.ne.s32 	%p17, %r130, 0;
	@%p17 bra 	$L__BB34_27;
$L__BB34_28:
	st.volatile.shared.f32 	[sdata], %f272;
$L__BB34_29:
	barrier.sync 	0;
	setp.ne.s32 	%p18, %r1, 0;
	@%p18 bra 	$L__BB34_31;
	ld.shared.f32 	%f130, [sdata];
	mul.wide.u32 	%rd15, %r2, 4;
	add.s64 	%rd16, %rd2, %rd15;
	st.global.f32 	[%rd16], %f130;
$L__BB34_31:
	setp.lt.u32 	%p19, %r4, 2;
	@%p19 bra 	$L__BB34_74;
	setp.ne.s32 	%p20, %r1, 0;
	membar.gl;
	@%p20 bra 	$L__BB34_34;
	atom.global.inc.u32 	%r99, [retirementCount], %r4;
	add.s32 	%r100, %r4, -1;
	setp.eq.s32 	%p21, %r99, %r100;
	selp.u16 	%rs1, 1, 0, %p21;
	st.shared.u8 	[_ZZ16reduceSinglePassILj32ELb0EEvPKfPfjE6amLast], %rs1;
$L__BB34_34:
	barrier.sync 	0;
	ld.shared.u8 	%rs2, [_ZZ16reduceSinglePassILj32ELb0EEvPKfPfjE6amLast];
	setp.eq.s16 	%p22, %rs2, 0;
	@%p22 bra 	$L__BB34_74;
	setp.ge.u32 	%p23, %r1, %r4;
	mov.f32 	%f281, 0f00000000;
	@%p23 bra 	$L__BB34_48;
	not.b32 	%r101, %r1;
	add.s32 	%r102, %r4, %r101;
	shr.u32 	%r103, %r102, 5;
	add.s32 	%r35, %r103, 1;
	and.b32  	%r36, %r35, 15;
	setp.lt.u32 	%p24, %r102, 480;
	mov.f32 	%f281, 0f00000000;
	mov.u32 	%r134, %r1;
	@%p24 bra 	$L__BB34_39;
	and.b32  	%r104, %r35, 268435440;
	neg.s32 	%r132, %r104;
	mul.wide.u32 	%rd17, %r1, 4;
	add.s64 	%rd18, %rd17, %rd2;
	add.s64 	%rd24, %rd18, 1024;
	mov.f32 	%f281, 0f00000000;
	mov.u32 	%r134, %r1;
$L__BB34_38:
	.pragma "nounroll";
	ld.global.f32 	%f135, [%rd24+-1024];
	add.f32 	%f136, %f281, %f135;
	ld.global.f32 	%f137, [%rd24+-896];
	add.f32 	%f138, %f136, %f137;
	ld.global.f32 	%f139, [%rd24+-768];
	add.f32 	%f140, %f138, %f139;
	ld.global.f32 	%f141, [%rd24+-640];
	add.f32 	%f142, %f140, %f141;
	ld.global.f32 	%f143, [%rd24+-512];
	add.f32 	%f144, %f142, %f143;
	ld.global.f32 	%f145, [%rd24+-384];
	add.f32 	%f146, %f144, %f145;
	ld.global.f32 	%f147, [%rd24+-256];
	add.f32 	%f148, %f146, %f147;
	ld.global.f32 	%f149, [%rd24+-128];
	add.f32 	%f150, %f148, %f149;
	ld.global.f32 	%f151, [%rd24];
	add.f32 	%f152, %f150, %f151;
	ld.global.f32 	%f153, [%rd24+128];
	add.f32 	%f154, %f152, %f153;
	ld.global.f32 	%f155, [%rd24+256];
	add.f32 	%f156, %f154, %f155;
	ld.global.f32 	%f157, [%rd24+384];
	add.f32 	%f158, %f156, %f157;
	ld.global.f32 	%f159, [%rd24+512];
	add.f32 	%f160, %f158, %f159;
	ld.global.f32 	%f161, [%rd24+640];
	add.f32 	%f162, %f160, %f161;
	ld.global.f32 	%f163, [%rd24+768];
	add.f32 	%f164, %f162, %f163;
	ld.global.f32 	%f165, [%rd24+896];
	add.f32 	%f281, %f164, %f165;
	add.s32 	%r134, %r134, 512;
	add.s32 	%r132, %r132, 16;
	add.s64 	%rd24, %rd24, 2048;
	setp.ne.s32 	%p25, %r132, 0;
	@%p25 bra 	$L__BB34_38;
$L__BB34_39:
	setp.eq.s32 	%p26, %r36, 0;
	@%p26 bra 	$L__BB34_48;
	and.b32  	%r43, %r35, 7;
	setp.lt.u32 	%p27, %r36, 8;
	@%p27 bra 	$L__BB34_42;
	mul.wide.u32 	%rd19, %r134, 4;
	add.s64 	%rd20, %rd2, %rd19;
	ld.global.f32 	%f167, [%rd20];
	add.f32 	%f168, %f281, %f167;
	ld.global.f32 	%f169, [%rd20+128];
	add.f32 	%f170, %f168, %f169;
	ld.global.f32 	%f171, [%rd20+256];
	add.f32 	%f172, %f170, %f171;
	ld.global.f32 	%f173, [%rd20+384];
	add.f32 	%f174, %f172, %f173;
	ld.global.f32 	%f175, [%rd20+512];
	add.f32 	%f176, %f174, %f175;
	ld.global.f32 	%f177, [%rd20+640];
	add.f32 	%f178, %f176, %f177;
	ld.global.f32 	%f179, [%rd20+768];
	add.f32 	%f180, %f178, %f179;
	ld.global.f32 	%f181, [%rd20+896];
	add.f32 	%f281, %f180, %f181;
	add.s32 	%r134, %r134, 256;
$L__BB34_42:
	setp.eq.s32 	%p28, %r43, 0;
	@%p28 bra 	$L__BB34_48;
	and.b32  	%r46, %r35, 3;
	setp.lt.u32 	%p29, %r43, 4;
	@%p29 bra 	$L__BB34_45;
	mul.wide.u32 	%rd21, %r134, 4;
	add.s64 	%rd22, %rd2, %rd21;
	ld.global.f32 	%f183, [%rd22];
	add.f32 	%f184, %f281, %f183;
	ld.global.f32 	%f185, [%rd22+128];
	add.f32 	%f186, %f184, %f185;
	ld.global.f32 	%f187, [%rd22+256];
	add.f32 	%f188, %f186, %f187;
	ld.global.f32 	%f189, [%rd22+384];
	add.f32 	%f281, %f188, %f189;
	add.s32 	%r134, %r134, 128;
$L__BB34_45:
	setp.eq.s32 	%p30, %r46, 0;
	@%p30 bra 	$L__BB34_48;
	mul.wide.u32 	%rd23, %r134, 4;
	add.s64 	%rd25, %rd2, %rd23;
	neg.s32 	%r137, %r46;
$L__BB34_47:
	.pragma "nounroll";
	ld.global.f32 	%f190, [%rd25];
	add.f32 	%f281, %f281, %f190;
	add.s64 	%rd25, %rd25, 128;
	add.s32 	%r137, %r137, 1;
	setp.ne.s32 	%p31, %r137, 0;
	@%p31 bra 	$L__BB34_47;
$L__BB34_48:
	setp.gt.u32 	%p32, %r10, 15;
	mov.u32 	%r106, smem;
	add.s32 	%r52, %r106, %r77;
	st.volatile.shared.f32 	[%r52], %f281;
	bar.warp.sync 	-1;
	@%p32 bra 	$L__BB34_50;
	ld.volatile.shared.f32 	%f191, [%r52+64];
	add.f32 	%f281, %f281, %f191;
	st.volatile.shared.f32 	[%r52], %f281;
$L__BB34_50:
	setp.gt.u32 	%p33, %r10, 7;
	bar.warp.sync 	-1;
	@%p33 bra 	$L__BB34_52;
	ld.volatile.shared.f32 	%f192, [%r52+32];
	add.f32 	%f281, %f281, %f192;
	st.volatile.shared.f32 	[%r52], %f281;
$L__BB34_52:
	setp.gt.u32 	%p34, %r10, 3;
	bar.warp.sync 	-1;
	@%p34 bra 	$L__BB34_54;
	ld.volatile.shared.f32 	%f193, [%r52+16];
	add.f32 	%f281, %f281, %f193;
	st.volatile.shared.f32 	[%r52], %f281;
$L__BB34_54:
	setp.gt.u32 	%p35, %r10, 1;
	bar.warp.sync 	-1;
	@%p35 bra 	$L__BB34_56;
	ld.volatile.shared.f32 	%f194, [%r52+8];
	add.f32 	%f281, %f281, %f194;
	st.volatile.shared.f32 	[%r52], %f281;
$L__BB34_56:
	setp.ne.s32 	%p36, %r10, 0;
	bar.warp.sync 	-1;
	@%p36 bra 	$L__BB34_58;
	ld.volatile.shared.f32 	%f195, [%r52+4];
	add.f32 	%f196, %f281, %f195;
	st.volatile.shared.f32 	[%r52], %f196;
$L__BB34_58:
	setp.ne.s32 	%p37, %r12, 0;
	bar.warp.sync 	-1;
	barrier.sync 	0;
	@%p37 bra 	$L__BB34_72;
	add.s32 	%r108, %r11, -1;
	shr.u32 	%r109, %r108, 5;
	add.s32 	%r53, %r109, 1;
	and.b32  	%r54, %r53, 15;
	setp.lt.u32 	%p38, %r11, 481;
	mov.f32 	%f294, 0f00000000;
	mov.b32 	%r141, 0;
	@%p38 bra 	$L__BB34_62;
	add.s32 	%r138, %r106, 1024;
	and.b32  	%r113, %r53, 268435440;
	neg.s32 	%r139, %r113;
	mov.f32 	%f294, 0f00000000;
	mov.b32 	%r141, 0;
$L__BB34_61:
	.pragma "nounroll";
	ld.volatile.shared.f32 	%f200, [%r138+-1024];
	add.f32 	%f201, %f294, %f200;
	ld.volatile.shared.f32 	%f202, [%r138+-896];
	add.f32 	%f203, %f201, %f202;
	ld.volatile.shared.f32 	%f204, [%r138+-768];
	add.f32 	%f205, %f203, %f204;
	ld.volatile.shared.f32 	%f206, [%r138+-640];
	add.f32 	%f207, %f205, %f206;
	ld.volatile.shared.f32 	%f208, [%r138+-512];
	add.f32 	%f209, %f207, %f208;
	ld.volatile.shared.f32 	%f210, [%r138+-384];
	add.f32 	%f211, %f209, %f210;
	ld.volatile.shared.f32 	%f212, [%r138+-256];
	add.f32 	%f213, %f211, %f212;
	ld.volatile.shared.f32 	%f214, [%r138+-128];
	add.f32 	%f215, %f213, %f214;
	ld.volatile.shared.f32 	%f216, [%r138];
	add.f32 	%f217, %f215, %f216;
	ld.volatile.shared.f32 	%f218, [%r138+128];
	add.f32 	%f219, %f217, %f218;
	ld.volatile.shared.f32 	%f220, [%r138+256];
	add.f32 	%f221, %f219, %f220;
	ld.volatile.shared.f32 	%f222, [%r138+384];
	add.f32 	%f223, %f221, %f222;
	ld.volatile.shared.f32 	%f224, [%r138+512];
	add.f32 	%f225, %f223, %f224;
	ld.volatile.shared.f32 	%f226, [%r138+640];
	add.f32 	%f227, %f225, %f226;
	ld.volatile.shared.f32 	%f228, [%r138+768];
	add.f32 	%f229, %f227, %f228;
	ld.volatile.shared.f32 	%f230, [%r138+896];
	add.f32 	%f294, %f229, %f230;
	add.s32 	%r141, %r141, 512;
	add.s32 	%r139, %r139, 16;
	add.s32 	%r138, %r138, 2048;
	setp.ne.s32 	%p39, %r139, 0;
	@%p39 bra 	$L__BB34_61;
$L__BB34_62:
	setp.eq.s32 	%p40, %r54, 0;
	@%p40 bra 	$L__BB34_71;
	and.b32  	%r63, %r53, 7;
	setp.lt.u32 	%p41, %r54, 8;
	@%p41 bra 	$L__BB34_65;
	shl.b32 	%r114, %r141, 2;
	add.s32 	%r116, %r106, %r114;
	ld.volatile.shared.f32 	%f232, [%r116];
	add.f32 	%f233, %f294, %f232;
	ld.volatile.shared.f32 	%f234, [%r116+128];
	add.f32 	%f235, %f233, %f234;
	ld.volatile.shared.f32 	%f236, [%r116+256];
	add.f32 	%f237, %f235, %f236;
	ld.volatile.shared.f32 	%f238, [%r116+384];
	add.f32 	%f239, %f237, %f238;
	ld.volatile.shared.f32 	%f240, [%r116+512];
	add.f32 	%f241, %f239, %f240;
	ld.volatile.shared.f32 	%f242, [%r116+640];
	add.f32 	%f243, %f241, %f242;
	ld.volatile.shared.f32 	%f244, [%r116+768];
	add.f32 	%f245, %f243, %f244;
	ld.volatile.shared.f32 	%f246, [%r116+896];
	add.f32 	%f294, %f245, %f246;
	add.s32 	%r141, %r141, 256;
$L__BB34_65:
	setp.eq.s32 	%p42, %r63, 0;
	@%p42 bra 	$L__BB34_71;
	and.b32  	%r66, %r53, 3;
	setp.lt.u32 	%p43, %r63, 4;
	@%p43 bra 	$L__BB34_68;
	shl.b32 	%r117, %r141, 2;
	add.s32 	%r119, %r106, %r117;
	ld.volatile.shared.f32 	%f248, [%r119];
	add.f32 	%f249, %f294, %f248;
	ld.volatile.shared.f32 	%f250, [%r119+128];
	add.f32 	%f251, %f249, %f250;
	ld.volatile.shared.f32 	%f252, [%r119+256];
	add.f32 	%f253, %f251, %f252;
	ld.volatile.shared.f32 	%f254, [%r119+384];
	add.f32 	%f294, %f253, %f254;
	add.s32 	%r141, %r141, 128;
$L__BB34_68:
	setp.eq.s32 	%p44, %r66, 0;
	@%p44 bra 	$L__BB34_71;
	shl.b32 	%r120, %r141, 2;
	add.s32 	%r145, %r106, %r120;
	neg.s32 	%r144, %r66;
$L__BB34_70:
	.pragma "nounroll";
	ld.volatile.shared.f32 	%f255, [%r145];
	add.f32 	%f294, %f294, %f255;
	add.s32 	%r145, %r145, 128;
	add.s32 	%r144, %r144, 1;
	setp.ne.s32 	%p45, %r144, 0;
	@%p45 bra 	$L__BB34_70;
$L__BB34_71:
	st.volatile.shared.f32 	[smem], %f294;
$L__BB34_72:
	setp.ne.s32 	%p46, %r1, 0;
	barrier.sync 	0;
	@%p46 bra 	$L__BB34_74;
	ld.shared.f32 	%f256, [smem];
	st.global.f32 	[%rd2], %f256;
	mov.b32 	%r122, 0;
	st.global.u32 	[retirementCount], %r122;
$L__BB34_74:
	ret;

}
	// .globl	_Z16reduceSinglePassILj16ELb0EEvPKfPfj
.visible .entry _Z16reduceSinglePassILj16ELb0EEvPKfPfj(
	.param .u64 .ptr .align 1 _Z16reduceSinglePassILj16ELb0EEvPKfPfj_param_0,
	.param .u64 .ptr .align 1 _Z16reduceSinglePassILj16ELb0EEvPKfPfj_param_1,
	.param .u32 _Z16reduceSinglePassILj16ELb0EEvPKfPfj_param_2
)
{
	.reg .pred 	%p<47>;
	.reg .b16 	%rs<3>;
	.reg .b32 	%r<146>;
	.reg .b32 	%f<295>;
	.reg .b64 	%rd<26>;
	// demoted variable
	.shared .align 1 .u8 _ZZ16reduceSinglePassILj16ELb0EEvPKfPfjE6amLast;
	ld.param.u64 	%rd9, [_Z16reduceSinglePassILj16ELb0EEvPKfPfj_param_0];
	ld.param.u64 	%rd10, [_Z16reduceSinglePassILj16ELb0EEvPKfPfj_param_1];
	ld.param.u32 	%r75, [_Z16reduceSinglePassILj16ELb0EEvPKfPfj_param_2];
	cvta.to.global.u64 	%rd1, %rd9;
	cvta.to.global.u64 	%rd2, %rd10;
	mov.u32 	%r1, %tid.x;
	mov.u32 	%r2, %ctaid.x;
	shl.b32 	%r76, %r2, 5;
	add.s32 	%r123, %r76, %r1;
	mov.u32 	%r4, %nctaid.x;
	setp.ge.u32 	%p1, %r123, %r75;
	mov.f32 	%f257, 0f00000000;
	@%p1 bra 	$L__BB35_5;
	shl.b32 	%r5, %r4, 5;
	mov.f32 	%f257, 0f00000000;
$L__BB35_2:
	mul.wide.u32 	%rd11, %r123, 4;
	add.s64 	%rd12, %rd1, %rd11;
	ld.global.f32 	%f63, [%rd12];
	add.f32 	%f257, %f257, %f63;
	add.s32 	%r7, %r123, 16;
	setp.ge.u32 	%p2, %r7, %r75;
	@%p2 bra 	$L__BB35_4;
	mul.wide.u32 	%rd13, %r7, 4;
	add.s64 	%rd14, %rd1, %rd13;
	ld.global.f32 	%f64, [%rd14];
	add.f32 	%f257, %f257, %f64;
$L__BB35_4:
	add.s32 	%r123, %r123, %r5;
	setp.lt.u32 	%p3, %r123, %r75;
	@%p3 bra 	$L__BB35_2;
$L__BB35_5:
	shl.b32 	%r77, %r1, 2;
	mov.u32 	%r78, sdata;
	add.s32 	%r9, %r78, %r77;
	st.volatile.shared.f32 	[%r9], %f257;
	bar.warp.sync 	-1;
	and.b32  	%r10, %r1, 31;
	setp.gt.u32 	%p4, %r10, 15;
	@%p4 bra 	$L__BB35_7;
	ld.volatile.shared.f32 	%f65, [%r9+64];
	add.f32 	%f257, %f257, %f65;
	st.volatile.shared.f32 	[%r9], %f257;
$L__BB35_7:
	bar.warp.sync 	-1;
	setp.gt.u32 	%p5, %r10, 7;
	@%p5 bra 	$L__BB35_9;
	ld.volatile.shared.f32 	%f66, [%r9+32];
	add.f32 	%f257, %f257, %f66;
	st.volatile.shared.f32 	[%r9], %f257;
$L__BB35_9:
	bar.warp.sync 	-1;
	setp.gt.u32 	%p6, %r10, 3;
	@%p6 bra 	$L__BB35_11;
	ld.volatile.shared.f32 	%f67, [%r9+16];
	add.f32 	%f257, %f257, %f67;
	st.volatile.shared.f32 	[%r9], %f257;
$L__BB35_11:
	bar.warp.sync 	-1;
	setp.gt.u32 	%p7, %r10, 1;
	@%p7 bra 	$L__BB35_13;
	ld.volatile.shared.f32 	%f68, [%r9+8];
	add.f32 	%f257, %f257, %f68;
	st.volatile.shared.f32 	[%r9], %f257;
$L__BB35_13:
	bar.warp.sync 	-1;
	setp.ne.s32 	%p8, %r10, 0;
	@%p8 bra 	$L__BB35_15;
	ld.volatile.shared.f32 	%f69, [%r9+4];
	add.f32 	%f70, %f257, %f69;
	st.volatile.shared.f32 	[%r9], %f70;
$L__BB35_15:
	bar.warp.sync 	-1;
	barrier.sync 	0;
	mov.u32 	%r79, %tid.y;
	mov.u32 	%r80, %tid.z;
	mov.u32 	%r11, %ntid.x;
	mov.u32 	%r81, %ntid.y;
	mad.lo.s32 	%r82, %r80, %r81, %r79;
	mul.lo.s32 	%r83, %r82, %r11;
	or.b32  	%r12, %r83, %r1;
	setp.ne.s32 	%p9, %r12, 0;
	@%p9 bra 	$L__BB35_29;
	add.s32 	%r85, %r11, -1;
	shr.u32 	%r86, %r85, 5;
	add.s32 	%r13, %r86, 1;
	and.b32  	%r14, %r13, 15;
	setp.lt.u32 	%p10, %r11, 481;
	mov.f32 	%f272, 0f00000000;
	mov.b32 	%r127, 0;
	@%p10 bra 	$L__BB35_19;
	add.s32 	%r124, %r78, 1024;
	and.b32  	%r90, %r13, 268435440;
	neg.s32 	%r125, %r90;
	mov.f32 	%f272, 0f00000000;
	mov.b32 	%r127, 0;
$L__BB35_18:
	.pragma "nounroll";
	ld.volatile.shared.f32 	%f74, [%r124+-1024];
	add.f32 	%f75, %f272, %f74;
	ld.volatile.shared.f32 	%f76, [%r124+-896];
	add.f32 	%f77, %f75, %f76;
	ld.volatile.shared.f32 	%f78, [%r124+-768];
	add.f32 	%f79, %f77, %f78;
	ld.volatile.shared.f32 	%f80, [%r124+-640];
	add.f32 	%f81, %f79, %f80;
	ld.volatile.shared.f32 	%f82, [%r124+-512];
	add.f32 	%f83, %f81, %f82;
	ld.volatile.shared.f32 	%f84, [%r124+-384];
	add.f32 	%f85, %f83, %f84;
	ld.volatile.shared.f32 	%f86, [%r124+-256];
	add.f32 	%f87, %f85, %f86;
	ld.volatile.shared.f32 	%f88, [%r124+-128];
	add.f32 	%f89, %f87, %f88;
	ld.volatile.shared.f32 	%f90, [%r124];
	add.f32 	%f91, %f89, %f90;
	ld.volatile.shared.f32 	%f92, [%r124+128];
	add.f32 	%f93, %f91, %f92;
	ld.volatile.shared.f32 	%f94, [%r124+256];
	add.f32 	%f95, %f93, %f94;
	ld.volatile.shared.f32 	%f96, [%r124+384];
	add.f32 	%f97, %f95, %f96;
	ld.volatile.shared.f32 	%f98, [%r124+512];
	add.f32 	%f99, %f97, %f98;
	ld.volatile.shared.f32 	%f100, [%r124+640];
	add.f32 	%f101, %f99, %f100;
	ld.volatile.shared.f32 	%f102, [%r124+768];
	add.f32 	%f103, %f101, %f102;
	ld.volatile.shared.f32 	%f104, [%r124+896];
	add.f32 	%f272, %f103, %f104;
	add.s32 	%r127, %r127, 512;
	add.s32 	%r125, %r125, 16;
	add.s32 	%r124, %r124, 2048;
	setp.ne.s32 	%p11, %r125, 0;
	@%p11 bra 	$L__BB35_18;
$L__BB35_19:
	setp.eq.s32 	%p12, %r14, 0;
	@%p12 bra 	$L__BB35_28;
	and.b32  	%r23, %r13, 7;
	setp.lt.u32 	%p13, %r14, 8;
	@%p13 bra 	$L__BB35_22;
	shl.b32 	%r91, %r127, 2;
	add.s32 	%r93, %r78, %r91;
	ld.volatile.shared.f32 	%f106, [%r93];
	add.f32 	%f107, %f272, %f106;
	ld.volatile.shared.f32 	%f108, [%r93+128];
	add.f32 	%f109, %f107, %f108;
	ld.volatile.shared.f32 	%f110, [%r93+256];
	add.f32 	%f111, %f109, %f110;
	ld.volatile.shared.f32 	%f112, [%r93+384];
	add.f32 	%f113, %f111, %f112;
	ld.volatile.shared.f32 	%f114, [%r93+512];
	add.f32 	%f115, %f113, %f114;
	ld.volatile.shared.f32 	%f116, [%r93+640];
	add.f32 	%f117, %f115, %f116;
	ld.volatile.shared.f32 	%f118, [%r93+768];
	add.f32 	%f119, %f117, %f118;
	ld.volatile.shared.f32 	%f120, [%r93+896];
	add.f32 	%f272, %f119, %f120;
	add.s32 	%r127, %r127, 256;
$L__BB35_22:
	setp.eq.s32 	%p14, %r23, 0;
	@%p14 bra 	$L__BB35_28;
	and.b32  	%r26, %r13, 3;
	setp.lt.u32 	%p15, %r23, 4;
	@%p15 bra 	$L__BB35_25;
	shl.b32 	%r94, %r127, 2;
	add.s32 	%r96, %r78, %r94;
	ld.volatile.shared.f32 	%f122, [%r96];
	add.f32 	%f123, %f272, %f122;
	ld.volatile.shared.f32 	%f124, [%r96+128];
	add.f32 	%f125, %f123, %f124;
	ld.volatile.shared.f32 	%f126, [%r96+256];
	add.f32 	%f127, %f125, %f126;
	ld.volatile.shared.f32 	%f128, [%r96+384];
	add.f32 	%f272, %f127, %f128;
	add.s32 	%r127, %r127, 128;
$L__BB35_25:
	setp.eq.s32 	%p16, %r26, 0;
	@%p16 bra 	$L__BB35_28;
	shl.b32 	%r97, %r127, 2;
	add.s32 	%r131, %r78, %r97;
	neg.s32 	%r130, %r26;
$L__BB35_27:
	.pragma "nounroll";
	ld.volatile.shared.f32 	%f129, [%r131];
	add.f32 	%f272, %f272, %f129;
	add.s32 	%r131, %r131, 128;
	add.s32 	%r130, %r130, 1;
	setp.ne.s32 	%p17, %r130, 0;
	@%p17 bra 	$L__BB35_27;
$L__BB35_28:
	st.volatile.shared.f32 	[sdata], %f272;
$L__BB35_29:
	barrier.sync 	0;
	setp.ne.s32 	%p18, %r1, 0;
	@%p18 bra 	$L__BB35_31;
	ld.shared.f32 	%f130, [sdata];
	mul.wide.u32 	%rd15, %r2, 4;
	add.s64 	%rd16, %rd2, %rd15;
	st.global.f32 	[%rd16], %f130;
$L__BB35_31:
	setp.lt.u32 	%p19, %r4, 2;
	@%p19 bra 	$L__BB35_74;
	setp.ne.s32 	%p20, %r1, 0;
	membar.gl;
	@%p20 bra 	$L__BB35_34;
	atom.global.inc.u32 	%r99, [retirementCount], %r4;
	add.s32 	%r100, %r4, -1;
	setp.eq.s32 	%p21, %r99, %r100;
	selp.u16 	%rs1, 1, 0, %p21;
	st.shared.u8 	[_ZZ16reduceSinglePassILj16ELb0EEvPKfPfjE6amLast], %rs1;
$L__BB35_34:
	barrier.sync 	0;
	ld.shared.u8 	%rs2, [_ZZ16reduceSinglePassILj16ELb0EEvPKfPfjE6amLast];
	setp.eq.s16 	%p22, %rs2, 0;
	@%p22 bra 	$L__BB35_74;
	setp.ge.u32 	%p23, %r1, %r4;
	mov.f32 	%f281, 0f00000000;
	@%p23 bra 	$L__BB35_48;
	not.b32 	%r101, %r1;
	add.s32 	%r102, %r4, %r101;
	shr.u32 	%r103, %r102, 4;
	add.s32 	%r35, %r103, 1;
	and.b32  	%r36, %r35, 15;
	setp.lt.u32 	%p24, %r102, 240;
	mov.f32 	%f281, 0f00000000;
	mov.u32 	%r134, %r1;
	@%p24 bra 	$L__BB35_39;
	and.b32  	%r104, %r35, 536870896;
	neg.s32 	%r132, %r104;
	mul.wide.u32 	%rd17, %r1, 4;
	add.s64 	%rd18, %rd17, %rd2;
	add.s64 	%rd24, %rd18, 512;
	mov.f32 	%f281, 0f00000000;
	mov.u32 	%r134, %r1;
$L__BB35_38:
	.pragma "nounroll";
	ld.global.f32 	%f135, [%rd24+-512];
	add.f32 	%f136, %f281, %f135;
	ld.global.f32 	%f137, [%rd24+-448];
	add.f32 	%f138, %f136, %f137;
	ld.global.f32 	%f139, [%rd24+-384];
	add.f32 	%f140, %f138, %f139;
	ld.global.f32 	%f141, [%rd24+-320];
	add.f32 	%f142, %f140, %f141;
	ld.global.f32 	%f143, [%rd24+-256];
	add.f32 	%f144, %f142, %f143;
	ld.global.f32 	%f145, [%rd24+-192];
	add.f32 	%f146, %f144, %f145;
	ld.global.f32 	%f147, [%rd24+-128];
	add.f32 	%f148, %f146, %f147;
	ld.global.f32 	%f149, [%rd24+-64];
	add.f32 	%f150, %f148, %f149;
	ld.global.f32 	%f151, [%rd24];
	add.f32 	%f152, %f150, %f151;
	ld.global.f32 	%f153, [%rd24+64];
	add.f32 	%f154, %f152, %f153;
	ld.global.f32 	%f155, [%rd24+128];
	add.f32 	%f156, %f154, %f155;
	ld.global.f32 	%f157, [%rd24+192];
	add.f32 	%f158, %f156, %f157;
	ld.global.f32 	%f159, [%rd24+256];
	add.f32 	%f160, %f158, %f159;
	ld.global.f32 	%f161, [%rd24+320];
	add.f32 	%f162, %f160, %f161;
	ld.global.f32 	%f163, [%rd24+384];
	add.f32 	%f164, %f162, %f163;
	ld.global.f32 	%f165, [%rd24+448];
	add.f32 	%f281, %f164, %f165;
	add.s32 	%r134, %r134, 256;
	add.s32 	%r132, %r132, 16;
	add.s64 	%rd24, %rd24, 1024;
	setp.ne.s32 	%p25, %r132, 0;
	@%p25 bra 	$L__BB35_38;
$L__BB35_39:
	setp.eq.s32 	%p26, %r36, 0;
	@%p26 bra 	$L__BB35_48;
	and.b32  	%r43, %r35, 7;
	setp.lt.u32 	%p27, %r36, 8;
	@%p27 bra 	$L__BB35_42;
	mul.wide.u32 	%rd19, %r134, 4;
	add.s64 	%rd20, %rd2, %rd19;
	ld.global.f32 	%f167, [%rd20];
	add.f32 	%f168, %f281, %f167;
	ld.global.f32 	%f169, [%rd20+64];
	add.f32 	%f170, %f168, %f169;
	ld.global.f32 	%f171, [%rd20+128];
	add.f32 	%f172, %f170, %f171;
	ld.global.f32 	%f173, [%rd20+192];
	add.f32 	%f174, %f172, %f173;
	ld.global.f32 	%f175, [%rd20+256];
	add.f32 	%f176, %f174, %f175;
	ld.global.f32 	%f177, [%rd20+320];
	add.f32 	%f178, %f176, %f177;
	ld.global.f32 	%f179, [%rd20+384];
	add.f32 	%f180, %f178, %f179;
	ld.global.f32 	%f181, [%rd20+448];
	add.f32 	%f281, %f180, %f181;
	add.s32 	%r134, %r134, 128;
$L__BB35_42:
	setp.eq.s32 	%p28, %r43, 0;
	@%p28 bra 	$L__BB35_48;
	and.b32  	%r46, %r35, 3;
	setp.lt.u32 	%p29, %r43, 4;
	@%p29 bra 	$L__BB35_45;
	mul.wide.u32 	%rd21, %r134, 4;
	add.s64 	%rd22, %rd2, %rd21;
	ld.global.f32 	%f183, [%rd22];
	add.f32 	%f184, %f281, %f183;
	ld.global.f32 	%f185, [%rd22+64];
	add.f32 	%f186, %f184, %f185;
	ld.global.f32 	%f187, [%rd22+128];
	add.f32 	%f188, %f186, %f187;
	ld.global.f32 	%f189, [%rd22+192];
	add.f32 	%f281, %f188, %f189;
	add.s32 	%r134, %r134, 64;
$L__BB35_45:
	setp.eq.s32 	%p30, %r46, 0;
	@%p30 bra 	$L__BB35_48;
	mul.wide.u32 	%rd23, %r134, 4;
	add.s64 	%rd25, %rd2, %rd23;
	neg.s32 	%r137, %r46;
$L__BB35_47:
	.pragma "nounroll";
	ld.global.f32 	%f190, [%rd25];
	add.f32 	%f281, %f281, %f190;
	add.s64 	%rd25, %rd25, 64;
	add.s32 	%r137, %r137, 1;
	setp.ne.s32 	%p31, %r137, 0;
	@%p31 bra 	$L__BB35_47;
$L__BB35_48:
	setp.gt.u32 	%p32, %r10, 15;
	mov.u32 	%r106, smem;
	add.s32 	%r52, %r106, %r77;
	st.volatile.shared.f32 	[%r52], %f281;
	bar.warp.sync 	-1;
	@%p32 bra 	$L__BB35_50;
	ld.volatile.shared.f32 	%f191, [%r52+64];
	add.f32 	%f281, %f281, %f191;
	st.volatile.shared.f32 	[%r52], %f281;
$L__BB35_50:
	setp.gt.u32 	%p33, %r10, 7;
	bar.warp.sync 	-1;
	@%p33 bra 	$L__BB35_52;
	ld.volatile.shared.f32 	%f192, [%r52+32];
	add.f32 	%f281, %f281, %f192;
	st.volatile.shared.f32 	[%r52], %f281;
$L__BB35_52:
	setp.gt.u32 	%p34, %r10, 3;
	bar.warp.sync 	-1;
	@%p34 bra 	$L__BB35_54;
	ld.volatile.shared.f32 	%f193, [%r52+16];
	add.f32 	%f281, %f281, %f193;
	st.volatile.shared.f32 	[%r52], %f281;
$L__BB35_54:
	setp.gt.u32 	%p35, %r10, 1;
	bar.warp.sync 	-1;
	@%p35 bra 	$L__BB35_56;
	ld.volatile.shared.f32 	%f194, [%r52+8];
	add.f32 	%f281, %f281, %f194;
	st.volatile.shared.f32 	[%r52], %f281;
$L__BB35_56:
	setp.ne.s32 	%p36, %r10, 0;
	bar.warp.sync 	-1;
	@%p36 bra 	$L__BB35_58;
	ld.volatile.shared.f32 	%f195, [%r52+4];
	add.f32 	%f196, %f281, %f195;
	st.volatile.shared.f32 	[%r52], %f196;
$L__BB35_58:
	setp.ne.s32 	%p37, %r12, 0;
	bar.warp.sync 	-1;
	barrier.sync 	0;
	@%p37 bra 	$L__BB35_72;
	add.s32 	%r108, %r11, -1;
	shr.u32 	%r109, %r108, 5;
	add.s32 	%r53, %r109, 1;
	and.b32  	%r54, %r53, 15;
	setp.lt.u32 	%p38, %r11, 481;
	mov.f32 	%f294, 0f00000000;
	mov.b32 	%r141, 0;
	@%p38 bra 	$L__BB35_62;
	add.s32 	%r138, %r106, 1024;
	and.b32  	%r113, %r53, 268435440;
	neg.s32 	%r139, %r113;
	mov.f32 	%f294, 0f00000000;
	mov.b32 	%r141, 0;
$L__BB35_61:
	.pragma "nounroll";
	ld.volatile.shared.f32 	%f200, [%r138+-1024];
	add.f32 	%f201, %f294, %f200;
	ld.volatile.shared.f32 	%f202, [%r138+-896];
	add.f32 	%f203, %f201, %f202;
	ld.volatile.shared.f32 	%f204, [%r138+-768];
	add.f32 	%f205, %f203, %f204;
	ld.volatile.shared.f32 	%f206, [%r138+-640];
	add.f32 	%f207, %f205, %f206;
	ld.volatile.shared.f32 	%f208, [%r138+-512];
	add.f32 	%f209, %f207, %f208;
	ld.volatile.shared.f32 	%f210, [%r138+-384];
	add.f32 	%f211, %f209, %f210;
	ld.volatile.shared.f32 	%f212, [%r138+-256];
	add.f32 	%f213, %f211, %f212;
	ld.volatile.shared.f32 	%f214, [%r138+-128];
	add.f32 	%f215, %f213, %f214;
	ld.volatile.shared.f32 	%f216, [%r138];
	add.f32 	%f217, %f215, %f216;
	ld.volatile.shared.f32 	%f218, [%r138+128];
	add.f32 	%f219, %f217, %f218;
	ld.volatile.shared.f32 	%f220, [%r138+256];
	add.f32 	%f221, %f219, %f220;
	ld.volatile.shared.f32 	%f222, [%r138+384];
	add.f32 	%f223, %f221, %f222;
	ld.volatile.shared.f32 	%f224, [%r138+512];
	add.f32 	%f225, %f223, %f224;
	ld.volatile.shared.f32 	%f226, [%r138+640];
	add.f32 	%f227, %f225, %f226;
	ld.volatile.shared.f32 	%f228, [%r138+768];
	add.f32 	%f229, %f227, %f228;
	ld.volatile.shared.f32 	%f230, [%r138+896];
	add.f32 	%f294, %f229, %f230;
	add.s32 	%r141, %r141, 512;
	add.s32 	%r139, %r139, 16;
	add.s32 	%r138, %r138, 2048;
	setp.ne.s32 	%p39, %r139, 0;
	@%p39 bra 	$L__BB35_61;
$L__BB35_62:
	setp.eq.s32 	%p40, %r54, 0;
	@%p40 bra 	$L__BB35_71;
	and.b32  	%r63, %r53, 7;
	setp.lt.u32 	%p41, %r54, 8;
	@%p41 bra 	$L__BB35_65;
	shl.b32 	%r114, %r141, 2;
	add.s32 	%r116, %r106, %r114;
	ld.volatile.shared.f32 	%f232, [%r116];
	add.f32 	%f233, %f294, %f232;
	ld.volatile.shared.f32 	%f234, [%r116+128];
	add.f32 	%f235, %f233, %f234;
	ld.volatile.shared.f32 	%f236, [%r116+256];
	add.f32 	%f237, %f235, %f236;
	ld.volatile.shared.f32 	%f238, [%r116+384];
	add.f32 	%f239, %f237, %f238;
	ld.volatile.shared.f32 	%f240, [%r116+512];
	add.f32 	%f241, %f239, %f240;
	ld.volatile.shared.f32 	%f242, [%r116+640];
	add.f32 	%f243, %f241, %f242;
	ld.volatile.shared.f32 	%f244, [%r116+768];
	add.f32 	%f245, %f243, %f244;
	ld.volatile.shared.f32 	%f246, [%r116+896];
	add.f32 	%f294, %f245, %f246;
	add.s32 	%r141, %r141, 256;
$L__BB35_65:
	setp.eq.s32 	%p42, %r63, 0;
	@%p42 bra 	$L__BB35_71;
	and.b32  	%r66, %r53, 3;
	setp.lt.u32 	%p43, %r63, 4;
	@%p43 bra 	$L__BB35_68;
	shl.b32 	%r117, %r141, 2;
	add.s32 	%r119, %r106, %r117;
	ld.volatile.shared.f32 	%f248, [%r119];
	add.f32 	%f249, %f294, %f248;
	ld.volatile.shared.f32 	%f250, [%r119+128];
	add.f32 	%f251, %f249, %f250;
	ld.volatile.shared.f32 	%f252, [%r119+256];
	add.f32 	%f253, %f251, %f252;
	ld.volatile.shared.f32 	%f254, [%r119+384];
	add.f32 	%f294, %f253, %f254;
	add.s32 	%r141, %r141, 128;
$L__BB35_68:
	setp.eq.s32 	%p44, %r66, 0;
	@%p44 bra 	$L__BB35_71;
	shl.b32 	%r120, %r141, 2;
	add.s32 	%r145, %r106, %r120;
	neg.s32 	%r144, %r66;
$L__BB35_70:
	.pragma "nounroll";
	ld.volatile.shared.f32 	%f255, [%r145];
	add.f32 	%f294, %f294, %f255;
	add.s32 	%r145, %r145, 128;
	add.s32 	%r144, %r144, 1;
	setp.ne.s32 	%p45, %r144, 0;
	@%p45 bra 	$L__BB35_70;
$L__BB35_71:
	st.volatile.shared.f32 	[smem], %f294;
$L__BB35_72:
	setp.ne.s32 	%p46, %r1, 0;
	barrier.sync 	0;
	@%p46 bra 	$L__BB35_74;
	ld.shared.f32 	%f256, [smem];
	st.global.f32 	[%rd2], %f256;
	mov.b32 	%r122, 0;
	st.global.u32 	[retirementCount], %r122;
$L__BB35_74:
	ret;

}
	// .globl	_Z16reduceSinglePassILj8ELb0EEvPKfPfj
.visible .entry _Z16reduceSinglePassILj8ELb0EEvPKfPfj(
	.param .u64 .ptr .align 1 _Z16reduceSinglePassILj8ELb0EEvPKfPfj_param_0,
	.param .u64 .ptr .align 1 _Z16reduceSinglePassILj8ELb0EEvPKfPfj_param_1,
	.param .u32 _Z16reduceSinglePassILj8ELb0EEvPKfPfj_param_2
)
{
	.reg .pred 	%p<47>;
	.reg .b16 	%rs<3>;
	.reg .b32 	%r<146>;
	.reg .b32 	%f<295>;
	.reg .b64 	%rd<26>;
	// demoted variable
	.shared .align 1 .u8 _ZZ16reduceSinglePassILj8ELb0EEvPKfPfjE6amLast;
	ld.param.u64 	%rd9, [_Z16reduceSinglePassILj8ELb0EEvPKfPfj_param_0];
	ld.param.u64 	%rd10, [_Z16reduceSinglePassILj8ELb0EEvPKfPfj_param_1];
	ld.param.u32 	%r75, [_Z16reduceSinglePassILj8ELb0EEvPKfPfj_param_2];
	cvta.to.global.u64 	%rd1, %rd9;
	cvta.to.global.u64 	%rd2, %rd10;
	mov.u32 	%r1, %tid.x;
	mov.u32 	%r2, %ctaid.x;
	shl.b32 	%r76, %r2, 4;
	add.s32 	%r123, %r76, %r1;
	mov.u32 	%r4, %nctaid.x;
	setp.ge.u32 	%p1, %r123, %r75;
	mov.f32 	%f257, 0f00000000;
	@%p1 bra 	$L__BB36_5;
	shl.b32 	%r5, %r4, 4;
	mov.f32 	%f257, 0f00000000;
$L__BB36_2:
	mul.wide.u32 	%rd11, %r123, 4;
	add.s64 	%rd12, %rd1, %rd11;
	ld.global.f32 	%f63, [%rd12];
	add.f32 	%f257, %f257, %f63;
	add.s32 	%r7, %r123, 8;
	setp.ge.u32 	%p2, %r7, %r75;
	@%p2 bra 	$L__BB36_4;
	mul.wide.u32 	%rd13, %r7, 4;
	add.s64 	%rd14, %rd1, %rd13;
	ld.global.f32 	%f64, [%rd14];
	add.f32 	%f257, %f257, %f64;
$L__BB36_4:
	add.s32 	%r123, %r123, %r5;
	setp.lt.u32 	%p3, %r123, %r75;
	@%p3 bra 	$L__BB36_2;
$L__BB36_5:
	shl.b32 	%r77, %r1, 2;
	mov.u32 	%r78, sdata;
	add.s32 	%r9, %r78, %r77;
	st.volatile.shared.f32 	[%r9], %f257;
	bar.warp.sync 	-1;
	and.b32  	%r10, %r1, 31;
	setp.gt.u32 	%p4, %r10, 15;
	@%p4 bra 	$L__BB36_7;
	ld.volatile.shared.f32 	%f65, [%r9+64];
	add.f32 	%f257, %f257, %f65;
	st.volatile.shared.f32 	[%r9], %f257;
$L__BB36_7:
	bar.warp.sync 	-1;
	setp.gt.u32 	%p5, %r10, 7;
	@%p5 bra 	$L__BB36_9;
	ld.volatile.shared.f32 	%f66, [%r9+32];
	add.f32 	%f257, %f257, %f66;
	st.volatile.shared.f32 	[%r9], %f257;
$L__BB36_9:
	bar.warp.sync 	-1;
	setp.gt.u32 	%p6, %r10, 3;
	@%p6 bra 	$L__BB36_11;
	ld.volatile.shared.f32 	%f67, [%r9+16];
	add.f32 	%f257, %f257, %f67;
	st.volatile.shared.f32 	[%r9], %f257;
$L__BB36_11:
	bar.warp.sync 	-1;
	setp.gt.u32 	%p7, %r10, 1;
	@%p7 bra 	$L__BB36_13;
	ld.volatile.shared.f32 	%f68, [%r9+8];
	add.f32 	%f257, %f257, %f68;
	st.volatile.shared.f32 	[%r9], %f257;
$L__BB36_13:
	bar.warp.sync 	-1;
	setp.ne.s32 	%p8, %r10, 0;
	@%p8 bra 	$L__BB36_15;
	ld.volatile.shared.f32 	%f69, [%r9+4];
	add.f32 	%f70, %f257, %f69;
	st.volatile.shared.f32 	[%r9], %f70;
$L__BB36_15:
	bar.warp.sync 	-1;
	barrier.sync 	0;
	mov.u32 	%r79, %tid.y;
	mov.u32 	%r80, %tid.z;
	mov.u32 	%r11, %ntid.x;
	mov.u32 	%r81, %ntid.y;
	mad.lo.s32 	%r82, %r80, %r81, %r79;
	mul.lo.s32 	%r83, %r82, %r11;
	or.b32  	%r12, %r83, %r1;
	setp.ne.s32 	%p9, %r12, 0;
	@%p9 bra 	$L__BB36_29;
	add.s32 	%r85, %r11, -1;
	shr.u32 	%r86, %r85, 5;
	add.s32 	%r13, %r86, 1;
	and.b32  	%r14, %r13, 15;
	setp.lt.u32 	%p10, %r11, 481;
	mov.f32 	%f272, 0f00000000;
	mov.b32 	%r127, 0;
	@%p10 bra 	$L__BB36_19;
	add.s32 	%r124, %r78, 1024;
	and.b32  	%r90, %r13, 268435440;
	neg.s32 	%r125, %r90;
	mov.f32 	%f272, 0f00000000;
	mov.b32 	%r127, 0;
$L__BB36_18:
	.pragma "nounroll";
	ld.volatile.shared.f32 	%f74, [%r124+-1024];
	add.f32 	%f75, %f272, %f74;
	ld.volatile.shared.f32 	%f76, [%r124+-896];
	add.f32 	%f77, %f75, %f76;
	ld.volatile.shared.f32 	%f78, [%r124+-768];
	add.f32 	%f79, %f77, %f78;
	ld.volatile.shared.f32 	%f80, [%r124+-640];
	add.f32 	%f81, %f79, %f80;
	ld.volatile.shared.f32 	%f82, [%r124+-512];
	add.f32 	%f83, %f81, %f82;
	ld.volatile.shared.f32 	%f84, [%r124+-384];
	add.f32 	%f85, %f83, %f84;
	ld.volatile.shared.f32 	%f86, [%r124+-256];
	add.f32 	%f87, %f85, %f86;
	ld.volatile.shared.f32 	%f88, [%r124+-128];
	add.f32 	%f89, %f87, %f88;
	ld.volatile.shared.f32 	%f90, [%r124];
	add.f32 	%f91, %f89, %f90;
	ld.volatile.shared.f32 	%f92, [%r124+128];
	add.f32 	%f93, %f91, %f92;
	ld.volatile.shared.f32 	%f94, [%r124+256];
	add.f32 	%f95, %f93, %f94;
	ld.volatile.shared.f32 	%f96, [%r124+384];
	add.f32 	%f97, %f95, %f96;
	ld.volatile.shared.f32 	%f98, [%r124+512];
	add.f32 	%f99, %f97, %f98;
	ld.volatile.shared.f32 	%f100, [%r124+640];
	add.f32 	%f101, %f99, %f100;
	ld.volatile.shared.f32 	%f102, [%r124+768];
	add.f32 	%f103, %f101, %f102;
	ld.volatile.shared.f32 	%f104, [%r124+896];
	add.f32 	%f272, %f103, %f104;
	add.s32 	%r127, %r127, 512;
	add.s32 	%r125, %r125, 16;
	add.s32 	%r124, %r124, 2048;
	setp.ne.s32 	%p11, %r125, 0;
	@%p11 bra 	$L__BB36_18;
$L__BB36_19:
	setp.eq.s32 	%p12, %r14, 0;
	@%p12 bra 	$L__BB36_28;
	and.b32  	%r23, %r13, 7;
	setp.lt.u32 	%p13, %r14, 8;
	@%p13 bra 	$L__BB36_22;
	shl.b32 	%r91, %r127, 2;
	add.s32 	%r93, %r78, %r91;
	ld.volatile.shared.f32 	%f106, [%r93];
	add.f32 	%f107, %f272, %f106;
	ld.volatile.shared.f32 	%f108, [%r93+128];
	add.f32 	%f109, %f107, %f108;
	ld.volatile.shared.f32 	%f110, [%r93+256];
	add.f32 	%f111, %f109, %f110;
	ld.volatile.shared.f32 	%f112, [%r93+384];
	add.f32 	%f113, %f111, %f112;
	ld.volatile.shared.f32 	%f114, [%r93+512];
	add.f32 	%f115, %f113, %f114;
	ld.volatile.shared.f32 	%f116, [%r93+640];
	add.f32 	%f117, %f115, %f116;
	ld.volatile.shared.f32 	%f118, [%r93+768];
	add.f32 	%f119, %f117, %f118;
	ld.volatile.shared.f32 	%f120, [%r93+896];
	add.f32 	%f272, %f119, %f120;
	add.s32 	%r127, %r127, 256;
$L__BB36_22:
	setp.eq.s32 	%p14, %r23, 0;
	@%p14 bra 	$L__BB36_28;
	and.b32  	%r26, %r13, 3;
	setp.lt.u32 	%p15, %r23, 4;
	@%p15 bra 	$L__BB36_25;
	shl.b32 	%r94, %r127, 2;
	add.s32 	%r96, %r78, %r94;
	ld.volatile.shared.f32 	%f122, [%r96];
	add.f32 	%f123, %f272, %f122;
	ld.volatile.shared.f32 	%f124, [%r96+128];
	add.f32 	%f125, %f123, %f124;
	ld.volatile.shared.f32 	%f126, [%r96+256];
	add.f32 	%f127, %f125, %f126;
	ld.volatile.shared.f32 	%f128, [%r96+384];
	add.f32 	%f272, %f127, %f128;
	add.s32 	%r127, %r127, 128;
$L__BB36_25:
	setp.eq.s32 	%p16, %r26, 0;
	@%p16 bra 	$L__BB36_28;
	shl.b32 	%r97, %r127, 2;
	add.s32 	%r131, %r78, %r97;
	neg.s32 	%r130, %r26;
$L__BB36_27:
	.pragma "nounroll";
	ld.volatile.shared.f32 	%f129, [%r131];
	add.f32 	%f272, %f272, %f129;
	add.s32 	%r131, %r131, 128;
	add.s32 	%r130, %r130, 1;
	setp.ne.s32 	%p17, %r130, 0;
	@%p17 bra 	$L__BB36_27;
$L__BB36_28:
	st.volatile.shared.f32 	[sdata], %f272;
$L__BB36_29:
	barrier.sync 	0;
	setp.ne.s32 	%p18, %r1, 0;
	@%p18 bra 	$L__BB36_31;
	ld.shared.f32 	%f130, [sdata];
	mul.wide.u32 	%rd15, %r2, 4;
	add.s64 	%rd16, %rd2, %rd15;
	st.global.f32 	[%rd16], %f130;
$L__BB36_31:
	setp.lt.u32 	%p19, %r4, 2;
	@%p19 bra 	$L__BB36_74;
	setp.ne.s32 	%p20, %r1, 0;
	membar.gl;
	@%p20 bra 	$L__BB36_34;
	atom.global.inc.u32 	%r99, [retirementCount], %r4;
	add.s32 	%r100, %r4, -1;
	setp.eq.s32 	%p21, %r99, %r100;
	selp.u16 	%rs1, 1, 0, %p21;
	st.shared.u8 	[_ZZ16reduceSinglePassILj8ELb0EEvPKfPfjE6amLast], %rs1;
$L__BB36_34:
	barrier.sync 	0;
	ld.shared.u8 	%rs2, [_ZZ16reduceSinglePassILj8ELb0EEvPKfPfjE6amLast];
	setp.eq.s16 	%p22, %rs2, 0;
	@%p22 bra 	$L__BB36_74;
	setp.ge.u32 	%p23, %r1, %r4;
	mov.f32 	%f281, 0f00000000;
	@%p23 bra 	$L__BB36_48;
	not.b32 	%r101, %r1;
	add.s32 	%r102, %r4, %r101;
	shr.u32 	%r103, %r102, 3;
	add.s32 	%r35, %r103, 1;
	and.b32  	%r36, %r35, 15;
	setp.lt.u32 	%p24, %r102, 120;
	mov.f32 	%f281, 0f00000000;
	mov.u32 	%r134, %r1;
	@%p24 bra 	$L__BB36_39;
	and.b32  	%r104, %r35, 1073741808;
	neg.s32 	%r132, %r104;
	mul.wide.u32 	%rd17, %r1, 4;
	add.s64 	%rd18, %rd17, %rd2;
	add.s64 	%rd24, %rd18, 256;
	mov.f32 	%f281, 0f00000000;
	mov.u32 	%r134, %r1;
$L__BB36_38:
	.pragma "nounroll";
	ld.global.f32 	%f135, [%rd24+-256];
	add.f32 	%f136, %f281, %f135;
	ld.global.f32 	%f137, [%rd24+-224];
	add.f32 	%f138, %f136, %f137;
	ld.global.f32 	%f139, [%rd24+-192];
	add.f32 	%f140, %f138, %f139;
	ld.global.f32 	%f141, [%rd24+-160];
	add.f32 	%f142, %f140, %f141;
	ld.global.f32 	%f143, [%rd24+-128];
	add.f32 	%f144, %f142, %f143;
	ld.global.f32 	%f145, [%rd24+-96];
	add.f32 	%f146, %f144, %f145;
	ld.global.f32 	%f147, [%rd24+-64];
	add.f32 	%f148, %f146, %f147;
	ld.global.f32 	%f149, [%rd24+-32];
	add.f32 	%f150, %f148, %f149;
	ld.global.f32 	%f151, [%rd24];
	add.f32 	%f152, %f150, %f151;
	ld.global.f32 	%f153, [%rd24+32];
	add.f32 	%f154, %f152, %f153;
	ld.global.f32 	%f155, [%rd24+64];
	add.f32 	%f156, %f154, %f155;
	ld.global.f32 	%f157, [%rd24+96];
	add.f32 	%f158, %f156, %f157;
	ld.global.f32 	%f159, [%rd24+128];
	add.f32 	%f160, %f158, %f159;
	ld.global.f32 	%f161, [%rd24+160];
	add.f32 	%f162, %f160, %f161;
	ld.global.f32 	%f163, [%rd24+192];
	add.f32 	%f164, %f162, %f163;
	ld.global.f32 	%f165, [%rd24+224];
	add.f32 	%f281, %f164, %f165;
	add.s32 	%r134, %r134, 128;
	add.s32 	%r132, %r132, 16;
	add.s64 	%rd24, %rd24, 512;
	setp.ne.s32 	%p25, %r132, 0;
	@%p25 bra 	$L__BB36_38;
$L__BB36_39:
	setp.eq.s32 	%p26, %r36, 0;
	@%p26 bra 	$L__BB36_48;
	and.b32  	%r43, %r35, 7;
	setp.lt.u32 	%p27, %r36, 8;
	@%p27 bra 	$L__BB36_42;
	mul.wide.u32 	%rd19, %r134, 4;
	add.s64 	%rd20, %rd2, %rd19;
	ld.global.f32 	%f167, [%rd20];
	add.f32 	%f168, %f281, %f167;
	ld.global.f32 	%f169, [%rd20+32];
	add.f32 	%f170, %f168, %f169;
	ld.global.f32 	%f171, [%rd20+64];
	add.f32 	%f172, %f170, %f171;
	ld.global.f32 	%f173, [%rd20+96];
	add.f32 	%f174, %f172, %f173;
	ld.global.f32 	%f175, [%rd20+128];
	add.f32 	%f176, %f174, %f175;
	ld.global.f32 	%f177, [%rd20+160];
	add.f32 	%f178, %f176, %f177;
	ld.global.f32 	%f179, [%rd20+192];
	add.f32 	%f180, %f178, %f179;
	ld.global.f32 	%f181, [%rd20+224];
	add.f32 	%f281, %f180, %f181;
	add.s32 	%r134, %r134, 64;
$L__BB36_42:
	setp.eq.s32 	%p28, %r43, 0;
	@%p28 bra 	$L__BB36_48;
	and.b32  	%r46, %r35, 3;
	setp.lt.u32 	%p29, %r43, 4;
	@%p29 bra 	$L__BB36_45;
	mul.wide.u32 	%rd21, %r134, 4;
	add.s64 	%rd22, %rd2, %rd21;
	ld.global.f32 	%f183, [%rd22];
	add.f32 	%f184, %f281, %f183;
	ld.global.f32 	%f185, [%rd22+32];
	add.f32 	%f186, %f184, %f185;
	ld.global.f32 	%f187, [%rd22+64];
	add.f32 	%f188, %f186, %f187;
	ld.global.f32 	%f189, [%rd22+96];
	add.f32 	%f281, %f188, %f189;
	add.s32 	%r134, %r134, 32;
$L__BB36_45:
	setp.eq.s32 	%p30, %r46, 0;
	@%p30 bra 	$L__BB36_48;
	mul.wide.u32 	%rd23, %r134, 4;
	add.s64 	%rd25, %rd2, %rd23;
	neg.s32 	%r137, %r46;
$L__BB36_47:
	.pragma "nounroll";
	ld.global.f32 	%f190, [%rd25];
	add.f32 	%f281, %f281, %f190;
	add.s64 	%rd25, %rd25, 32;
	add.s32 	%r137, %r137, 1;
	setp.ne.s32 	%p31, %r137, 0;
	@%p31 bra 	$L__BB36_47;
$L__BB36_48:
	setp.gt.u32 	%p32, %r10, 15;
	mov.u32 	%r106, smem;
	add.s32 	%r52, %r106, %r77;
	st.volatile.shared.f32 	[%r52], %f281;
	bar.warp.sync 	-1;
	@%p32 bra 	$L__BB36_50;
	ld.volatile.shared.f32 	%f191, [%r52+64];
	add.f32 	%f281, %f281, %f191;
	st.volatile.shared.f32 	[%r52], %f281;
$L__BB36_50:
	setp.gt.u32 	%p33, %r10, 7;
	bar.warp.sync 	-1;
	@%p33 bra 	$L__BB36_52;
	ld.volatile.shared.f32 	%f192, [%r52+32];
	add.f32 	%f281, %f281, %f192;
	st.volatile.shared.f32 	[%r52], %f281;
$L__BB36_52:
	setp.gt.u32 	%p34, %r10, 3;
	bar.warp.sync 	-1;
	@%p34 bra 	$L__BB36_54;
	ld.volatile.shared.f32 	%f193, [%r52+16];
	add.f32 	%f281, %f281, %f193;
	st.volatile.shared.f32 	[%r52], %f281;
$L__BB36_54:
	setp.gt.u32 	%p35, %r10, 1;
	bar.warp.sync 	-1;
	@%p35 bra 	$L__BB36_56;
	ld.volatile.shared.f32 	%f194, [%r52+8];
	add.f32 	%f281, %f281, %f194;
	st.volatile.shared.f32 	[%r52], %f281;
$L__BB36_56:
	setp.ne.s32 	%p36, %r10, 0;
	bar.warp.sync 	-1;
	@%p36 bra 	$L__BB36_58;
	ld.volatile.shared.f32 	%f195, [%r52+4];
	add.f32 	%f196, %f281, %f195;
	st.volatile.shared.f32 	[%r52], %f196;
$L__BB36_58:
	setp.ne.s32 	%p37, %r12, 0;
	bar.warp.sync 	-1;
	barrier.sync 	0;
	@%p37 bra 	$L__BB36_72;
	add.s32 	%r108, %r11, -1;
	shr.u32 	%r109, %r108, 5;
	add.s32 	%r53, %r109, 1;
	and.b32  	%r54, %r53, 15;
	setp.lt.u32 	%p38, %r11, 481;
	mov.f32 	%f294, 0f00000000;
	mov.b32 	%r141, 0;
	@%p38 bra 	$L__BB36_62;
	add.s32 	%r138, %r106, 1024;
	and.b32  	%r113, %r53, 268435440;
	neg.s32 	%r139, %r113;
	mov.f32 	%f294, 0f00000000;
	mov.b32 	%r141, 0;
$L__BB36_61:
	.pragma "nounroll";
	ld.volatile.shared.f32 	%f200, [%r138+-1024];
	add.f32 	%f201, %f294, %f200;
	ld.volatile.shared.f32 	%f202, [%r138+-896];
	add.f32 	%f203, %f201, %f202;
	ld.volatile.shared.f32 	%f204, [%r138+-768];
	add.f32 	%f205, %f203, %f204;
	ld.volatile.shared.f32 	%f206, [%r138+-640];
	add.f32 	%f207, %f205, %f206;
	ld.volatile.shared.f32 	%f208, [%r138+-512];
	add.f32 	%f209, %f207, %f208;
	ld.volatile.shared.f32 	%f210, [%r138+-384];
	add.f32 	%f211, %f209, %f210;
	ld.volatile.shared.f32 	%f212, [%r138+-256];
	add.f32 	%f213, %f211, %f212;
	ld.volatile.shared.f32 	%f214, [%r138+-128];
	add.f32 	%f215, %f213, %f214;
	ld.volatile.shared.f32 	%f216, [%r138];
	add.f32 	%f217, %f215, %f216;
	ld.volatile.shared.f32 	%f218, [%r138+128];
	add.f32 	%f219, %f217, %f218;
	ld.volatile.shared.f32 	%f220, [%r138+256];
	add.f32 	%f221, %f219, %f220;
	ld.volatile.shared.f32 	%f222, [%r138+384];
	add.f32 	%f223, %f221, %f222;
	ld.volatile.shared.f32 	%f224, [%r138+512];
	add.f32 	%f225, %f223, %f224;
	ld.volatile.shared.f32 	%f226, [%r138+640];
	add.f32 	%f227, %f225, %f226;
	ld.volatile.shared.f32 	%f228, [%r138+768];
	add.f32 	%f229, %f227, %f228;
	ld.volatile.shared.f32 	%f230, [%r138+896];
	add.f32 	%f294, %f229, %f230;
	add.s32 	%r141, %r141, 512;
	add.s32 	%r139, %r139, 16;
	add.s32 	%r138, %r138, 2048;
	setp.ne.s32 	%p39, %r139, 0;
	@%p39 bra 	$L__BB36_61;
$L__BB36_62:
	setp.eq.s32 	%p40, %r54, 0;
	@%p40 bra 	$L__BB36_71;
	and.b32  	%r63, %r53, 7;
	setp.lt.u32 	%p41, %r54, 8;
	@%p41 bra 	$L__BB36_65;
	shl.b32 	%r114, %r141, 2;
	add.s32 	%r116, %r106, %r114;
	ld.volatile.shared.f32 	%f232, [%r116];
	add.f32 	%f233, %f294, %f232;
	ld.volatile.shared.f32 	%f234, [%r116+128];
	add.f32 	%f235, %f233, %f234;
	ld.volatile.shared.f32 	%f236, [%r116+256];
	add.f32 	%f237, %f235, %f236;
	ld.volatile.shared.f32 	%f238, [%r116+384];
	add.f32 	%f239, %f237, %f238;
	ld.volatile.shared.f32 	%f240, [%r116+512];
	add.f32 	%f241, %f239, %f240;
	ld.volatile.shared.f32 	%f242, [%r116+640];
	add.f32 	%f243, %f241, %f242;
	ld.volatile.shared.f32 	%f244, [%r116+768];
	add.f32 	%f245, %f243, %f244;
	ld.volatile.shared.f32 	%f246, [%r116+896];
	add.f32 	%f294, %f245, %f246;
	add.s32 	%r141, %r141, 256;
$L__BB36_65:
	setp.eq.s32 	%p42, %r63, 0;
	@%p42 bra 	$L__BB36_71;
	and.b32  	%r66, %r53, 3;
	setp.lt.u32 	%p43, %r63, 4;
	@%p43 bra 	$L__BB36_68;
	shl.b32 	%r117, %r141, 2;
	add.s32 	%r119, %r106, %r117;
	ld.volatile.shared.f32 	%f248, [%r119];
	add.f32 	%f249, %f294, %f248;
	ld.volatile.shared.f32 	%f250, [%r119+128];
	add.f32 	%f251, %f249, %f250;
	ld.volatile.shared.f32 	%f252, [%r119+256];
	add.f32 	%f253, %f251, %f252;
	ld.volatile.shared.f32 	%f254, [%r119+384];
	add.f32 	%f294, %f253, %f254;
	add.s32 	%r141, %r141, 128;
$L__BB36_68:
	setp.eq.s32 	%p44, %r66, 0;
	@%p44 bra 	$L__BB36_71;
	shl.b32 	%r120, %r141, 2;
	add.s32 	%r145, %r106, %r120;
	neg.s32 	%r144, %r66;
$L__BB36_70:
	.pragma "nounroll";
	ld.volatile.shared.f32 	%f255, [%r145];
	add.f32 	%f294, %f294, %f255;
	add.s32 	%r145, %r145, 128;
	add.s32 	%r144, %r144, 1;
	setp.ne.s32 	%p45, %r144, 0;
	@%p45 bra 	$L__BB36_70;
$L__BB36_71:
	st.volatile.shared.f32 	[smem], %f294;
$L__BB36_72:
	setp.ne.s32 	%p46, %r1, 0;
	barrier.sync 	0;
	@%p46 bra 	$L__BB36_74;
	ld.shared.f32 	%f256, [smem];
	st.global.f32 	[%rd2], %f256;
	mov.b32 	%r122, 0;
	st.global.u32 	[retirementCount], %r122;
$L__BB36_74:
	ret;

}
	// .globl	_Z16reduceSinglePassILj4ELb0EEvPKfPfj
.visible .entry _Z16reduceSinglePassILj4ELb0EEvPKfPfj(
	.param .u64 .ptr .align 1 _Z16reduceSinglePassILj4ELb0EEvPKfPfj_param_0,
	.param .u64 .ptr .align 1 _Z16reduceSinglePassILj4ELb0EEvPKfPfj_param_1,
	.param .u32 _Z16reduceSinglePassILj4ELb0EEvPKfPfj_param_2
)
{
	.reg .pred 	%p<47>;
	.reg .b16 	%rs<3>;
	.reg .b32 	%r<146>;
	.reg .b32 	%f<295>;
	.reg .b64 	%rd<26>;
	// demoted variable
	.shared .align 1 .u8 _ZZ16reduceSinglePassILj4ELb0EEvPKfPfjE6amLast;
	ld.param.u64 	%rd9, [_Z16reduceSinglePassILj4ELb0EEvPKfPfj_param_0];
	ld.param.u64 	%rd10, [_Z16reduceSinglePassILj4ELb0EEvPKfPfj_param_1];
	ld.param.u32 	%r75, [_Z16reduceSinglePassILj4ELb0EEvPKfPfj_param_2];
	cvta.to.global.u64 	%rd1, %rd9;
	cvta.to.global.u64 	%rd2, %rd10;
	mov.u32 	%r1, %tid.x;
	mov.u32 	%r2, %ctaid.x;
	shl.b32 	%r76, %r2, 3;
	add.s32 	%r123, %r76, %r1;
	mov.u32 	%r4, %nctaid.x;
	setp.ge.u32 	%p1, %r123, %r75;
	mov.f32 	%f257, 0f00000000;
	@%p1 bra 	$L__BB37_5;
	shl.b32 	%r5, %r4, 3;
	mov.f32 	%f257, 0f00000000;
$L__BB37_2:
	mul.wide.u32 	%rd11, %r123, 4;
	add.s64 	%rd12, %rd1, %rd11;
	ld.global.f32 	%f63, [%rd12];
	add.f32 	%f257, %f257, %f63;
	add.s32 	%r7, %r123, 4;
	setp.ge.u32 	%p2, %r7, %r75;
	@%p2 bra 	$L__BB37_4;
	mul.wide.u32 	%rd13, %r7, 4;
	add.s64 	%rd14, %rd1, %rd13;
	ld.global.f32 	%f64, [%rd14];
	add.f32 	%f257, %f257, %f64;
$L__BB37_4:
	add.s32 	%r123, %r123, %r5;
	setp.lt.u32 	%p3, %r123, %r75;
	@%p3 bra 	$L__BB37_2;
$L__BB37_5:
	shl.b32 	%r77, %r1, 2;
	mov.u32 	%r78, sdata;
	add.s32 	%r9, %r78, %r77;
	st.volatile.shared.f32 	[%r9], %f257;
	bar.warp.sync 	-1;
	and.b32  	%r10, %r1, 31;
	setp.gt.u32 	%p4, %r10, 15;
	@%p4 bra 	$L__BB37_7;
	ld.volatile.shared.f32 	%f65, [%r9+64];
	add.f32 	%f257, %f257, %f65;
	st.volatile.shared.f32 	[%r9], %f257;
$L__BB37_7:
	bar.warp.sync 	-1;
	setp.gt.u32 	%p5, %r10, 7;
	@%p5 bra 	$L__BB37_9;
	ld.volatile.shared.f32 	%f66, [%r9+32];
	add.f32 	%f257, %f257, %f66;
	st.volatile.shared.f32 	[%r9], %f257;
$L__BB37_9:
	bar.warp.sync 	-1;
	setp.gt.u32 	%p6, %r10, 3;
	@%p6 bra 	$L__BB37_11;
	ld.volatile.shared.f32 	%f67, [%r9+16];
	add.f32 	%f257, %f257, %f67;
	st.volatile.shared.f32 	[%r9], %f257;
$L__BB37_11:
	bar.warp.sync 	-1;
	setp.gt.u32 	%p7, %r10, 1;
	@%p7 bra 	$L__BB37_13;
	ld.volatile.shared.f32 	%f68, [%r9+8];
	add.f32 	%f257, %f257, %f68;
	st.volatile.shared.f32 	[%r9], %f257;
$L__BB37_13:
	bar.warp.sync 	-1;
	setp.ne.s32 	%p8, %r10, 0;
	@%p8 bra 	$L__BB37_15;
	ld.volatile.shared.f32 	%f69, [%r9+4];
	add.f32 	%f70, %f257, %f69;
	st.volatile.shared.f32 	[%r9], %f70;
$L__BB37_15:
	bar.warp.sync 	-1;
	barrier.sync 	0;
	mov.u32 	%r79, %tid.y;
	mov.u32 	%r80, %tid.z;
	mov.u32 	%r11, %ntid.x;
	mov.u32 	%r81, %ntid.y;
	mad.lo.s32 	%r82, %r80, %r81, %r79;
	mul.lo.s32 	%r83, %r82, %r11;
	or.b32  	%r12, %r83, %r1;
	setp.ne.s32 	%p9, %r12, 0;
	@%p9 bra 	$L__BB37_29;
	add.s32 	%r85, %r11, -1;
	shr.u32 	%r86, %r85, 5;
	add.s32 	%r13, %r86, 1;
	and.b32  	%r14, %r13, 15;
	setp.lt.u32 	%p10, %r11, 481;
	mov.f32 	%f272, 0f00000000;
	mov.b32 	%r127, 0;
	@%p10 bra 	$L__BB37_19;
	add.s32 	%r124, %r78, 1024;
	and.b32  	%r90, %r13, 268435440;
	neg.s32 	%r125, %r90;
	mov.f32 	%f272, 0f00000000;
	mov.b32 	%r127, 0;
$L__BB37_18:
	.pragma "nounroll";
	ld.volatile.shared.f32 	%f74, [%r124+-1024];
	add.f32 	%f75, %f272, %f74;
	ld.volatile.shared.f32 	%f76, [%r124+-896];
	add.f32 	%f77, %f75, %f76;
	ld.volatile.shared.f32 	%f78, [%r124+-768];
	add.f32 	%f79, %f77, %f78;
	ld.volatile.shared.f32 	%f80, [%r124+-640];
	add.f32 	%f81, %f79, %f80;
	ld.volatile.shared.f32 	%f82, [%r124+-512];
	add.f32 	%f83, %f81, %f82;
	ld.volatile.shared.f32 	%f84, [%r124+-384];
	add.f32 	%f85, %f83, %f84;
	ld.volatile.shared.f32 	%f86, [%r124+-256];
	add.f32 	%f87, %f85, %f86;
	ld.volatile.shared.f32 	%f88, [%r124+-128];
	add.f32 	%f89, %f87, %f88;
	ld.volatile.shared.f32 	%f90, [%r124];
	add.f32 	%f91, %f89, %f90;
	ld.volatile.shared.f32 	%f92, [%r124+128];
	add.f32 	%f93, %f91, %f92;
	ld.volatile.shared.f32 	%f94, [%r124+256];
	add.f32 	%f95, %f93, %f94;
	ld.volatile.shared.f32 	%f96, [%r124+384];
	add.f32 	%f97, %f95, %f96;
	ld.volatile.shared.f32 	%f98, [%r124+512];
	add.f32 	%f99, %f97, %f98;
	ld.volatile.shared.f32 	%f100, [%r124+640];
	add.f32 	%f101, %f99, %f100;
	ld.volatile.shared.f32 	%f102, [%r124+768];
	add.f32 	%f103, %f101, %f102;
	ld.volatile.shared.f32 	%f104, [%r124+896];
	add.f32 	%f272, %f103, %f104;
	add.s32 	%r127, %r127, 512;
	add.s32 	%r125, %r125, 16;
	add.s32 	%r124, %r124, 2048;
	setp.ne.s32 	%p11, %r125, 0;
	@%p11 bra 	$L__BB37_18;
$L__BB37_19:
	setp.eq.s32 	%p12, %r14, 0;
	@%p12 bra 	$L__BB37_28;
	and.b32  	%r23, %r13, 7;
	setp.lt.u32 	%p13, %r14, 8;
	@%p13 bra 	$L__BB37_22;
	shl.b32 	%r91, %r127, 2;
	add.s32 	%r93, %r78, %r91;
	ld.volatile.shared.f32 	%f106, [%r93];
	add.f32 	%f107, %f272, %f106;
	ld.volatile.shared.f32 	%f108, [%r93+128];
	add.f32 	%f109, %f107, %f108;
	ld.volatile.shared.f32 	%f110, [%r93+256];
	add.f32 	%f111, %f109, %f110;
	ld.volatile.shared.f32 	%f112, [%r93+384];
	add.f32 	%f113, %f111, %f112;
	ld.volatile.shared.f32 	%f114, [%r93+512];
	add.f32 	%f115, %f113, %f114;
	ld.volatile.shared.f32 	%f116, [%r93+640];
	add.f32 	%f117, %f115, %f116;
	ld.volatile.shared.f32 	%f118, [%r93+768];
	add.f32 	%f119, %f117, %f118;
	ld.volatile.shared.f32 	%f120, [%r93+896];
	add.f32 	%f272, %f119, %f120;
	add.s32 	%r127, %r127, 256;
$L__BB37_22:
	setp.eq.s32 	%p14, %r23, 0;
	@%p14 bra 	$L__BB37_28;
	and.b32  	%r26, %r13, 3;
	setp.lt.u32 	%p15, %r23, 4;
	@%p15 bra 	$L__BB37_25;
	shl.b32 	%r94, %r127, 2;
	add.s32 	%r96, %r78, %r94;
	ld.volatile.shared.f32 	%f122, [%r96];
	add.f32 	%f123, %f272, %f122;
	ld.volatile.shared.f32 	%f124, [%r96+128];
	add.f32 	%f125, %f123, %f124;
	ld.volatile.shared.f32 	%f126, [%r96+256];
	add.f32 	%f127, %f125, %f126;
	ld.volatile.shared.f32 	%f128, [%r96+384];
	add.f32 	%f272, %f127, %f128;
	add.s32 	%r127, %r127, 128;
$L__BB37_25:
	setp.eq.s32 	%p16, %r26, 0;
	@%p16 bra 	$L__BB37_28;
	shl.b32 	%r97, %r127, 2;
	add.s32 	%r131, %r78, %r97;
	neg.s32 	%r130, %r26;
$L__BB37_27:
	.pragma "nounroll";
	ld.volatile.shared.f32 	%f129, [%r131];
	add.f32 	%f272, %f272, %f129;
	add.s32 	%r131, %r131, 128;
	add.s32 	%r130, %r130, 1;
	setp.ne.s32 	%p17, %r130, 0;
	@%p17 bra 	$L__BB37_27;
$L__BB37_28:
	st.volatile.shared.f32 	[sdata], %f272;
$L__BB37_29:
	barrier.sync 	0;
	setp.ne.s32 	%p18, %r1, 0;
	@%p18 bra 	$L__BB37_31;
	ld.shared.f32 	%f130, [sdata];
	mul.wide.u32 	%rd15, %r2, 4;
	add.s64 	%rd16, %rd2, %rd15;
	st.global.f32 	[%rd16], %f130;
$L__BB37_31:
	setp.lt.u32 	%p19, %r4, 2;
	@%p19 bra 	$L__BB37_74;
	setp.ne.s32 	%p20, %r1, 0;
	membar.gl;
	@%p20 bra 	$L__BB37_34;
	atom.global.inc.u32 	%r99, [retirementCount], %r4;
	add.s32 	%r100, %r4, -1;
	setp.eq.s32 	%p21, %r99, %r100;
	selp.u16 	%rs1, 1, 0, %p21;
	st.shared.u8 	[_ZZ16reduceSinglePassILj4ELb0EEvPKfPfjE6amLast], %rs1;
$L__BB37_34:
	barrier.sync 	0;
	ld.shared.u8 	%rs2, [_ZZ16reduceSinglePassILj4ELb0EEvPKfPfjE6amLast];
	setp.eq.s16 	%p22, %rs2, 0;
	@%p22 bra 	$L__BB37_74;
	setp.ge.u32 	%p23, %r1, %r4;
	mov.f32 	%f281, 0f00000000;
	@%p23 bra 	$L__BB37_48;
	not.b32 	%r101, %r1;
	add.s32 	%r102, %r4, %r101;
	shr.u32 	%r103, %r102, 2;
	add.s32 	%r35, %r103, 1;
	and.b32  	%r36, %r35, 15;
	setp.lt.u32 	%p24, %r102, 60;
	mov.f32 	%f281, 0f00000000;
	mov.u32 	%r134, %r1;
	@%p24 bra 	$L__BB37_39;
	and.b32  	%r104, %r35, 2147483632;
	neg.s32 	%r132, %r104;
	mul.wide.u32 	%rd17, %r1, 4;
	add.s64 	%rd18, %rd17, %rd2;
	add.s64 	%rd24, %rd18, 128;
	mov.f32 	%f281, 0f00000000;
	mov.u32 	%r134, %r1;
$L__BB37_38:
	.pragma "nounroll";
	ld.global.f32 	%f135, [%rd24+-128];
	add.f32 	%f136, %f281, %f135;
	ld.global.f32 	%f137, [%rd24+-112];
	add.f32 	%f138, %f136, %f137;
	ld.global.f32 	%f139, [%rd24+-96];
	add.f32 	%f140, %f138, %f139;
	ld.global.f32 	%f141, [%rd24+-80];
	add.f32 	%f142, %f140, %f141;
	ld.global.f32 	%f143, [%rd24+-64];
	add.f32 	%f144, %f142, %f143;
	ld.global.f32 	%f145, [%rd24+-48];
	add.f32 	%f146, %f144, %f145;
	ld.global.f32 	%f147, [%rd24+-32];
	add.f32 	%f148, %f146, %f147;
	ld.global.f32 	%f149, [%rd24+-16];
	add.f32 	%f150, %f148, %f149;
	ld.global.f32 	%f151, [%rd24];
	add.f32 	%f152, %f150, %f151;
	ld.global.f32 	%f153, [%rd24+16];
	add.f32 	%f154, %f152, %f153;
	ld.global.f32 	%f155, [%rd24+32];
	add.f32 	%f156, %f154, %f155;
	ld.global.f32 	%f157, [%rd24+48];
	add.f32 	%f158, %f156, %f157;
	ld.global.f32 	%f159, [%rd24+64];
	add.f32 	%f160, %f158, %f159;
	ld.global.f32 	%f161, [%rd24+80];
	add.f32 	%f162, %f160, %f161;
	ld.global.f32 	%f163, [%rd24+96];
	add.f32 	%f164, %f162, %f163;
	ld.global.f32 	%f165, [%rd24+112];
	add.f32 	%f281, %f164, %f165;
	add.s32 	%r134, %r134, 64;
	add.s32 	%r132, %r132, 16;
	add.s64 	%rd24, %rd24, 256;
	setp.ne.s32 	%p25, %r132, 0;
	@%p25 bra 	$L__BB37_38;
$L__BB37_39:
	setp.eq.s32 	%p26, %r36, 0;
	@%p26 bra 	$L__BB37_48;
	and.b32  	%r43, %r35, 7;
	setp.lt.u32 	%p27, %r36, 8;
	@%p27 bra 	$L__BB37_42;
	mul.wide.u32 	%rd19, %r134, 4;
	add.s64 	%rd20, %rd2, %rd19;
	ld.global.f32 	%f167, [%rd20];
	add.f32 	%f168, %f281, %f167;
	ld.global.f32 	%f169, [%rd20+16];
	add.f32 	%f170, %f168, %f169;
	ld.global.f32 	%f171, [%rd20+32];
	add.f32 	%f172, %f170, %f171;
	ld.global.f32 	%f173, [%rd20+48];
	add.f32 	%f174, %f172, %f173;
	ld.global.f32 	%f175, [%rd20+64];
	add.f32 	%f176, %f174, %f175;
	ld.global.f32 	%f177, [%rd20+80];
	add.f32 	%f178, %f176, %f177;
	ld.global.f32 	%f179, [%rd20+96];
	add.f32 	%f180, %f178, %f179;
	ld.global.f32 	%f181, [%rd20+112];
	add.f32 	%f281, %f180, %f181;
	add.s32 	%r134, %r134, 32;
$L__BB37_42:
	setp.eq.s32 	%p28, %r43, 0;
	@%p28 bra 	$L__BB37_48;
	and.b32  	%r46, %r35, 3;
	setp.lt.u32 	%p29, %r43, 4;
	@%p29 bra 	$L__BB37_45;
	mul.wide.u32 	%rd21, %r134, 4;
	add.s64 	%rd22, %rd2, %rd21;
	ld.global.f32 	%f183, [%rd22];
	add.f32 	%f184, %f281, %f183;
	ld.global.f32 	%f185, [%rd22+16];
	add.f32 	%f186, %f184, %f185;
	ld.global.f32 	%f187, [%rd22+32];
	add.f32 	%f188, %f186, %f187;
	ld.global.f32 	%f189, [%rd22+48];
	add.f32 	%f281, %f188, %f189;
	add.s32 	%r134, %r134, 16;
$L__BB37_45:
	setp.eq.s32 	%p30, %r46, 0;
	@%p30 bra 	$L__BB37_48;
	mul.wide.u32 	%rd23, %r134, 4;
	add.s64 	%rd25, %rd2, %rd23;
	neg.s32 	%r137, %r46;
$L__BB37_47:
	.pragma "nounroll";
	ld.global.f32 	%f190, [%rd25];
	add.f32 	%f281, %f281, %f190;
	add.s64 	%rd25, %rd25, 16;
	add.s32 	%r137, %r137, 1;
	setp.ne.s32 	%p31, %r137, 0;
	@%p31 bra 	$L__BB37_47;
$L__BB37_48:
	setp.gt.u32 	%p32, %r10, 15;
	mov.u32 	%r106, smem;
	add.s32 	%r52, %r106, %r77;
	st.volatile.shared.f32 	[%r52], %f281;
	bar.warp.sync 	-1;
	@%p32 bra 	$L__BB37_50;
	ld.volatile.shared.f32 	%f191, [%r52+64];
	add.f32 	%f281, %f281, %f191;
	st.volatile.shared.f32 	[%r52], %f281;
$L__BB37_50:
	setp.gt.u32 	%p33, %r10, 7;
	bar.warp.sync 	-1;
	@%p33 bra 	$L__BB37_52;
	ld.volatile.shared.f32 	%f192, [%r52+32];
	add.f32 	%f281, %f281, %f192;
	st.volatile.shared.f32 	[%r52], %f281;
$L__BB37_52:
	setp.gt.u32 	%p34, %r10, 3;
	bar.warp.sync 	-1;
	@%p34 bra 	$L__BB37_54;
	ld.volatile.shared.f32 	%f193, [%r52+16];
	add.f32 	%f281, %f281, %f193;
	st.volatile.shared.f32 	[%r52], %f281;
$L__BB37_54:
	setp.gt.u32 	%p35, %r10, 1;
	bar.warp.sync 	-1;
	@%p35 bra 	$L__BB37_56;
	ld.volatile.shared.f32 	%f194, [%r52+8];
	add.f32 	%f281, %f281, %f194;
	st.volatile.shared.f32 	[%r52], %f281;
$L__BB37_56:
	setp.ne.s32 	%p36, %r10, 0;
	bar.warp.sync 	-1;
	@%p36 bra 	$L__BB37_58;
	ld.volatile.shared.f32 	%f195, [%r52+4];
	add.f32 	%f196, %f281, %f195;
	st.volatile.shared.f32 	[%r52], %f196;
$L__BB37_58:
	setp.ne.s32 	%p37, %r12, 0;
	bar.warp.sync 	-1;
	barrier.sync 	0;
	@%p37 bra 	$L__BB37_72;
	add.s32 	%r108, %r11, -1;
	shr.u32 	%r109, %r108, 5;
	add.s32 	%r53, %r109, 1;
	and.b32  	%r54, %r53, 15;
	setp.lt.u32 	%p38, %r11, 481;
	mov.f32 	%f294, 0f00000000;
	mov.b32 	%r141, 0;
	@%p38 bra 	$L__BB37_62;
	add.s32 	%r138, %r106, 1024;
	and.b32  	%r113, %r53, 268435440;
	neg.s32 	%r139, %r113;
	mov.f32 	%f294, 0f00000000;
	mov.b32 	%r141, 0;
$L__BB37_61:
	.pragma "nounroll";
	ld.volatile.shared.f32 	%f200, [%r138+-1024];
	add.f32 	%f201, %f294, %f200;
	ld.volatile.shared.f32 	%f202, [%r138+-896];
	add.f32 	%f203, %f201, %f202;
	ld.volatile.shared.f32 	%f204, [%r138+-768];
	add.f32 	%f205, %f203, %f204;
	ld.volatile.shared.f32 	%f206, [%r138+-640];
	add.f32 	%f207, %f205, %f206;
	ld.volatile.shared.f32 	%f208, [%r138+-512];
	add.f32 	%f209, %f207, %f208;
	ld.volatile.shared.f32 	%f210, [%r138+-384];
	add.f32 	%f211, %f209, %f210;
	ld.volatile.shared.f32 	%f212, [%r138+-256];
	add.f32 	%f213, %f211, %f212;
	ld.volatile.shared.f32 	%f214, [%r138+-128];
	add.f32 	%f215, %f213, %f214;
	ld.volatile.shared.f32 	%f216, [%r138];
	add.f32 	%f217, %f215, %f216;
	ld.volatile.shared.f32 	%f218, [%r138+128];
	add.f32 	%f219, %f217, %f218;
	ld.volatile.shared.f32 	%f220, [%r138+256];
	add.f32 	%f221, %f219, %f220;
	ld.volatile.shared.f32 	%f222, [%r138+384];
	add.f32 	%f223, %f221, %f222;
	ld.volatile.shared.f32 	%f224, [%r138+512];
	add.f32 	%f225, %f223, %f224;
	ld.volatile.shared.f32 	%f226, [%r138+640];
	add.f32 	%f227, %f225, %f226;
	ld.volatile.shared.f32 	%f228, [%r138+768];
	add.f32 	%f229, %f227, %f228;
	ld.volatile.shared.f32 	%f230, [%r138+896];
	add.f32 	%f294, %f229, %f230;
	add.s32 	%r141, %r141, 512;
	add.s32 	%r139, %r139, 16;
	add.s32 	%r138, %r138, 2048;
	setp.ne.s32 	%p39, %r139, 0;
	@%p39 bra 	$L__BB37_61;
$L__BB37_62:
	setp.eq.s32 	%p40, %r54, 0;
	@%p40 bra 	$L__BB37_71;
	and.b32  	%r63, %r53, 7;
	setp.lt.u32 	%p41, %r54, 8;
	@%p41 bra 	$L__BB37_65;
	shl.b32 	%r114, %r141, 2;
	add.s32 	%r116, %r106, %r114;
	ld.volatile.shared.f32 	%f232, [%r116];
	add.f32 	%f233, %f294, %f232;
	ld.volatile.shared.f32 	%f234, [%r116+128];
	add.f32 	%f235, %f233, %f234;
	ld.volatile.shared.f32 	%f236, [%r116+256];
	add.f32 	%f237, %f235, %f236;
	ld.volatile.shared.f32 	%f238, [%r116+384];
	add.f32 	%f239, %f237, %f238;
	ld.volatile.shared.f32 	%f240, [%r116+512];
	add.f32 	%f241, %f239, %f240;
	ld.volatile.shared.f32 	%f242, [%r116+640];
	add.f32 	%f243, %f241, %f242;
	ld.volatile.shared.f32 	%f244, [%r116+768];
	add.f32 	%f245, %f243, %f244;
	ld.volatile.shared.f32 	%f246, [%r116+896];
	add.f32 	%f294, %f245, %f246;
	add.s32 	%r141, %r141, 256;
$L__BB37_65:
	setp.eq.s32 	%p42, %r63, 0;
	@%p42 bra 	$L__BB37_71;
	and.b32  	%r66, %r53, 3;
	setp.lt.u32 	%p43, %r63, 4;
	@%p43 bra 	$L__BB37_68;
	shl.b32 	%r117, %r141, 2;
	add.s32 	%r119, %r106, %r117;
	ld.volatile.shared.f32 	%f248, [%r119];
	add.f32 	%f249, %f294, %f248;
	ld.volatile.shared.f32 	%f250, [%r119+128];
	add.f32 	%f251, %f249, %f250;
	ld.volatile.shared.f32 	%f252, [%r119+256];
	add.f32 	%f253, %f251, %f252;
	ld.volatile.shared.f32 	%f254, [%r119+384];
	add.f32 	%f294, %f253, %f254;
	add.s32 	%r141, %r141, 128;
$L__BB37_68:
	setp.eq.s32 	%p44, %r66, 0;
	@%p44 bra 	$L__BB37_71;
	shl.b32 	%r120, %r141, 2;
	add.s32 	%r145, %r106, %r120;
	neg.s32 	%r144, %r66;
$L__BB37_70:
	.pragma "nounroll";
	ld.volatile.shared.f32 	%f255, [%r145];
	add.f32 	%f294, %f294, %f255;
	add.s32 	%r145, %r145, 128;
	add.s32 	%r144, %r144, 1;
	setp.ne.s32 	%p45, %r144, 0;
	@%p45 bra 	$L__BB37_70;
$L__BB37_71:
	st.volatile.shared.f32 	[smem], %f294;
$L__BB37_72:
	setp.ne.s32 	%p46, %r1, 0;
	barrier.sync 	0;
	@%p46 bra 	$L__BB37_74;
	ld.shared.f32 	%f256, [smem];
	st.global.f32 	[%rd2], %f256;
	mov.b32 	%r122, 0;
	st.global.u32 	[retirementCount], %r122;
$L__BB37_74:
	ret;

}
	// .globl	_Z16reduceSinglePassILj2ELb0EEvPKfPfj
.visible .entry _Z16reduceSinglePassILj2ELb0EEvPKfPfj(
	.param .u64 .ptr .align 1 _Z16reduceSinglePassILj2ELb0EEvPKfPfj_param_0,
	.param .u64 .ptr .align 1 _Z16reduceSinglePassILj2ELb0EEvPKfPfj_param_1,
	.param .u32 _Z16reduceSinglePassILj2ELb0EEvPKfPfj_param_2
)
{
	.reg .pred 	%p<47>;
	.reg .b16 	%rs<3>;
	.reg .b32 	%r<146>;
	.reg .b32 	%f<295>;
	.reg .b64 	%rd<26>;
	// demoted variable
	.shared .align 1 .u8 _ZZ16reduceSinglePassILj2ELb0EEvPKfPfjE6amLast;
	ld.param.u64 	%rd9, [_Z16reduceSinglePassILj2ELb0EEvPKfPfj_param_0];
	ld.param.u64 	%rd10, [_Z16reduceSinglePassILj2ELb0EEvPKfPfj_param_1];
	ld.param.u32 	%r75, [_Z16reduceSinglePassILj2ELb0EEvPKfPfj_param_2];
	cvta.to.global.u64 	%rd1, %rd9;
	cvta.to.global.u64 	%rd2, %rd10;
	mov.u32 	%r1, %tid.x;
	mov.u32 	%r2, %ctaid.x;
	shl.b32 	%r76, %r2, 2;
	add.s32 	%r123, %r76, %r1;
	mov.u32 	%r4, %nctaid.x;
	setp.ge.u32 	%p1, %r123, %r75;
	mov.f32 	%f257, 0f00000000;
	@%p1 bra 	$L__BB38_5;
	shl.b32 	%r5, %r4, 2;
	mov.f32 	%f257, 0f00000000;
$L__BB38_2:
	mul.wide.u32 	%rd11, %r123, 4;
	add.s64 	%rd12, %rd1, %rd11;
	ld.global.f32 	%f63, [%rd12];
	add.f32 	%f257, %f257, %f63;
	add.s32 	%r7, %r123, 2;
	setp.ge.u32 	%p2, %r7, %r75;
	@%p2 bra 	$L__BB38_4;
	mul.wide.u32 	%rd13, %r7, 4;
	add.s64 	%rd14, %rd1, %rd13;
	ld.global.f32 	%f64, [%rd14];
	add.f32 	%f257, %f257, %f64;
$L__BB38_4:
	add.s32 	%r123, %r123, %r5;
	setp.lt.u32 	%p3, %r123, %r75;
	@%p3 bra 	$L__BB38_2;
$L__BB38_5:
	shl.b32 	%r77, %r1, 2;
	mov.u32 	%r78, sdata;
	add.s32 	%r9, %r78, %r77;
	st.volatile.shared.f32 	[%r9], %f257;
	bar.warp.sync 	-1;
	and.b32  	%r10, %r1, 31;
	setp.gt.u32 	%p4, %r10, 15;
	@%p4 bra 	$L__BB38_7;
	ld.volatile.shared.f32 	%f65, [%r9+64];
	add.f32 	%f257, %f257, %f65;
	st.volatile.shared.f32 	[%r9], %f257;
$L__BB38_7:
	bar.warp.sync 	-1;
	setp.gt.u32 	%p5, %r10, 7;
	@%p5 bra 	$L__BB38_9;
	ld.volatile.shared.f32 	%f66, [%r9+32];
	add.f32 	%f257, %f257, %f66;
	st.volatile.shared.f32 	[%r9], %f257;
$L__BB38_9:
	bar.warp.sync 	-1;
	setp.gt.u32 	%p6, %r10, 3;
	@%p6 bra 	$L__BB38_11;
	ld.volatile.shared.f32 	%f67, [%r9+16];
	add.f32 	%f257, %f257, %f67;
	st.volatile.shared.f32 	[%r9], %f257;
$L__BB38_11:
	bar.warp.sync 	-1;
	setp.gt.u32 	%p7, %r10, 1;
	@%p7 bra 	$L__BB38_13;
	ld.volatile.shared.f32 	%f68, [%r9+8];
	add.f32 	%f257, %f257, %f68;
	st.volatile.shared.f32 	[%r9], %f257;
$L__BB38_13:
	bar.warp.sync 	-1;
	setp.ne.s32 	%p8, %r10, 0;
	@%p8 bra 	$L__BB38_15;
	ld.volatile.shared.f32 	%f69, [%r9+4];
	add.f32 	%f70, %f257, %f69;
	st.volatile.shared.f32 	[%r9], %f70;
$L__BB38_15:
	bar.warp.sync 	-1;
	barrier.sync 	0;
	mov.u32 	%r79, %tid.y;
	mov.u32 	%r80, %tid.z;
	mov.u32 	%r11, %ntid.x;
	mov.u32 	%r81, %ntid.y;
	mad.lo.s32 	%r82, %r80, %r81, %r79;
	mul.lo.s32 	%r83, %r82, %r11;
	or.b32  	%r12, %r83, %r1;
	setp.ne.s32 	%p9, %r12, 0;
	@%p9 bra 	$L__BB38_29;
	add.s32 	%r85, %r11, -1;
	shr.u32 	%r86, %r85, 5;
	add.s32 	%r13, %r86, 1;
	and.b32  	%r14, %r13, 15;
	setp.lt.u32 	%p10, %r11, 481;
	mov.f32 	%f272, 0f00000000;
	mov.b32 	%r127, 0;
	@%p10 bra 	$L__BB38_19;
	add.s32 	%r124, %r78, 1024;
	and.b32  	%r90, %r13, 268435440;
	neg.s32 	%r125, %r90;
	mov.f32 	%f272, 0f00000000;
	mov.b32 	%r127, 0;
$L__BB38_18:
	.pragma "nounroll";
	ld.volatile.shared.f32 	%f74, [%r124+-1024];
	add.f32 	%f75, %f272, %f74;
	ld.volatile.shared.f32 	%f76, [%r124+-896];
	add.f32 	%f77, %f75, %f76;
	ld.volatile.shared.f32 	%f78, [%r124+-768];
	add.f32 	%f79, %f77, %f78;
	ld.volatile.shared.f32 	%f80, [%r124+-640];
	add.f32 	%f81, %f79, %f80;
	ld.volatile.shared.f32 	%f82, [%r124+-512];
	add.f32 	%f83, %f81, %f82;
	ld.volatile.shared.f32 	%f84, [%r124+-384];
	add.f32 	%f85, %f83, %f84;
	ld.volatile.shared.f32 	%f86, [%r124+-256];
	add.f32 	%f87, %f85, %f86;
	ld.volatile.shared.f32 	%f88, [%r124+-128];
	add.f32 	%f89, %f87, %f88;
	ld.volatile.shared.f32 	%f90, [%r124];
	add.f32 	%f91, %f89, %f90;
	ld.volatile.shared.f32 	%f92, [%r124+128];
	add.f32 	%f93, %f91, %f92;
	ld.volatile.shared.f32 	%f94, [%r124+256];
	add.f32 	%f95, %f93, %f94;
	ld.volatile.shared.f32 	%f96, [%r124+384];
	add.f32 	%f97, %f95, %f96;
	ld.volatile.shared.f32 	%f98, [%r124+512];
	add.f32 	%f99, %f97, %f98;
	ld.volatile.shared.f32 	%f100, [%r124+640];
	add.f32 	%f101, %f99, %f100;
	ld.volatile.shared.f32 	%f102, [%r124+768];
	add.f32 	%f103, %f101, %f102;
	ld.volatile.shared.f32 	%f104, [%r124+896];
	add.f32 	%f272, %f103, %f104;
	add.s32 	%r127, %r127, 512;
	add.s32 	%r125, %r125, 16;
	add.s32 	%r124, %r124, 2048;
	setp.ne.s32 	%p11, %r125, 0;
	@%p11 bra 	$L__BB38_18;
$L__BB38_19:
	setp.eq.s32 	%p12, %r14, 0;
	@%p12 bra 	$L__BB38_28;
	and.b32  	%r23, %r13, 7;
	setp.lt.u32 	%p13, %r14, 8;
	@%p13 bra 	$L__BB38_22;
	shl.b32 	%r91, %r127, 2;
	add.s32 	%r93, %r78, %r91;
	ld.volatile.shared.f32 	%f106, [%r93];
	add.f32 	%f107, %f272, %f106;
	ld.volatile.shared.f32 	%f108, [%r93+128];
	add.f32 	%f109, %f107, %f108;
	ld.volatile.shared.f32 	%f110, [%r93+256];
	add.f32 	%f111, %f109, %f110;
	ld.volatile.shared.f32 	%f112, [%r93+384];
	add.f32 	%f113, %f111, %f112;
	ld.volatile.shared.f32 	%f114, [%r93+512];
	add.f32 	%f115, %f113, %f114;
	ld.volatile.shared.f32 	%f116, [%r93+640];
	add.f32 	%f117, %f115, %f116;
	ld.volatile.shared.f32 	%f118, [%r93+768];
	add.f32 	%f119, %f117, %f118;
	ld.volatile.shared.f32 	%f120, [%r93+896];
	add.f32 	%f272, %f119, %f120;
	add.s32 	%r127, %r127, 256;
$L__BB38_22:
	setp.eq.s32 	%p14, %r23, 0;
	@%p14 bra 	$L__BB38_28;
	and.b32  	%r26, %r13, 3;
	setp.lt.u32 	%p15, %r23, 4;
	@%p15 bra 	$L__BB38_25;
	shl.b32 	%r94, %r127, 2;
	add.s32 	%r96, %r78, %r94;
	ld.volatile.shared.f32 	%f122, [%r96];
	add.f32 	%f123, %f272, %f122;
	ld.volatile.shared.f32 	%f124, [%r96+128];
	add.f32 	%f125, %f123, %f124;
	ld.volatile.shared.f32 	%f126, [%r96+256];
	add.f32 	%f127, %f125, %f126;
	ld.volatile.shared.f32 	%f128, [%r96+384];
	add.f32 	%f272, %f127, %f128;
	add.s32 	%r127, %r127, 128;
$L__BB38_25:
	setp.eq.s32 	%p16, %r26, 0;
	@%p16 bra 	$L__BB38_28;
	shl.b32 	%r97, %r127, 2;
	add.s32 	%r131, %r78, %r97;
	neg.s32 	%r130, %r26;
$L__BB38_27:
	.pragma "nounroll";
	ld.volatile.shared.f32 	%f129, [%r131];
	add.f32 	%f272, %f272, %f129;
	add.s32 	%r131, %r131, 128;
	add.s32 	%r130, %r130, 1;
	setp.ne.s32 	%p17, %r130, 0;
	@%p17 bra 	$L__BB38_27;
$L__BB38_28:
	st.volatile.shared.f32 	[sdata], %f272;
$L__BB38_29:
	barrier.sync 	0;
	setp.ne.s32 	%p18, %r1, 0;
	@%p18 bra 	$L__BB38_31;
	ld.shared.f32 	%f130, [sdata];
	mul.wide.u32 	%rd15, %r2, 4;
	add.s64 	%rd16, %rd2, %rd15;
	st.global.f32 	[%rd16], %f130;
$L__BB38_31:
	setp.lt.u32 	%p19, %r4, 2;
	@%p19 bra 	$L__BB38_74;
	setp.ne.s32 	%p20, %r1, 0;
	membar.gl;
	@%p20 bra 	$L__BB38_34;
	atom.global.inc.u32 	%r99, [retirementCount], %r4;
	add.s32 	%r100, %r4, -1;
	setp.eq.s32 	%p21, %r99, %r100;
	selp.u16 	%rs1, 1, 0, %p21;
	st.shared.u8 	[_ZZ16reduceSinglePassILj2ELb0EEvPKfPfjE6amLast], %rs1;
$L__BB38_34:
	barrier.sync 	0;
	ld.shared.u8 	%rs2, [_ZZ16reduceSinglePassILj2ELb0EEvPKfPfjE6amLast];
	setp.eq.s16 	%p22, %rs2, 0;
	@%p22 bra 	$L__BB38_74;
	setp.ge.u32 	%p23, %r1, %r4;
	mov.f32 	%f281, 0f00000000;
	@%p23 bra 	$L__BB38_48;
	not.b32 	%r101, %r1;
	add.s32 	%r102, %r4, %r101;
	shr.u32 	%r103, %r102, 1;
	add.s32 	%r35, %r103, 1;
	and.b32  	%r36, %r35, 15;
	setp.lt.u32 	%p24, %r102, 30;
	mov.f32 	%f281, 0f00000000;
	mov.u32 	%r134, %r1;
	@%p24 bra 	$L__BB38_39;
	and.b32  	%r104, %r35, -16;
	neg.s32 	%r132, %r104;
	mul.wide.u32 	%rd17, %r1, 4;
	add.s64 	%rd18, %rd17, %rd2;
	add.s64 	%rd24, %rd18, 64;
	mov.f32 	%f281, 0f00000000;
	mov.u32 	%r134, %r1;
$L__BB38_38:
	.pragma "nounroll";
	ld.global.f32 	%f135, [%rd24+-64];
	add.f32 	%f136, %f281, %f135;
	ld.global.f32 	%f137, [%rd24+-56];
	add.f32 	%f138, %f136, %f137;
	ld.global.f32 	%f139, [%rd24+-48];
	add.f32 	%f140, %f138, %f139;
	ld.global.f32 	%f141, [%rd24+-40];
	add.f32 	%f142, %f140, %f141;
	ld.global.f32 	%f143, [%rd24+-32];
	add.f32 	%f144, %f142, %f143;
	ld.global.f32 	%f145, [%rd24+-24];
	add.f32 	%f146, %f144, %f145;
	ld.global.f32 	%f147, [%rd24+-16];
	add.f32 	%f148, %f146, %f147;
	ld.global.f32 	%f149, [%rd24+-8];
	add.f32 	%f150, %f148, %f149;
	ld.global.f32 	%f151, [%rd24];
	add.f32 	%f152, %f150, %f151;
	ld.global.f32 	%f153, [%rd24+8];
	add.f32 	%f154, %f152, %f153;
	ld.global.f32 	%f155, [%rd24+16];
	add.f32 	%f156, %f154, %f155;
	ld.global.f32 	%f157, [%rd24+24];
	add.f32 	%f158, %f156, %f157;
	ld.global.f32 	%f159, [%rd24+32];
	add.f32 	%f160, %f158, %f159;
	ld.global.f32 	%f161, [%rd24+40];
	add.f32 	%f162, %f160, %f161;
	ld.global.f32 	%f163, [%rd24+48];
	add.f32 	%f164, %f162, %f163;
	ld.global.f32 	%f165, [%rd24+56];
	add.f32 	%f281, %f164, %f165;
	add.s32 	%r134, %r134, 32;
	add.s32 	%r132, %r132, 16;
	add.s64 	%rd24, %rd24, 128;
	setp.ne.s32 	%p25, %r132, 0;
	@%p25 bra 	$L__BB38_38;
$L__BB38_39:
	setp.eq.s32 	%p26, %r36, 0;
	@%p26 bra 	$L__BB38_48;
	and.b32  	%r43, %r35, 7;
	setp.lt.u32 	%p27, %r36, 8;
	@%p27 bra 	$L__BB38_42;
	mul.wide.u32 	%rd19, %r134, 4;
	add.s64 	%rd20, %rd2, %rd19;
	ld.global.f32 	%f167, [%rd20];
	add.f32 	%f168, %f281, %f167;
	ld.global.f32 	%f169, [%rd20+8];
	add.f32 	%f170, %f168, %f169;
	ld.global.f32 	%f171, [%rd20+16];
	add.f32 	%f172, %f170, %f171;
	ld.global.f32 	%f173, [%rd20+24];
	add.f32 	%f174, %f172, %f173;
	ld.global.f32 	%f175, [%rd20+32];
	add.f32 	%f176, %f174, %f175;
	ld.global.f32 	%f177, [%rd20+40];
	add.f32 	%f178, %f176, %f177;
	ld.global.f32 	%f179, [%rd20+48];
	add.f32 	%f180, %f178, %f179;
	ld.global.f32 	%f181, [%rd20+56];
	add.f32 	%f281, %f180, %f181;
	add.s32 	%r134, %r134, 16;
$L__BB38_42:
	setp.eq.s32 	%p28, %r43, 0;
	@%p28 bra 	$L__BB38_48;
	and.b32  	%r46, %r35, 3;
	setp.lt.u32 	%p29, %r43, 4;
	@%p29 bra 	$L__BB38_45;
	mul.wide.u32 	%rd21, %r134, 4;
	add.s64 	%rd22, %rd2, %rd21;
	ld.global.f32 	%f183, [%rd22];
	add.f32 	%f184, %f281, %f183;
	ld.global.f32 	%f185, [%rd22+8];
	add.f32 	%f186, %f184, %f185;
	ld.global.f32 	%f187, [%rd22+16];
	add.f32 	%f188, %f186, %f187;
	ld.global.f32 	%f189, [%rd22+24];
	add.f32 	%f281, %f188, %f189;
	add.s32 	%r134, %r134, 8;
$L__BB38_45:
	setp.eq.s32 	%p30, %r46, 0;
	@%p30 bra 	$L__BB38_48;
	mul.wide.u32 	%rd23, %r134, 4;
	add.s64 	%rd25, %rd2, %rd23;
	neg.s32 	%r137, %r46;
$L__BB38_47:
	.pragma "nounroll";
	ld.global.f32 	%f190, [%rd25];
	add.f32 	%f281, %f281, %f190;
	add.s64 	%rd25, %rd25, 8;
	add.s32 	%r137, %r137, 1;
	setp.ne.s32 	%p31, %r137, 0;
	@%p31 bra 	$L__BB38_47;
$L__BB38_48:
	setp.gt.u32 	%p32, %r10, 15;
	mov.u32 	%r106, smem;
	add.s32 	%r52, %r106, %r77;
	st.volatile.shared.f32 	[%r52], %f281;
	bar.warp.sync 	-1;
	@%p32 bra 	$L__BB38_50;
	ld.volatile.shared.f32 	%f191, [%r52+64];
	add.f32 	%f281, %f281, %f191;
	st.volatile.shared.f32 	[%r52], %f281;
$L__BB38_50:
	setp.gt.u32 	%p33, %r10, 7;
	bar.warp.sync 	-1;
	@%p33 bra 	$L__BB38_52;
	ld.volatile.shared.f32 	%f192, [%r52+32];
	add.f32 	%f281, %f281, %f192;
	st.volatile.shared.f32 	[%r52], %f281;
$L__BB38_52:
	setp.gt.u32 	%p34, %r10, 3;
	bar.warp.sync 	-1;
	@%p34 bra 	$L__BB38_54;
	ld.volatile.shared.f32 	%f193, [%r52+16];
	add.f32 	%f281, %f281, %f193;
	st.volatile.shared.f32 	[%r52], %f281;
$L__BB38_54:
	setp.gt.u32 	%p35, %r10, 1;
	bar.warp.sync 	-1;
	@%p35 bra 	$L__BB38_56;
	ld.volatile.shared.f32 	%f194, [%r52+8];
	add.f32 	%f281, %f281, %f194;
	st.volatile.shared.f32 	[%r52], %f281;
$L__BB38_56:
	setp.ne.s32 	%p36, %r10, 0;
	bar.warp.sync 	-1;
	@%p36 bra 	$L__BB38_58;
	ld.volatile.shared.f32 	%f195, [%r52+4];
	add.f32 	%f196, %f281, %f195;
	st.volatile.shared.f32 	[%r52], %f196;
$L__BB38_58:
	setp.ne.s32 	%p37, %r12, 0;
	bar.warp.sync 	-1;
	barrier.sync 	0;
	@%p37 bra 	$L__BB38_72;
	add.s32 	%r108, %r11, -1;
	shr.u32 	%r109, %r108, 5;
	add.s32 	%r53, %r109, 1;
	and.b32  	%r54, %r53, 15;
	setp.lt.u32 	%p38, %r11, 481;
	mov.f32 	%f294, 0f00000000;
	mov.b32 	%r141, 0;
	@%p38 bra 	$L__BB38_62;
	add.s32 	%r138, %r106, 1024;
	and.b32  	%r113, %r53, 268435440;
	neg.s32 	%r139, %r113;
	mov.f32 	%f294, 0f00000000;
	mov.b32 	%r141, 0;
$L__BB38_61:
	.pragma "nounroll";
	ld.volatile.shared.f32 	%f200, [%r138+-1024];
	add.f32 	%f201, %f294, %f200;
	ld.volatile.shared.f32 	%f202, [%r138+-896];
	add.f32 	%f203, %f201, %f202;
	ld.volatile.shared.f32 	%f204, [%r138+-768];
	add.f32 	%f205, %f203, %f204;
	ld.volatile.shared.f32 	%f206, [%r138+-640];
	add.f32 	%f207, %f205, %f206;
	ld.volatile.shared.f32 	%f208, [%r138+-512];
	add.f32 	%f209, %f207, %f208;
	ld.volatile.shared.f32 	%f210, [%r138+-384];
	add.f32 	%f211, %f209, %f210;
	ld.volatile.shared.f32 	%f212, [%r138+-256];
	add.f32 	%f213, %f211, %f212;
	ld.volatile.shared.f32 	%f214, [%r138+-128];
	add.f32 	%f215, %f213, %f214;
	ld.volatile.shared.f32 	%f216, [%r138];
	add.f32 	%f217, %f215, %f216;
	ld.volatile.shared.f32 	%f218, [%r138+128];
	add.f32 	%f219, %f217, %f218;
	ld.volatile.shared.f32 	%f220, [%r138+256];
	add.f32 	%f221, %f219, %f220;
	ld.volatile.shared.f32 	%f222, [%r138+384];
	add.f32 	%f223, %f221, %f222;
	ld.volatile.shared.f32 	%f224, [%r138+512];
	add.f32 	%f225, %f223, %f224;
	ld.volatile.shared.f32 	%f226, [%r138+640];
	add.f32 	%f227, %f225, %f226;
	ld.volatile.shared.f32 	%f228, [%r138+768];
	add.f32 	%f229, %f227, %f228;
	ld.volatile.shared.f32 	%f230, [%r138+896];
	add.f32 	%f294, %f229, %f230;
	add.s32 	%r141, %r141, 512;
	add.s32 	%r139, %r139, 16;
	add.s32 	%r138, %r138, 2048;
	setp.ne.s32 	%p39, %r139, 0;
	@%p39 bra 	$L__BB38_61;
$L__BB38_62:
	setp.eq.s32 	%p40, %r54, 0;
	@%p40 bra 	$L__BB38_71;
	and.b32  	%r63, %r53, 7;
	setp.lt.u32 	%p41, %r54, 8;
	@%p41 bra 	$L__BB38_65;
	shl.b32 	%r114, %r141, 2;
	add.s32 	%r116, %r106, %r114;
	ld.volatile.shared.f32 	%f232, [%r116];
	add.f32 	%f233, %f294, %f232;
	ld.volatile.shared.f32 	%f234, [%r116+128];
	add.f32 	%f235, %f233, %f234;
	ld.volatile.shared.f32 	%f236, [%r116+256];
	add.f32 	%f237, %f235, %f236;
	ld.volatile.shared.f32 	%f238, [%r116+384];
	add.f32 	%f239, %f237, %f238;
	ld.volatile.shared.f32 	%f240, [%r116+512];
	add.f32 	%f241, %f239, %f240;
	ld.volatile.shared.f32 	%f242, [%r116+640];
	add.f32 	%f243, %f241, %f242;
	ld.volatile.shared.f32 	%f244, [%r116+768];
	add.f32 	%f245, %f243, %f244;
	ld.volatile.shared.f32 	%f246, [%r116+896];
	add.f32 	%f294, %f245, %f246;
	add.s32 	%r141, %r141, 256;
$L__BB38_65:
	setp.eq.s32 	%p42, %r63, 0;
	@%p42 bra 	$L__BB38_71;
	and.b32  	%r66, %r53, 3;
	setp.lt.u32 	%p43, %r63, 4;
	@%p43 bra 	$L__BB38_68;
	shl.b32 	%r117, %r141, 2;
	add.s32 	%r119, %r106, %r117;
	ld.volatile.shared.f32 	%f248, [%r119];
	add.f32 	%f249, %f294, %f248;
	ld.volatile.shared.f32 	%f250, [%r119+128];
	add.f32 	%f251, %f249, %f250;
	ld.volatile.shared.f32 	%f252, [%r119+256];
	add.f32 	%f253, %f251, %f252;
	ld.volatile.shared.f32 	%f254, [%r119+384];
	add.f32 	%f294, %f253, %f254;
	add.s32 	%r141, %r141, 128;
$L__BB38_68:
	setp.eq.s32 	%p44, %r66, 0;
	@%p44 bra 	$L__BB38_71;
	shl.b32 	%r120, %r141, 2;
	add.s32 	%r145, %r106, %r120;
	neg.s32 	%r144, %r66;
$L__BB38_70:
	.pragma "nounroll";
	ld.volatile.shared.f32 	%f255, [%r145];
	add.f32 	%f294, %f294, %f255;
	add.s32 	%r145, %r145, 128;
	add.s32 	%r144, %r144, 1;
	setp.ne.s32 	%p45, %r144, 0;
	@%p45 bra 	$L__BB38_70;
$L__BB38_71:
	st.volatile.shared.f32 	[smem], %f294;
$L__BB38_72:
	setp.ne.s32 	%p46, %r1, 0;
	barrier.sync 	0;
	@%p46 bra 	$L__BB38_74;
	ld.shared.f32 	%f256, [smem];
	st.global.f32 	[%rd2], %f256;
	mov.b32 	%r122, 0;
	st.global.u32 	[retirementCount], %r122;
$L__BB38_74:
	ret;

}
	// .globl	_Z16reduceSinglePassILj1ELb0EEvPKfPfj
.visible .entry _Z16reduceSinglePassILj1ELb0EEvPKfPfj(
	.param .u64 .ptr .align 1 _Z16reduceSinglePassILj1ELb0EEvPKfPfj_param_0,
	.param .u64 .ptr .align 1 _Z16reduceSinglePassILj1ELb0EEvPKfPfj_param_1,
	.param .u32 _Z16reduceSinglePassILj1ELb0EEvPKfPfj_param_2
)
{
	.reg .pred 	%p<47>;
	.reg .b16 	%rs<3>;
	.reg .b32 	%r<144>;
	.reg .b32 	%f<295>;
	.reg .b64 	%rd<24>;
	// demoted variable
	.shared .align 1 .u8 _ZZ16reduceSinglePassILj1ELb0EEvPKfPfjE6amLast;
	ld.param.u64 	%rd10, [_Z16reduceSinglePassILj1ELb0EEvPKfPfj_param_0];
	ld.param.u64 	%rd11, [_Z16reduceSinglePassILj1ELb0EEvPKfPfj_param_1];
	ld.param.u32 	%r74, [_Z16reduceSinglePassILj1ELb0EEvPKfPfj_param_2];
	cvta.to.global.u64 	%rd1, %rd11;
	mov.u32 	%r1, %tid.x;
	mov.u32 	%r2, %ctaid.x;
	shl.b32 	%r75, %r2, 1;
	add.s32 	%r121, %r75, %r1;
	mov.u32 	%r4, %nctaid.x;
	setp.ge.u32 	%p1, %r121, %r74;
	mov.f32 	%f257, 0f00000000;
	@%p1 bra 	$L__BB39_5;
	shl.b32 	%r5, %r4, 1;
	cvta.to.global.u64 	%rd2, %rd10;
	mov.f32 	%f257, 0f00000000;
$L__BB39_2:
	mul.wide.u32 	%rd12, %r121, 4;
	add.s64 	%rd3, %rd2, %rd12;
	ld.global.f32 	%f63, [%rd3];
	add.f32 	%f257, %f257, %f63;
	add.s32 	%r76, %r121, 1;
	setp.ge.u32 	%p2, %r76, %r74;
	@%p2 bra 	$L__BB39_4;
	ld.global.f32 	%f64, [%rd3+4];
	add.f32 	%f257, %f257, %f64;
$L__BB39_4:
	add.s32 	%r121, %r121, %r5;
	setp.lt.u32 	%p3, %r121, %r74;
	@%p3 bra 	$L__BB39_2;
$L__BB39_5:
	shl.b32 	%r77, %r1, 2;
	mov.u32 	%r78, sdata;
	add.s32 	%r8, %r78, %r77;
	st.volatile.shared.f32 	[%r8], %f257;
	bar.warp.sync 	-1;
	and.b32  	%r9, %r1, 31;
	setp.gt.u32 	%p4, %r9, 15;
	@%p4 bra 	$L__BB39_7;
	ld.volatile.shared.f32 	%f65, [%r8+64];
	add.f32 	%f257, %f257, %f65;
	st.volatile.shared.f32 	[%r8], %f257;
$L__BB39_7:
	bar.warp.sync 	-1;
	setp.gt.u32 	%p5, %r9, 7;
	@%p5 bra 	$L__BB39_9;
	ld.volatile.shared.f32 	%f66, [%r8+32];
	add.f32 	%f257, %f257, %f66;
	st.volatile.shared.f32 	[%r8], %f257;
$L__BB39_9:
	bar.warp.sync 	-1;
	setp.gt.u32 	%p6, %r9, 3;
	@%p6 bra 	$L__BB39_11;
	ld.volatile.shared.f32 	%f67, [%r8+16];
	add.f32 	%f257, %f257, %f67;
	st.volatile.shared.f32 	[%r8], %f257;
$L__BB39_11:
	bar.warp.sync 	-1;
	setp.gt.u32 	%p7, %r9, 1;
	@%p7 bra 	$L__BB39_13;
	ld.volatile.shared.f32 	%f68, [%r8+8];
	add.f32 	%f257, %f257, %f68;
	st.volatile.shared.f32 	[%r8], %f257;
$L__BB39_13:
	bar.warp.sync 	-1;
	setp.ne.s32 	%p8, %r9, 0;
	@%p8 bra 	$L__BB39_15;
	ld.volatile.shared.f32 	%f69, [%r8+4];
	add.f32 	%f70, %f257, %f69;
	st.volatile.shared.f32 	[%r8], %f70;
$L__BB39_15:
	bar.warp.sync 	-1;
	barrier.sync 	0;
	mov.u32 	%r79, %tid.y;
	mov.u32 	%r80, %tid.z;
	mov.u32 	%r10, %ntid.x;
	mov.u32 	%r81, %ntid.y;
	mad.lo.s32 	%r82, %r80, %r81, %r79;
	mul.lo.s32 	%r83, %r82, %r10;
	or.b32  	%r11, %r83, %r1;
	setp.ne.s32 	%p9, %r11, 0;
	@%p9 bra 	$L__BB39_29;
	add.s32 	%r85, %r10, -1;
	shr.u32 	%r86, %r85, 5;
	add.s32 	%r12, %r86, 1;
	and.b32  	%r13, %r12, 15;
	setp.lt.u32 	%p10, %r10, 481;
	mov.f32 	%f272, 0f00000000;
	mov.b32 	%r125, 0;
	@%p10 bra 	$L__BB39_19;
	add.s32 	%r122, %r78, 1024;
	and.b32  	%r90, %r12, 268435440;
	neg.s32 	%r123, %r90;
	mov.f32 	%f272, 0f00000000;
	mov.b32 	%r125, 0;
$L__BB39_18:
	.pragma "nounroll";
	ld.volatile.shared.f32 	%f74, [%r122+-1024];
	add.f32 	%f75, %f272, %f74;
	ld.volatile.shared.f32 	%f76, [%r122+-896];
	add.f32 	%f77, %f75, %f76;
	ld.volatile.shared.f32 	%f78, [%r122+-768];
	add.f32 	%f79, %f77, %f78;
	ld.volatile.shared.f32 	%f80, [%r122+-640];
	add.f32 	%f81, %f79, %f80;
	ld.volatile.shared.f32 	%f82, [%r122+-512];
	add.f32 	%f83, %f81, %f82;
	ld.volatile.shared.f32 	%f84, [%r122+-384];
	add.f32 	%f85, %f83, %f84;
	ld.volatile.shared.f32 	%f86, [%r122+-256];
	add.f32 	%f87, %f85, %f86;
	ld.volatile.shared.f32 	%f88, [%r122+-128];
	add.f32 	%f89, %f87, %f88;
	ld.volatile.shared.f32 	%f90, [%r122];
	add.f32 	%f91, %f89, %f90;
	ld.volatile.shared.f32 	%f92, [%r122+128];
	add.f32 	%f93, %f91, %f92;
	ld.volatile.shared.f32 	%f94, [%r122+256];
	add.f32 	%f95, %f93, %f94;
	ld.volatile.shared.f32 	%f96, [%r122+384];
	add.f32 	%f97, %f95, %f96;
	ld.volatile.shared.f32 	%f98, [%r122+512];
	add.f32 	%f99, %f97, %f98;
	ld.volatile.shared.f32 	%f100, [%r122+640];
	add.f32 	%f101, %f99, %f100;
	ld.volatile.shared.f32 	%f102, [%r122+768];
	add.f32 	%f103, %f101, %f102;
	ld.volatile.shared.f32 	%f104, [%r122+896];
	add.f32 	%f272, %f103, %f104;
	add.s32 	%r125, %r125, 512;
	add.s32 	%r123, %r123, 16;
	add.s32 	%r122, %r122, 2048;
	setp.ne.s32 	%p11, %r123, 0;
	@%p11 bra 	$L__BB39_18;
$L__BB39_19:
	setp.eq.s32 	%p12, %r13, 0;
	@%p12 bra 	$L__BB39_28;
	and.b32  	%r22, %r12, 7;
	setp.lt.u32 	%p13, %r13, 8;
	@%p13 bra 	$L__BB39_22;
	shl.b32 	%r91, %r125, 2;
	add.s32 	%r93, %r78, %r91;
	ld.volatile.shared.f32 	%f106, [%r93];
	add.f32 	%f107, %f272, %f106;
	ld.volatile.shared.f32 	%f108, [%r93+128];
	add.f32 	%f109, %f107, %f108;
	ld.volatile.shared.f32 	%f110, [%r93+256];
	add.f32 	%f111, %f109, %f110;
	ld.volatile.shared.f32 	%f112, [%r93+384];
	add.f32 	%f113, %f111, %f112;
	ld.volatile.shared.f32 	%f114, [%r93+512];
	add.f32 	%f115, %f113, %f114;
	ld.volatile.shared.f32 	%f116, [%r93+640];
	add.f32 	%f117, %f115, %f116;
	ld.volatile.shared.f32 	%f118, [%r93+768];
	add.f32 	%f119, %f117, %f118;
	ld.volatile.shared.f32 	%f120, [%r93+896];
	add.f32 	%f272, %f119, %f120;
	add.s32 	%r125, %r125, 256;
$L__BB39_22:
	setp.eq.s32 	%p14, %r22, 0;
	@%p14 bra 	$L__BB39_28;
	and.b32  	%r25, %r12, 3;
	setp.lt.u32 	%p15, %r22, 4;
	@%p15 bra 	$L__BB39_25;
	shl.b32 	%r94, %r125, 2;
	add.s32 	%r96, %r78, %r94;
	ld.volatile.shared.f32 	%f122, [%r96];
	add.f32 	%f123, %f272, %f122;
	ld.volatile.shared.f32 	%f124, [%r96+128];
	add.f32 	%f125, %f123, %f124;
	ld.volatile.shared.f32 	%f126, [%r96+256];
	add.f32 	%f127, %f125, %f126;
	ld.volatile.shared.f32 	%f128, [%r96+384];
	add.f32 	%f272, %f127, %f128;
	add.s32 	%r125, %r125, 128;
$L__BB39_25:
	setp.eq.s32 	%p16, %r25, 0;
	@%p16 bra 	$L__BB39_28;
	shl.b32 	%r97, %r125, 2;
	add.s32 	%r129, %r78, %r97;
	neg.s32 	%r128, %r25;
$L__BB39_27:
	.pragma "nounroll";
	ld.volatile.shared.f32 	%f129, [%r129];
	add.f32 	%f272, %f272, %f129;
	add.s32 	%r129, %r129, 128;
	add.s32 	%r128, %r128, 1;
	setp.ne.s32 	%p17, %r128, 0;
	@%p17 bra 	$L__BB39_27;
$L__BB39_28:
	st.volatile.shared.f32 	[sdata], %f272;
$L__BB39_29:
	barrier.sync 	0;
	setp.ne.s32 	%p18, %r1, 0;
	@%p18 bra 	$L__BB39_31;
	ld.shared.f32 	%f130, [sdata];
	mul.wide.u32 	%rd13, %r2, 4;
	add.s64 	%rd14, %rd1, %rd13;
	st.global.f32 	[%rd14], %f130;
$L__BB39_31:
	setp.lt.u32 	%p19, %r4, 2;
	@%p19 bra 	$L__BB39_74;
	setp.ne.s32 	%p20, %r1, 0;
	membar.gl;
	@%p20 bra 	$L__BB39_34;
	atom.global.inc.u32 	%r99, [retirementCount], %r4;
	add.s32 	%r100, %r4, -1;
	setp.eq.s32 	%p21, %r99, %r100;
	selp.u16 	%rs1, 1, 0, %p21;
	st.shared.u8 	[_ZZ16reduceSinglePassILj1ELb0EEvPKfPfjE6amLast], %rs1;
$L__BB39_34:
	barrier.sync 	0;
	ld.shared.u8 	%rs2, [_ZZ16reduceSinglePassILj1ELb0EEvPKfPfjE6amLast];
	setp.eq.s16 	%p22, %rs2, 0;
	@%p22 bra 	$L__BB39_74;
	setp.ge.u32 	%p23, %r1, %r4;
	mov.f32 	%f281, 0f00000000;
	@%p23 bra 	$L__BB39_48;
	sub.s32 	%r34, %r4, %r1;
	and.b32  	%r35, %r34, 15;
	sub.s32 	%r101, %r1, %r4;
	setp.gt.u32 	%p24, %r101, -16;
	mov.f32 	%f281, 0f00000000;
	mov.u32 	%r132, %r1;
	@%p24 bra 	$L__BB39_39;
	and.b32  	%r102, %r34, 2147483632;
	neg.s32 	%r130, %r102;
	mul.wide.u32 	%rd15, %r1, 4;
	add.s64 	%rd16, %rd15, %rd1;
	add.s64 	%rd22, %rd16, 32;
	mov.f32 	%f281, 0f00000000;
	mov.u32 	%r132, %r1;
$L__BB39_38:
	.pragma "nounroll";
	ld.global.f32 	%f135, [%rd22+-32];
	add.f32 	%f136, %f281, %f135;
	ld.global.f32 	%f137, [%rd22+-28];
	add.f32 	%f138, %f136, %f137;
	ld.global.f32 	%f139, [%rd22+-24];
	add.f32 	%f140, %f138, %f139;
	ld.global.f32 	%f141, [%rd22+-20];
	add.f32 	%f142, %f140, %f141;
	ld.global.f32 	%f143, [%rd22+-16];
	add.f32 	%f144, %f142, %f143;
	ld.global.f32 	%f145, [%rd22+-12];
	add.f32 	%f146, %f144, %f145;
	ld.global.f32 	%f147, [%rd22+-8];
	add.f32 	%f148, %f146, %f147;
	ld.global.f32 	%f149, [%rd22+-4];
	add.f32 	%f150, %f148, %f149;
	ld.global.f32 	%f151, [%rd22];
	add.f32 	%f152, %f150, %f151;
	ld.global.f32 	%f153, [%rd22+4];
	add.f32 	%f154, %f152, %f153;
	ld.global.f32 	%f155, [%rd22+8];
	add.f32 	%f156, %f154, %f155;
	ld.global.f32 	%f157, [%rd22+12];
	add.f32 	%f158, %f156, %f157;
	ld.global.f32 	%f159, [%rd22+16];
	add.f32 	%f160, %f158, %f159;
	ld.global.f32 	%f161, [%rd22+20];
	add.f32 	%f162, %f160, %f161;
	ld.global.f32 	%f163, [%rd22+24];
	add.f32 	%f164, %f162, %f163;
	ld.global.f32 	%f165, [%rd22+28];
	add.f32 	%f281, %f164, %f165;
	add.s32 	%r132, %r132, 16;
	add.s32 	%r130, %r130, 16;
	add.s64 	%rd22, %rd22, 64;
	setp.ne.s32 	%p25, %r130, 0;
	@%p25 bra 	$L__BB39_38;
$L__BB39_39:
	setp.eq.s32 	%p26, %r35, 0;
	@%p26 bra 	$L__BB39_48;
	and.b32  	%r42, %r34, 7;
	setp.lt.u32 	%p27, %r35, 8;
	@%p27 bra 	$L__BB39_42;
	mul.wide.u32 	%rd17, %r132, 4;
	add.s64 	%rd18, %rd1, %rd17;
	ld.global.f32 	%f167, [%rd18];
	add.f32 	%f168, %f281, %f167;
	ld.global.f32 	%f169, [%rd18+4];
	add.f32 	%f170, %f168, %f169;
	ld.global.f32 	%f171, [%rd18+8];
	add.f32 	%f172, %f170, %f171;
	ld.global.f32 	%f173, [%rd18+12];
	add.f32 	%f174, %f172, %f173;
	ld.global.f32 	%f175, [%rd18+16];
	add.f32 	%f176, %f174, %f175;
	ld.global.f32 	%f177, [%rd18+20];
	add.f32 	%f178, %f176, %f177;
	ld.global.f32 	%f179, [%rd18+24];
	add.f32 	%f180, %f178, %f179;
	ld.global.f32 	%f181, [%rd18+28];
	add.f32 	%f281, %f180, %f181;
	add.s32 	%r132, %r132, 8;
$L__BB39_42:
	setp.eq.s32 	%p28, %r42, 0;
	@%p28 bra 	$L__BB39_48;
	and.b32  	%r45, %r34, 3;
	setp.lt.u32 	%p29, %r42, 4;
	@%p29 bra 	$L__BB39_45;
	mul.wide.u32 	%rd19, %r132, 4;
	add.s64 	%rd20, %rd1, %rd19;
	ld.global.f32 	%f183, [%rd20];
	add.f32 	%f184, %f281, %f183;
	ld.global.f32 	%f185, [%rd20+4];
	add.f32 	%f186, %f184, %f185;
	ld.global.f32 	%f187, [%rd20+8];
	add.f32 	%f188, %f186, %f187;
	ld.global.f32 	%f189, [%rd20+12];
	add.f32 	%f281, %f188, %f189;
	add.s32 	%r132, %r132, 4;
$L__BB39_45:
	setp.eq.s32 	%p30, %r45, 0;
	@%p30 bra 	$L__BB39_48;
	mul.wide.u32 	%rd21, %r132, 4;
	add.s64 	%rd23, %rd1, %rd21;
	neg.s32 	%r135, %r45;
$L__BB39_47:
	.pragma "nounroll";
	ld.global.f32 	%f190, [%rd23];
	add.f32 	%f281, %f281, %f190;
	add.s64 	%rd23, %rd23, 4;
	add.s32 	%r135, %r135, 1;
	setp.ne.s32 	%p31, %r135, 0;
	@%p31 bra 	$L__BB39_47;
$L__BB39_48:
	setp.gt.u32 	%p32, %r9, 15;
	mov.u32 	%r104, smem;
	add.s32 	%r51, %r104, %r77;
	st.volatile.shared.f32 	[%r51], %f281;
	bar.warp.sync 	-1;
	@%p32 bra 	$L__BB39_50;
	ld.volatile.shared.f32 	%f191, [%r51+64];
	add.f32 	%f281, %f281, %f191;
	st.volatile.shared.f32 	[%r51], %f281;
$L__BB39_50:
	setp.gt.u32 	%p33, %r9, 7;
	bar.warp.sync 	-1;
	@%p33 bra 	$L__BB39_52;
	ld.volatile.shared.f32 	%f192, [%r51+32];
	add.f32 	%f281, %f281, %f192;
	st.volatile.shared.f32 	[%r51], %f281;
$L__BB39_52:
	setp.gt.u32 	%p34, %r9, 3;
	bar.warp.sync 	-1;
	@%p34 bra 	$L__BB39_54;
	ld.volatile.shared.f32 	%f193, [%r51+16];
	add.f32 	%f281, %f281, %f193;
	st.volatile.shared.f32 	[%r51], %f281;
$L__BB39_54:
	setp.gt.u32 	%p35, %r9, 1;
	bar.warp.sync 	-1;
	@%p35 bra 	$L__BB39_56;
	ld.volatile.shared.f32 	%f194, [%r51+8];
	add.f32 	%f281, %f281, %f194;
	st.volatile.shared.f32 	[%r51], %f281;
$L__BB39_56:
	setp.ne.s32 	%p36, %r9, 0;
	bar.warp.sync 	-1;
	@%p36 bra 	$L__BB39_58;
	ld.volatile.shared.f32 	%f195, [%r51+4];
	add.f32 	%f196, %f281, %f195;
	st.volatile.shared.f32 	[%r51], %f196;
$L__BB39_58:
	setp.ne.s32 	%p37, %r11, 0;
	bar.warp.sync 	-1;
	barrier.sync 	0;
	@%p37 bra 	$L__BB39_72;
	add.s32 	%r106, %r10, -1;
	shr.u32 	%r107, %r106, 5;
	add.s32 	%r52, %r107, 1;
	and.b32  	%r53, %r52, 15;
	setp.lt.u32 	%p38, %r10, 481;
	mov.f32 	%f294, 0f00000000;
	mov.b32 	%r139, 0;
	@%p38 bra 	$L__BB39_62;
	add.s32 	%r136, %r104, 1024;
	and.b32  	%r111, %r52, 268435440;
	neg.s32 	%r137, %r111;
	mov.f32 	%f294, 0f00000000;
	mov.b32 	%r139, 0;
$L__BB39_61:
	.pragma "nounroll";
	ld.volatile.shared.f32 	%f200, [%r136+-1024];
	add.f32 	%f201, %f294, %f200;
	ld.volatile.shared.f32 	%f202, [%r136+-896];
	add.f32 	%f203, %f201, %f202;
	ld.volatile.shared.f32 	%f204, [%r136+-768];
	add.f32 	%f205, %f203, %f204;
	ld.volatile.shared.f32 	%f206, [%r136+-640];
	add.f32 	%f207, %f205, %f206;
	ld.volatile.shared.f32 	%f208, [%r136+-512];
	add.f32 	%f209, %f207, %f208;
	ld.volatile.shared.f32 	%f210, [%r136+-384];
	add.f32 	%f211, %f209, %f210;
	ld.volatile.shared.f32 	%f212, [%r136+-256];
	add.f32 	%f213, %f211, %f212;
	ld.volatile.shared.f32 	%f214, [%r136+-128];
	add.f32 	%f215, %f213, %f214;
	ld.volatile.shared.f32 	%f216, [%r136];
	add.f32 	%f217, %f215, %f216;
	ld.volatile.shared.f32 	%f218, [%r136+128];
	add.f32 	%f219, %f217, %f218;
	ld.volatile.shared.f32 	%f220, [%r136+256];
	add.f32 	%f221, %f219, %f220;
	ld.volatile.shared.f32 	%f222, [%r136+384];
	add.f32 	%f223, %f221, %f222;
	ld.volatile.shared.f32 	%f224, [%r136+512];
	add.f32 	%f225, %f223, %f224;
	ld.volatile.shared.f32 	%f226, [%r136+640];
	add.f32 	%f227, %f225, %f226;
	ld.volatile.shared.f32 	%f228, [%r136+768];
	add.f32 	%f229, %f227, %f228;
	ld.volatile.shared.f32 	%f230, [%r136+896];
	add.f32 	%f294, %f229, %f230;
	add.s32 	%r139, %r139, 512;
	add.s32 	%r137, %r137, 16;
	add.s32 	%r136, %r136, 2048;
	setp.ne.s32 	%p39, %r137, 0;
	@%p39 bra 	$L__BB39_61;
$L__BB39_62:
	setp.eq.s32 	%p40, %r53, 0;
	@%p40 bra 	$L__BB39_71;
	and.b32  	%r62, %r52, 7;
	setp.lt.u32 	%p41, %r53, 8;
	@%p41 bra 	$L__BB39_65;
	shl.b32 	%r112, %r139, 2;
	add.s32 	%r114, %r104, %r112;
	ld.volatile.shared.f32 	%f232, [%r114];
	add.f32 	%f233, %f294, %f232;
	ld.volatile.shared.f32 	%f234, [%r114+128];
	add.f32 	%f235, %f233, %f234;
	ld.volatile.shared.f32 	%f236, [%r114+256];
	add.f32 	%f237, %f235, %f236;
	ld.volatile.shared.f32 	%f238, [%r114+384];
	add.f32 	%f239, %f237, %f238;
	ld.volatile.shared.f32 	%f240, [%r114+512];
	add.f32 	%f241, %f239, %f240;
	ld.volatile.shared.f32 	%f242, [%r114+640];
	add.f32 	%f243, %f241, %f242;
	ld.volatile.shared.f32 	%f244, [%r114+768];
	add.f32 	%f245, %f243, %f244;
	ld.volatile.shared.f32 	%f246, [%r114+896];
	add.f32 	%f294, %f245, %f246;
	add.s32 	%r139, %r139, 256;
$L__BB39_65:
	setp.eq.s32 	%p42, %r62, 0;
	@%p42 bra 	$L__BB39_71;
	and.b32  	%r65, %r52, 3;
	setp.lt.u32 	%p43, %r62, 4;
	@%p43 bra 	$L__BB39_68;
	shl.b32 	%r115, %r139, 2;
	add.s32 	%r117, %r104, %r115;
	ld.volatile.shared.f32 	%f248, [%r117];
	add.f32 	%f249, %f294, %f248;
	ld.volatile.shared.f32 	%f250, [%r117+128];
	add.f32 	%f251, %f249, %f250;
	ld.volatile.shared.f32 	%f252, [%r117+256];
	add.f32 	%f253, %f251, %f252;
	ld.volatile.shared.f32 	%f254, [%r117+384];
	add.f32 	%f294, %f253, %f254;
	add.s32 	%r139, %r139, 128;
$L__BB39_68:
	setp.eq.s32 	%p44, %r65, 0;
	@%p44 bra 	$L__BB39_71;
	shl.b32 	%r118, %r139, 2;
	add.s32 	%r143, %r104, %r118;
	neg.s32 	%r142, %r65;
$L__BB39_70:
	.pragma "nounroll";
	ld.volatile.shared.f32 	%f255, [%r143];
	add.f32 	%f294, %f294, %f255;
	add.s32 	%r143, %r143, 128;
	add.s32 	%r142, %r142, 1;
	setp.ne.s32 	%p45, %r142, 0;
	@%p45 bra 	$L__BB39_70;
$L__BB39_71:
	st.volatile.shared.f32 	[smem], %f294;
$L__BB39_72:
	setp.ne.s32 	%p46, %r1, 0;
	barrier.sync 	0;
	@%p46 bra 	$L__BB39_74;
	ld.shared.f32 	%f256, [smem];
	st.global.f32 	[%rd1], %f256;
	mov.b32 	%r120, 0;
	st.global.u32 	[retirementCount], %r120;
$L__BB39_74:
	ret;

}


// ===== COMPILED SASS (sm_100) =====

	.target	sm_100

	.elftype	@"ET_EXEC"


//--------------------- .note.nv.tkinfo           --------------------------
	.section	.note.nv.tkinfo,"",@"SHT_NOTE"
	.sectionflags	@"SHF_NOTE_NV_TKINFO"
	.tkinfo
        /*0018*/ 	.word	0x00000002
        /*0030*/ 	.string	""
        /*0030*/ 	.string	"ptxas"
        /*0030*/ 	.string	"Cuda compilation tools, release 13.0, V13.0.88"
        /*0030*/ 	.string	"Build cuda_13.0.r13.0/compiler.36424714_0"
        /*0030*/ 	.string	"-arch sm_100 -m 64 "



//--------------------- .note.nv.cuinfo           --------------------------
	.section	.note.nv.cuinfo,"",@"SHT_NOTE"
	.sectionflags	@"SHF_NOTE_NV_CUINFO"
        /*0018*/ 	.short	0x0002
        /*001a*/ 	.short	0x0064
        /*001c*/ 	.short	0x0082
	.zero		2


//--------------------- .nv.info                  --------------------------
	.section	.nv.info,"",@"SHT_CUDA_INFO"
	.align	4


	//----- nvinfo : EIATTR_REGCOUNT
	.align		4
        /*0000*/ 	.byte	0x04, 0x2f
        /*0002*/ 	.short	(.L_3 - .L_2)
	.align		4
.L_2:
        /*0004*/ 	.word	index@(_Z15reduceMultiPassILj512ELb1EEvPKfPfj)
        /*0008*/ 	.word	0x00000018


	//----- nvinfo : EIATTR_FRAME_SIZE
	.align		4
.L_3:
        /*000c*/ 	.byte	0x04, 0x11
        /*000e*/ 	.short	(.L_5 - .L_4)
	.align		4
.L_4:
        /*0010*/ 	.word	index@(_Z15reduceMultiPassILj512ELb1EEvPKfPfj)
        /*0014*/ 	.word	0x00000000


	//----- nvinfo : EIATTR_REGCOUNT
	.align		4
.L_5:
        /*0018*/ 	.byte	0x04, 0x2f
        /*001a*/ 	.short	(.L_7 - .L_6)
	.align		4
.L_6:
        /*001c*/ 	.word	index@(_Z15reduceMultiPassILj256ELb1EEvPKfPfj)
        /*0020*/ 	.word	0x0000001a


	//----- nvinfo : EIATTR_FRAME_SIZE
	.align		4
.L_7:
        /*0024*/ 	.byte	0x04, 0x11
        /*0026*/ 	.short	(.L_9 - .L_8)
	.align		4
.L_8:
        /*0028*/ 	.word	index@(_Z15reduceMultiPassILj256ELb1EEvPKfPfj)
        /*002c*/ 	.word	0x00000000


	//----- nvinfo : EIATTR_REGCOUNT
	.align		4
.L_9:
        /*0030*/ 	.byte	0x04, 0x2f
        /*0032*/ 	.short	(.L_11 - .L_10)
	.align		4
.L_10:
        /*0034*/ 	.word	index@(_Z15reduceMultiPassILj128ELb1EEvPKfPfj)
        /*0038*/ 	.word	0x0000001a


	//----- nvinfo : EIATTR_FRAME_SIZE
	.align		4
.L_11:
        /*003c*/ 	.byte	0x04, 0x11
        /*003e*/ 	.short	(.L_13 - .L_12)
	.align		4
.L_12:
        /*0040*/ 	.word	index@(_Z15reduceMultiPassILj128ELb1EEvPKfPfj)
        /*0044*/ 	.word	0x00000000


	//----- nvinfo : EIATTR_REGCOUNT
	.align		4
.L_13:
        /*0048*/ 	.byte	0x04, 0x2f
        /*004a*/ 	.short	(.L_15 - .L_14)
	.align		4
.L_14:
        /*004c*/ 	.word	index@(_Z15reduceMultiPassILj64ELb1EEvPKfPfj)
        /*0050*/ 	.word	0x0000001a


	//----- nvinfo : EIATTR_FRAME_SIZE
	.align		4
.L_15:
        /*0054*/ 	.byte	0x04, 0x11
        /*0056*/ 	.short	(.L_17 - .L_16)
	.align		4
.L_16:
        /*0058*/ 	.word	index@(_Z15reduceMultiPassILj64ELb1EEvPKfPfj)
        /*005c*/ 	.word	0x00000000


	//----- nvinfo : EIATTR_REGCOUNT
	.align		4
.L_17:
        /*0060*/ 	.byte	0x04, 0x2f
        /*0062*/ 	.short	(.L_19 - .L_18)
	.align		4
.L_18:
        /*0064*/ 	.word	index@(_Z15reduceMultiPassILj32ELb1EEvPKfPfj)
        /*0068*/ 	.word	0x0000001a


	//----- nvinfo : EIATTR_FRAME_SIZE
	.align		4
.L_19:
        /*006c*/ 	.byte	0x04, 0x11
        /*006e*/ 	.short	(.L_21 - .L_20)
	.align		4
.L_20:
        /*0070*/ 	.word	index@(_Z15reduceMultiPassILj32ELb1EEvPKfPfj)
        /*0074*/ 	.word	0x00000000


	//----- nvinfo : EIATTR_REGCOUNT
	.align		4
.L_21:
        /*0078*/ 	.byte	0x04, 0x2f
        /*007a*/ 	.short	(.L_23 - .L_22)
	.align		4
.L_22:
        /*007c*/ 	.word	index@(_Z15reduceMultiPassILj16ELb1EEvPKfPfj)
        /*0080*/ 	.word	0x0000001a


	//----- nvinfo : EIATTR_FRAME_SIZE
	.align		4
.L_23:
        /*0084*/ 	.byte	0x04, 0x11
        /*0086*/ 	.short	(.L_25 - .L_24)
	.align		4
.L_24:
        /*0088*/ 	.word	index@(_Z15reduceMultiPassILj16ELb1EEvPKfPfj)
        /*008c*/ 	.word	0x00000000


	//----- nvinfo : EIATTR_REGCOUNT
	.align		4
.L_25:
        /*0090*/ 	.byte	0x04, 0x2f
        /*0092*/ 	.short	(.L_27 - .L_26)
	.align		4
.L_26:
        /*0094*/ 	.word	index@(_Z15reduceMultiPassILj8ELb1EEvPKfPfj)
        /*0098*/ 	.word	0x0000001a


	//----- nvinfo : EIATTR_FRAME_SIZE
	.align		4
.L_27:
        /*009c*/ 	.byte	0x04, 0x11
        /*009e*/ 	.short	(.L_29 - .L_28)
	.align		4
.L_28:
        /*00a0*/ 	.word	index@(_Z15reduceMultiPassILj8ELb1EEvPKfPfj)
        /*00a4*/ 	.word	0x00000000


	//----- nvinfo : EIATTR_REGCOUNT
	.align		4
.L_29:
        /*00a8*/ 	.byte	0x04, 0x2f
        /*00aa*/ 	.short	(.L_31 - .L_30)
	.align		4
.L_30:
        /*00ac*/ 	.word	index@(_Z15reduceMultiPassILj4ELb1EEvPKfPfj)
        /*00b0*/ 	.word	0x0000001a


	//----- nvinfo : EIATTR_FRAME_SIZE
	.align		4
.L_31:
        /*00b4*/ 	.byte	0x04, 0x11
        /*00b6*/ 	.short	(.L_33 - .L_32)
	.align		4
.L_32:
        /*00b8*/ 	.word	index@(_Z15reduceMultiPassILj4ELb1EEvPKfPfj)
        /*00bc*/ 	.word	0x00000000


	//----- nvinfo : EIATTR_REGCOUNT
	.align		4
.L_33:
        /*00c0*/ 	.byte	0x04, 0x2f
        /*00c2*/ 	.short	(.L_35 - .L_34)
	.align		4
.L_34:
        /*00c4*/ 	.word	index@(_Z15reduceMultiPassILj2ELb1EEvPKfPfj)
        /*00c8*/ 	.word	0x0000001a


	//----- nvinfo : EIATTR_FRAME_SIZE
	.align		4
.L_35:
        /*00cc*/ 	.byte	0x04, 0x11
        /*00ce*/ 	.short	(.L_37 - .L_36)
	.align		4
.L_36:
        /*00d0*/ 	.word	index@(_Z15reduceMultiPassILj2ELb1EEvPKfPfj)
        /*00d4*/ 	.word	0x00000000


	//----- nvinfo : EIATTR_REGCOUNT
	.align		4
.L_37:
        /*00d8*/ 	.byte	0x04, 0x2f
        /*00da*/ 	.short	(.L_39 - .L_38)
	.align		4
.L_38:
        /*00dc*/ 	.word	index@(_Z15reduceMultiPassILj1ELb1EEvPKfPfj)
        /*00e0*/ 	.word	0x0000001a


	//----- nvinfo : EIATTR_FRAME_SIZE
	.align		4
.L_39:
        /*00e4*/ 	.byte	0x04, 0x11
        /*00e6*/ 	.short	(.L_41 - .L_40)
	.align		4
.L_40:
        /*00e8*/ 	.word	index@(_Z15reduceMultiPassILj1ELb1EEvPKfPfj)
        /*00ec*/ 	.word	0x00000000


	//----- nvinfo : EIATTR_REGCOUNT
	.align		4
.L_41:
        /*00f0*/ 	.byte	0x04, 0x2f
        /*00f2*/ 	.short	(.L_43 - .L_42)
	.align		4
.L_42:
        /*00f4*/ 	.word	index@(_Z15reduceMultiPassILj512ELb0EEvPKfPfj)
        /*00f8*/ 	.word	0x00000018


	//----- nvinfo : EIATTR_FRAME_SIZE
	.align		4
.L_43:
        /*00fc*/ 	.byte	0x04, 0x11
        /*00fe*/ 	.short	(.L_45 - .L_44)
	.align		4
.L_44:
        /*0100*/ 	.word	index@(_Z15reduceMultiPassILj512ELb0EEvPKfPfj)
        /*0104*/ 	.word	0x00000000


	//----- nvinfo : EIATTR_REGCOUNT
	.align		4
.L_45:
        /*0108*/ 	.byte	0x04, 0x2f
        /*010a*/ 	.short	(.L_47 - .L_46)
	.align		4
.L_46:
        /*010c*/ 	.word	index@(_Z15reduceMultiPassILj256ELb0EEvPKfPfj)
        /*0110*/ 	.word	0x0000001a


	//----- nvinfo : EIATTR_FRAME_SIZE
	.align		4
.L_47:
        /*0114*/ 	.byte	0x04, 0x11
        /*0116*/ 	.short	(.L_49 - .L_48)
	.align		4
.L_48:
        /*0118*/ 	.word	index@(_Z15reduceMultiPassILj256ELb0EEvPKfPfj)
        /*011c*/ 	.word	0x00000000


	//----- nvinfo : EIATTR_REGCOUNT
	.align		4
.L_49:
        /*0120*/ 	.byte	0x04, 0x2f
        /*0122*/ 	.short	(.L_51 - .L_50)
	.align		4
.L_50:
        /*0124*/ 	.word	index@(_Z15reduceMultiPassILj128ELb0EEvPKfPfj)
        /*0128*/ 	.word	0x0000001a


	//----- nvinfo : EIATTR_FRAME_SIZE
	.align		4
.L_51:
        /*012c*/ 	.byte	0x04, 0x11
        /*012e*/ 	.short	(.L_53 - .L_52)
	.align		4
.L_52:
        /*0130*/ 	.word	index@(_Z15reduceMultiPassILj128ELb0EEvPKfPfj)
        /*0134*/ 	.word	0x00000000


	//----- nvinfo : EIATTR_REGCOUNT
	.align		4
.L_53:
        /*0138*/ 	.byte	0x04, 0x2f
        /*013a*/ 	.short	(.L_55 - .L_54)
	.align		4
.L_54:
        /*013c*/ 	.word	index@(_Z15reduceMultiPassILj64ELb0EEvPKfPfj)
        /*0140*/ 	.word	0x0000001a


	//----- nvinfo : EIATTR_FRAME_SIZE
	.align		4
.L_55:
        /*0144*/ 	.byte	0x04, 0x11
        /*0146*/ 	.short	(.L_57 - .L_56)
	.align		4
.L_56:
        /*0148*/ 	.word	index@(_Z15reduceMultiPassILj64ELb0EEvPKfPfj)
        /*014c*/ 	.word	0x00000000


	//----- nvinfo : EIATTR_REGCOUNT
	.align		4
.L_57:
        /*0150*/ 	.byte	0x04, 0x2f
        /*0152*/ 	.short	(.L_59 - .L_58)
	.align		4
.L_58:
        /*0154*/ 	.word	index@(_Z15reduceMultiPassILj32ELb0EEvPKfPfj)
        /*0158*/ 	.word	0x0000001a


	//----- nvinfo : EIATTR_FRAME_SIZE
	.align		4
.L_59:
        /*015c*/ 	.byte	0x04, 0x11
        /*015e*/ 	.short	(.L_61 - .L_60)
	.align		4
.L_60:
        /*0160*/ 	.word	index@(_Z15reduceMultiPassILj32ELb0EEvPKfPfj)
        /*0164*/ 	.word	0x00000000


	//----- nvinfo : EIATTR_REGCOUNT
	.align		4
.L_61:
        /*0168*/ 	.byte	0x04, 0x2f
        /*016a*/ 	.short	(.L_63 - .L_62)
	.align		4
.L_62:
        /*016c*/ 	.word	index@(_Z15reduceMultiPassILj16ELb0EEvPKfPfj)
        /*0170*/ 	.word	0x0000001a


	//----- nvinfo : EIATTR_FRAME_SIZE
	.align		4
.L_63:
        /*0174*/ 	.byte	0x04, 0x11
        /*0176*/ 	.short	(.L_65 - .L_64)
	.align		4
.L_64:
        /*0178*/ 	.word	index@(_Z15reduceMultiPassILj16ELb0EEvPKfPfj)
        /*017c*/ 	.word	0x00000000


	//----- nvinfo : EIATTR_REGCOUNT
	.align		4
.L_65:
        /*0180*/ 	.byte	0x04, 0x2f
        /*0182*/ 	.short	(.L_67 - .L_66)
	.align		4
.L_66:
        /*0184*/ 	.word	index@(_Z15reduceMultiPassILj8ELb0EEvPKfPfj)
        /*0188*/ 	.word	0x0000001a


	//----- nvinfo : EIATTR_FRAME_SIZE
	.align		4
.L_67:
        /*018c*/ 	.byte	0x04, 0x11
        /*018e*/ 	.short	(.L_69 - .L_68)
	.align		4
.L_68:
        /*0190*/ 	.word	index@(_Z15reduceMultiPassILj8ELb0EEvPKfPfj)
        /*0194*/ 	.word	0x00000000


	//----- nvinfo : EIATTR_REGCOUNT
	.align		4
.L_69:
        /*0198*/ 	.byte	0x04, 0x2f
        /*019a*/ 	.short	(.L_71 - .L_70)
	.align		4
.L_70:
        /*019c*/ 	.word	index@(_Z15reduceMultiPassILj4ELb0EEvPKfPfj)
        /*01a0*/ 	.word	0x0000001a


	//----- nvinfo : EIATTR_FRAME_SIZE
	.align		4
.L_71:
        /*01a4*/ 	.byte	0x04, 0x11
        /*01a6*/ 	.short	(.L_73 - .L_72)
	.align		4
.L_72:
        /*01a8*/ 	.word	index@(_Z15reduceMultiPassILj4ELb0EEvPKfPfj)
        /*01ac*/ 	.word	0x00000000


	//----- nvinfo : EIATTR_REGCOUNT
	.align		4
.L_73:
        /*01b0*/ 	.byte	0x04, 0x2f
        /*01b2*/ 	.short	(.L_75 - .L_74)
	.align		4
.L_74:
        /*01b4*/ 	.word	index@(_Z15reduceMultiPassILj2ELb0EEvPKfPfj)
        /*01b8*/ 	.word	0x0000001a


	//----- nvinfo : EIATTR_FRAME_SIZE
	.align		4
.L_75:
        /*01bc*/ 	.byte	0x04, 0x11
        /*01be*/ 	.short	(.L_77 - .L_76)
	.align		4
.L_76:
        /*01c0*/ 	.word	index@(_Z15reduceMultiPassILj2ELb0EEvPKfPfj)
        /*01c4*/ 	.word	0x00000000


	//----- nvinfo : EIATTR_REGCOUNT
	.align		4
.L_77:
        /*01c8*/ 	.byte	0x04, 0x2f
        /*01ca*/ 	.short	(.L_79 - .L_78)
	.align		4
.L_78:
        /*01cc*/ 	.word	index@(_Z15reduceMultiPassILj1ELb0EEvPKfPfj)
        /*01d0*/ 	.word	0x0000001a


	//----- nvinfo : EIATTR_FRAME_SIZE
	.align		4
.L_79:
        /*01d4*/ 	.byte	0x04, 0x11
        /*01d6*/ 	.short	(.L_81 - .L_80)
	.align		4
.L_80:
        /*01d8*/ 	.word	index@(_Z15reduceMultiPassILj1ELb0EEvPKfPfj)
        /*01dc*/ 	.word	0x00000000


	//----- nvinfo : EIATTR_REGCOUNT
	.align		4
.L_81:
        /*01e0*/ 	.byte	0x04, 0x2f
        /*01e2*/ 	.short	(.L_83 - .L_82)
	.align		4
.L_82:
        /*01e4*/ 	.word	index@(_Z16reduceSinglePassILj512ELb1EEvPKfPfj)
        /*01e8*/ 	.word	0x0000001e


	//----- nvinfo : EIATTR_FRAME_SIZE
	.align		4
.L_83:
        /*01ec*/ 	.byte	0x04, 0x11
        /*01ee*/ 	.short	(.L_85 - .L_84)
	.align		4
.L_84:
        /*01f0*/ 	.word	index@(_Z16reduceSinglePassILj512ELb1EEvPKfPfj)
        /*01f4*/ 	.word	0x00000000


	//----- nvinfo : EIATTR_REGCOUNT
	.align		4
.L_85:
        /*01f8*/ 	.byte	0x04, 0x2f
        /*01fa*/ 	.short	(.L_87 - .L_86)
	.align		4
.L_86:
        /*01fc*/ 	.word	index@(_Z16reduceSinglePassILj256ELb1EEvPKfPfj)
        /*0200*/ 	.word	0x0000001e


	//----- nvinfo : EIATTR_FRAME_SIZE
	.align		4
.L_87:
        /*0204*/ 	.byte	0x04, 0x11
        /*0206*/ 	.short	(.L_89 - .L_88)
	.align		4
.L_88:
        /*0208*/ 	.word	index@(_Z16reduceSinglePassILj256ELb1EEvPKfPfj)
        /*020c*/ 	.word	0x00000000


	//----- nvinfo : EIATTR_REGCOUNT
	.align		4
.L_89:
        /*0210*/ 	.byte	0x04, 0x2f
        /*0212*/ 	.short	(.L_91 - .L_90)
	.align		4
.L_90:
        /*0214*/ 	.word	index@(_Z16reduceSinglePassILj128ELb1EEvPKfPfj)
        /*0218*/ 	.word	0x0000001e


	//----- nvinfo : EIATTR_FRAME_SIZE
	.align		4
.L_91:
        /*021c*/ 	.byte	0x04, 0x11
        /*021e*/ 	.short	(.L_93 - .L_92)
	.align		4
.L_92:
        /*0220*/ 	.word	index@(_Z16reduceSinglePassILj128ELb1EEvPKfPfj)
        /*0224*/ 	.word	0x00000000


	//----- nvinfo : EIATTR_REGCOUNT
	.align		4
.L_93:
        /*0228*/ 	.byte	0x04, 0x2f
        /*022a*/ 	.short	(.L_95 - .L_94)
	.align		4
.L_94:
        /*022c*/ 	.word	index@(_Z16reduceSinglePassILj64ELb1EEvPKfPfj)
        /*0230*/ 	.word	0x0000001e


	//----- nvinfo : EIATTR_FRAME_SIZE
	.align		4
.L_95:
        /*0234*/ 	.byte	0x04, 0x11
        /*0236*/ 	.short	(.L_97 - .L_96)
	.align		4
.L_96:
        /*0238*/ 	.word	index@(_Z16reduceSinglePassILj64ELb1EEvPKfPfj)
        /*023c*/ 	.word	0x00000000


	//----- nvinfo : EIATTR_REGCOUNT
	.align		4
.L_97:
        /*0240*/ 	.byte	0x04, 0x2f
        /*0242*/ 	.short	(.L_99 - .L_98)
	.align		4
.L_98:
        /*0244*/ 	.word	index@(_Z16reduceSinglePassILj32ELb1EEvPKfPfj)
        /*0248*/ 	.word	0x0000001e


	//----- nvinfo : EIATTR_FRAME_SIZE
	.align		4
.L_99:
        /*024c*/ 	.byte	0x04, 0x11
        /*024e*/ 	.short	(.L_101 - .L_100)
	.align		4
.L_100:
        /*0250*/ 	.word	index@(_Z16reduceSinglePassILj32ELb1EEvPKfPfj)
        /*0254*/ 	.word	0x00000000


	//----- nvinfo : EIATTR_REGCOUNT
	.align		4
.L_101:
        /*0258*/ 	.byte	0x04, 0x2f
        /*025a*/ 	.short	(.L_103 - .L_102)
	.align		4
.L_102:
        /*025c*/ 	.word	index@(_Z16reduceSinglePassILj16ELb1EEvPKfPfj)
        /*0260*/ 	.word	0x0000001e


	//----- nvinfo : EIATTR_FRAME_SIZE
	.align		4
.L_103:
        /*0264*/ 	.byte	0x04, 0x11
        /*0266*/ 	.short	(.L_105 - .L_104)
	.align		4
.L_104:
        /*0268*/ 	.word	index@(_Z16reduceSinglePassILj16ELb1EEvPKfPfj)
        /*026c*/ 	.word	0x00000000


	//----- nvinfo : EIATTR_REGCOUNT
	.align		4
.L_105:
        /*0270*/ 	.byte	0x04, 0x2f
        /*0272*/ 	.short	(.L_107 - .L_106)
	.align		4
.L_106:
        /*0274*/ 	.word	index@(_Z16reduceSinglePassILj8ELb1EEvPKfPfj)
        /*0278*/ 	.word	0x0000001e


	//----- nvinfo : EIATTR_FRAME_SIZE
	.align		4
.L_107:
        /*027c*/ 	.byte	0x04, 0x11
        /*027e*/ 	.short	(.L_109 - .L_108)
	.align		4
.L_108:
        /*0280*/ 	.word	index@(_Z16reduceSinglePassILj8ELb1EEvPKfPfj)
        /*0284*/ 	.word	0x00000000


	//----- nvinfo : EIATTR_REGCOUNT
	.align		4
.L_109:
        /*0288*/ 	.byte	0x04, 0x2f
        /*028a*/ 	.short	(.L_111 - .L_110)
	.align		4
.L_110:
        /*028c*/ 	.word	index@(_Z16reduceSinglePassILj4ELb1EEvPKfPfj)
        /*0290*/ 	.word	0x0000001e


	//----- nvinfo : EIATTR_FRAME_SIZE
	.align		4
.L_111:
        /*0294*/ 	.byte	0x04, 0x11
        /*0296*/ 	.short	(.L_113 - .L_112)
	.align		4
.L_112:
        /*0298*/ 	.word	index@(_Z16reduceSinglePassILj4ELb1EEvPKfPfj)
        /*029c*/ 	.word	0x00000000


	//----- nvinfo : EIATTR_REGCOUNT
	.align		4
.L_113:
        /*02a0*/ 	.byte	0x04, 0x2f
        /*02a2*/ 	.short	(.L_115 - .L_114)
	.align		4
.L_114:
        /*02a4*/ 	.word	index@(_Z16reduceSinglePassILj2ELb1EEvPKfPfj)
        /*02a8*/ 	.word	0x0000001e


	//----- nvinfo : EIATTR_FRAME_SIZE
	.align		4
.L_115:
        /*02ac*/ 	.byte	0x04, 0x11
        /*02ae*/ 	.short	(.L_117 - .L_116)
	.align		4
.L_116:
        /*02b0*/ 	.word	index@(_Z16reduceSinglePassILj2ELb1EEvPKfPfj)
        /*02b4*/ 	.word	0x00000000


	//----- nvinfo : EIATTR_REGCOUNT
	.align		4
.L_117:
        /*02b8*/ 	.byte	0x04, 0x2f
        /*02ba*/ 	.short	(.L_119 - .L_118)
	.align		4
.L_118:
        /*02bc*/ 	.word	index@(_Z16reduceSinglePassILj1ELb1EEvPKfPfj)
        /*02c0*/ 	.word	0x0000001e


	//----- nvinfo : EIATTR_FRAME_SIZE
	.align		4
.L_119:
        /*02c4*/ 	.byte	0x04, 0x11
        /*02c6*/ 	.short	(.L_121 - .L_120)
	.align		4
.L_120:
        /*02c8*/ 	.word	index@(_Z16reduceSinglePassILj1ELb1EEvPKfPfj)
        /*02cc*/ 	.word	0x00000000


	//----- nvinfo : EIATTR_REGCOUNT
	.align		4
.L_121:
        /*02d0*/ 	.byte	0x04, 0x2f
        /*02d2*/ 	.short	(.L_123 - .L_122)
	.align		4
.L_122:
        /*02d4*/ 	.word	index@(_Z16reduceSinglePassILj512ELb0EEvPKfPfj)
        /*02d8*/ 	.word	0x0000001e


	//----- nvinfo : EIATTR_FRAME_SIZE
	.align		4
.L_123:
        /*02dc*/ 	.byte	0x04, 0x11
        /*02de*/ 	.short	(.L_125 - .L_124)
	.align		4
.L_124:
        /*02e0*/ 	.word	index@(_Z16reduceSinglePassILj512ELb0EEvPKfPfj)
        /*02e4*/ 	.word	0x00000000


	//----- nvinfo : EIATTR_REGCOUNT
	.align		4
.L_125:
        /*02e8*/ 	.byte	0x04, 0x2f
        /*02ea*/ 	.short	(.L_127 - .L_126)
	.align		4
.L_126:
        /*02ec*/ 	.word	index@(_Z16reduceSinglePassILj256ELb0EEvPKfPfj)
        /*02f0*/ 	.word	0x0000001e


	//----- nvinfo : EIATTR_FRAME_SIZE
	.align		4
.L_127:
        /*02f4*/ 	.byte	0x04, 0x11
        /*02f6*/ 	.short	(.L_129 - .L_128)
	.align		4
.L_128:
        /*02f8*/ 	.word	index@(_Z16reduceSinglePassILj256ELb0EEvPKfPfj)
        /*02fc*/ 	.word	0x00000000


	//----- nvinfo : EIATTR_REGCOUNT
	.align		4
.L_129:
        /*0300*/ 	.byte	0x04, 0x2f
        /*0302*/ 	.short	(.L_131 - .L_130)
	.align		4
.L_130:
        /*0304*/ 	.word	index@(_Z16reduceSinglePassILj128ELb0EEvPKfPfj)
        /*0308*/ 	.word	0x0000001e


	//----- nvinfo : EIATTR_FRAME_SIZE
	.align		4
.L_131:
        /*030c*/ 	.byte	0x04, 0x11
        /*030e*/ 	.short	(.L_133 - .L_132)
	.align		4
.L_132:
        /*0310*/ 	.word	index@(_Z16reduceSinglePassILj128ELb0EEvPKfPfj)
        /*0314*/ 	.word	0x00000000


	//----- nvinfo : EIATTR_REGCOUNT
	.align		4
.L_133:
        /*0318*/ 	.byte	0x04, 0x2f
        /*031a*/ 	.short	(.L_135 - .L_134)
	.align		4
.L_134:
        /*031c*/ 	.word	index@(_Z16reduceSinglePassILj64ELb0EEvPKfPfj)
        /*0320*/ 	.word	0x0000001e


	//----- nvinfo : EIATTR_FRAME_SIZE
	.align		4
.L_135:
        /*0324*/ 	.byte	0x04, 0x11
        /*0326*/ 	.short	(.L_137 - .L_136)
	.align		4
.L_136:
        /*0328*/ 	.word	index@(_Z16reduceSinglePassILj64ELb0EEvPKfPfj)
        /*032c*/ 	.word	0x00000000


	//----- nvinfo : EIATTR_REGCOUNT
	.align		4
.L_137:
        /*0330*/ 	.byte	0x04, 0x2f
        /*0332*/ 	.short	(.L_139 - .L_138)
	.align		4
.L_138:
        /*0334*/ 	.word	index@(_Z16reduceSinglePassILj32ELb0EEvPKfPfj)
        /*0338*/ 	.word	0x0000001e


	//----- nvinfo : EIATTR_FRAME_SIZE
	.align		4
.L_139:
        /*033c*/ 	.byte	0x04, 0x11
        /*033e*/ 	.short	(.L_141 - .L_140)
	.align		4
.L_140:
        /*0340*/ 	.word	index@(_Z16reduceSinglePassILj32ELb0EEvPKfPfj)
        /*0344*/ 	.word	0x00000000


	//----- nvinfo : EIATTR_REGCOUNT
	.align		4
.L_141:
        /*0348*/ 	.byte	0x04, 0x2f
        /*034a*/ 	.short	(.L_143 - .L_142)
	.align		4
.L_142:
        /*034c*/ 	.word	index@(_Z16reduceSinglePassILj16ELb0EEvPKfPfj)
        /*0350*/ 	.word	0x0000001e


	//----- nvinfo : EIATTR_FRAME_SIZE
	.align		4
.L_143:
        /*0354*/ 	.byte	0x04, 0x11
        /*0356*/ 	.short	(.L_145 - .L_144)
	.align		4
.L_144:
        /*0358*/ 	.word	index@(_Z16reduceSinglePassILj16ELb0EEvPKfPfj)
        /*035c*/ 	.word	0x00000000


	//----- nvinfo : EIATTR_REGCOUNT
	.align		4
.L_145:
        /*0360*/ 	.byte	0x04, 0x2f
        /*0362*/ 	.short	(.L_147 - .L_146)
	.align		4
.L_146:
        /*0364*/ 	.word	index@(_Z16reduceSinglePassILj8ELb0EEvPKfPfj)
        /*0368*/ 	.word	0x0000001e


	//----- nvinfo : EIATTR_FRAME_SIZE
	.align		4
.L_147:
        /*036c*/ 	.byte	0x04, 0x11
        /*036e*/ 	.short	(.L_149 - .L_148)
	.align		4
.L_148:
        /*0370*/ 	.word	index@(_Z16reduceSinglePassILj8ELb0EEvPKfPfj)
        /*0374*/ 	.word	0x00000000


	//----- nvinfo : EIATTR_REGCOUNT
	.align		4
.L_149:
        /*0378*/ 	.byte	0x04, 0x2f
        /*037a*/ 	.short	(.L_151 - .L_150)
	.align		4
.L_150:
        /*037c*/ 	.word	index@(_Z16reduceSinglePassILj4ELb0EEvPKfPfj)
        /*0380*/ 	.word	0x0000001e


	//----- nvinfo : EIATTR_FRAME_SIZE
	.align		4
.L_151:
        /*0384*/ 	.byte	0x04, 0x11
        /*0386*/ 	.short	(.L_153 - .L_152)
	.align		4
.L_152:
        /*0388*/ 	.word	index@(_Z16reduceSinglePassILj4ELb0EEvPKfPfj)
        /*038c*/ 	.word	0x00000000


	//----- nvinfo : EIATTR_REGCOUNT
	.align		4
.L_153:
        /*0390*/ 	.byte	0x04, 0x2f
        /*0392*/ 	.short	(.L_155 - .L_154)
	.align		4
.L_154:
        /*0394*/ 	.word	index@(_Z16reduceSinglePassILj2ELb0EEvPKfPfj)
        /*0398*/ 	.word	0x0000001e


	//----- nvinfo : EIATTR_FRAME_SIZE
	.align		4
.L_155:
        /*039c*/ 	.byte	0x04, 0x11
        /*039e*/ 	.short	(.L_157 - .L_156)
	.align		4
.L_156:
        /*03a0*/ 	.word	index@(_Z16reduceSinglePassILj2ELb0EEvPKfPfj)
        /*03a4*/ 	.word	0x00000000


	//----- nvinfo : EIATTR_REGCOUNT
	.align		4
.L_157:
        /*03a8*/ 	.byte	0x04, 0x2f
        /*03aa*/ 	.short	(.L_159 - .L_158)
	.align		4
.L_158:
        /*03ac*/ 	.word	index@(_Z16reduceSinglePassILj1ELb0EEvPKfPfj)
        /*03b0*/ 	.word	0x0000001e


	//----- nvinfo : EIATTR_FRAME_SIZE
	.align		4
.L_159:
        /*03b4*/ 	.byte	0x04, 0x11
        /*03b6*/ 	.short	(.L_161 - .L_160)
	.align		4
.L_160:
        /*03b8*/ 	.word	index@(_Z16reduceSinglePassILj1ELb0EEvPKfPfj)
        /*03bc*/ 	.word	0x00000000


	//----- nvinfo : EIATTR_MIN_STACK_SIZE
	.align		4
.L_161:
        /*03c0*/ 	.byte	0x04, 0x12
        /*03c2*/ 	.short	(.L_163 - .L_162)
	.align		4
.L_162:
        /*03c4*/ 	.word	index@(_Z16reduceSinglePassILj1ELb0EEvPKfPfj)
        /*03c8*/ 	.word	0x00000000


	//----- nvinfo : EIATTR_MIN_STACK_SIZE
	.align		4
.L_163:
        /*03cc*/ 	.byte	0x04, 0x12
        /*03ce*/ 	.short	(.L_165 - .L_164)
	.align		4
.L_164:
        /*03d0*/ 	.word	index@(_Z16reduceSinglePassILj2ELb0EEvPKfPfj)
        /*03d4*/ 	.word	0x00000000


	//----- nvinfo : EIATTR_MIN_STACK_SIZE
	.align		4
.L_165:
        /*03d8*/ 	.byte	0x04, 0x12
        /*03da*/ 	.short	(.L_167 - .L_166)
	.align		4
.L_166:
        /*03dc*/ 	.word	index@(_Z16reduceSinglePassILj4ELb0EEvPKfPfj)
        /*03e0*/ 	.word	0x00000000


	//----- nvinfo : EIATTR_MIN_STACK_SIZE
	.align		4
.L_167:
        /*03e4*/ 	.byte	0x04, 0x12
        /*03e6*/ 	.short	(.L_169 - .L_168)
	.align		4
.L_168:
        /*03e8*/ 	.word	index@(_Z16reduceSinglePassILj8ELb0EEvPKfPfj)
        /*03ec*/ 	.word	0x00000000


	//----- nvinfo : EIATTR_MIN_STACK_SIZE
	.align		4
.L_169:
        /*03f0*/ 	.byte	0x04, 0x12
        /*03f2*/ 	.short	(.L_171 - .L_170)
	.align		4
.L_170:
        /*03f4*/ 	.word	index@(_Z16reduceSinglePassILj16ELb0EEvPKfPfj)
        /*03f8*/ 	.word	0x00000000


	//----- nvinfo : EIATTR_MIN_STACK_SIZE
	.align		4
.L_171:
        /*03fc*/ 	.byte	0x04, 0x12
        /*03fe*/ 	.short	(.L_173 - .L_172)
	.align		4
.L_172:
        /*0400*/ 	.word	index@(_Z16reduceSinglePassILj32ELb0EEvPKfPfj)
        /*0404*/ 	.word	0x00000000


	//----- nvinfo : EIATTR_MIN_STACK_SIZE
	.align		4
.L_173:
        /*0408*/ 	.byte	0x04, 0x12
        /*040a*/ 	.short	(.L_175 - .L_174)
	.align		4
.L_174:
        /*040c*/ 	.word	index@(_Z16reduceSinglePassILj64ELb0EEvPKfPfj)
        /*0410*/ 	.word	0x00000000


	//----- nvinfo : EIATTR_MIN_STACK_SIZE
	.align		4
.L_175:
        /*0414*/ 	.byte	0x04, 0x12
        /*0416*/ 	.short	(.L_177 - .L_176)
	.align		4
.L_176:
        /*0418*/ 	.word	index@(_Z16reduceSinglePassILj128ELb0EEvPKfPfj)
        /*041c*/ 	.word	0x00000000


	//----- nvinfo : EIATTR_MIN_STACK_SIZE
	.align		4
.L_177:
        /*0420*/ 	.byte	0x04, 0x12
        /*0422*/ 	.short	(.L_179 - .L_178)
	.align		4
.L_178:
        /*0424*/ 	.word	index@(_Z16reduceSinglePassILj256ELb0EEvPKfPfj)
        /*0428*/ 	.word	0x00000000


	//----- nvinfo : EIATTR_MIN_STACK_SIZE
	.align		4
.L_179:
        /*042c*/ 	.byte	0x04, 0x12
        /*042e*/ 	.short	(.L_181 - .L_180)
	.align		4
.L_180:
        /*0430*/ 	.word	index@(_Z16reduceSinglePassILj512ELb0EEvPKfPfj)
        /*0434*/ 	.word	0x00000000


	//----- nvinfo : EIATTR_MIN_STACK_SIZE
	.align		4
.L_181:
        /*0438*/ 	.byte	0x04, 0x12
        /*043a*/ 	.short	(.L_183 - .L_182)
	.align		4
.L_182:
        /*043c*/ 	.word	index@(_Z16reduceSinglePassILj1ELb1EEvPKfPfj)
        /*0440*/ 	.word	0x00000000


	//----- nvinfo : EIATTR_MIN_STACK_SIZE
	.align		4
.L_183:
        /*0444*/ 	.byte	0x04, 0x12
        /*0446*/ 	.short	(.L_185 - .L_184)
	.align		4
.L_184:
        /*0448*/ 	.word	index@(_Z16reduceSinglePassILj2ELb1EEvPKfPfj)
        /*044c*/ 	.word	0x00000000


	//----- nvinfo : EIATTR_MIN_STACK_SIZE
	.align		4
.L_185:
        /*0450*/ 	.byte	0x04, 0x12
        /*0452*/ 	.short	(.L_187 - .L_186)
	.align		4
.L_186:
        /*0454*/ 	.word	index@(_Z16reduceSinglePassILj4ELb1EEvPKfPfj)
        /*0458*/ 	.word	0x00000000


	//----- nvinfo : EIATTR_MIN_STACK_SIZE
	.align		4
.L_187:
        /*045c*/ 	.byte	0x04, 0x12
        /*045e*/ 	.short	(.L_189 - .L_188)
	.align		4
.L_188:
        /*0460*/ 	.word	index@(_Z16reduceSinglePassILj8ELb1EEvPKfPfj)
        /*0464*/ 	.word	0x00000000


	//----- nvinfo : EIATTR_MIN_STACK_SIZE
	.align		4
.L_189:
        /*0468*/ 	.byte	0x04, 0x12
        /*046a*/ 	.short	(.L_191 - .L_190)
	.align		4
.L_190:
        /*046c*/ 	.word	index@(_Z16reduceSinglePassILj16ELb1EEvPKfPfj)
        /*0470*/ 	.word	0x00000000


	//----- nvinfo : EIATTR_MIN_STACK_SIZE
	.align		4
.L_191:
        /*0474*/ 	.byte	0x04, 0x12
        /*0476*/ 	.short	(.L_193 - .L_192)
	.align		4
.L_192:
        /*0478*/ 	.word	index@(_Z16reduceSinglePassILj32ELb1EEvPKfPfj)
        /*047c*/ 	.word	0x00000000


	//----- nvinfo : EIATTR_MIN_STACK_SIZE
	.align		4
.L_193:
        /*0480*/ 	.byte	0x04, 0x12
        /*0482*/ 	.short	(.L_195 - .L_194)
	.align		4
.L_194:
        /*0484*/ 	.word	index@(_Z16reduceSinglePassILj64ELb1EEvPKfPfj)
        /*0488*/ 	.word	0x00000000


	//----- nvinfo : EIATTR_MIN_STACK_SIZE
	.align		4
.L_195:
        /*048c*/ 	.byte	0x04, 0x12
        /*048e*/ 	.short	(.L_197 - .L_196)
	.align		4
.L_196:
        /*0490*/ 	.word	index@(_Z16reduceSinglePassILj128ELb1EEvPKfPfj)
        /*0494*/ 	.word	0x00000000


	//----- nvinfo : EIATTR_MIN_STACK_SIZE
	.align		4
.L_197:
        /*0498*/ 	.byte	0x04, 0x12
        /*049a*/ 	.short	(.L_199 - .L_198)
	.align		4
.L_198:
        /*049c*/ 	.word	index@(_Z16reduceSinglePassILj256ELb1EEvPKfPfj)
        /*04a0*/ 	.word	0x00000000


	//----- nvinfo : EIATTR_MIN_STACK_SIZE
	.align		4
.L_199:
        /*04a4*/ 	.byte	0x04, 0x12
        /*04a6*/ 	.short	(.L_201 - .L_200)
	.align		4
.L_200:
        /*04a8*/ 	.word	index@(_Z16reduceSinglePassILj512ELb1EEvPKfPfj)
        /*04ac*/ 	.word	0x00000000


	//----- nvinfo : EIATTR_MIN_STACK_SIZE
	.align		4
.L_201:
        /*04b0*/ 	.byte	0x04, 0x12
        /*04b2*/ 	.short	(.L_203 - .L_202)
	.align		4
.L_202:
        /*04b4*/ 	.word	index@(_Z15reduceMultiPassILj1ELb0EEvPKfPfj)
        /*04b8*/ 	.word	0x00000000


	//----- nvinfo : EIATTR_MIN_STACK_SIZE
	.align		4
.L_203:
        /*04bc*/ 	.byte	0x04, 0x12
        /*04be*/ 	.short	(.L_205 - .L_204)
	.align		4
.L_204:
        /*04c0*/ 	.word	index@(_Z15reduceMultiPassILj2ELb0EEvPKfPfj)
        /*04c4*/ 	.word	0x00000000


	//----- nvinfo : EIATTR_MIN_STACK_SIZE
	.align		4
.L_205:
        /*04c8*/ 	.byte	0x04, 0x12
        /*04ca*/ 	.short	(.L_207 - .L_206)
	.align		4
.L_206:
        /*04cc*/ 	.word	index@(_Z15reduceMultiPassILj4ELb0EEvPKfPfj)
        /*04d0*/ 	.word	0x00000000


	//----- nvinfo : EIATTR_MIN_STACK_SIZE
	.align		4
.L_207:
        /*04d4*/ 	.byte	0x04, 0x12
        /*04d6*/ 	.short	(.L_209 - .L_208)
	.align		4
.L_208:
        /*04d8*/ 	.word	index@(_Z15reduceMultiPassILj8ELb0EEvPKfPfj)
        /*04dc*/ 	.word	0x00000000


	//----- nvinfo : EIATTR_MIN_STACK_SIZE
	.align		4
.L_209:
        /*04e0*/ 	.byte	0x04, 0x12
        /*04e2*/ 	.short	(.L_211 - .L_210)
	.align		4
.L_210:
        /*04e4*/ 	.word	index@(_Z15reduceMultiPassILj16ELb0EEvPKfPfj)
        /*04e8*/ 	.word	0x00000000


	//----- nvinfo : EIATTR_MIN_STACK_SIZE
	.align		4
.L_211:
        /*04ec*/ 	.byte	0x04, 0x12
        /*04ee*/ 	.short	(.L_213 - .L_212)
	.align		4
.L_212:
        /*04f0*/ 	.word	index@(_Z15reduceMultiPassILj32ELb0EEvPKfPfj)
        /*04f4*/ 	.word	0x00000000


	//----- nvinfo : EIATTR_MIN_STACK_SIZE
	.align		4
.L_213:
        /*04f8*/ 	.byte	0x04, 0x12
        /*04fa*/ 	.short	(.L_215 - .L_214)
	.align		4
.L_214:
        /*04fc*/ 	.word	index@(_Z15reduceMultiPassILj64ELb0EEvPKfPfj)
        /*0500*/ 	.word	0x00000000


	//----- nvinfo : EIATTR_MIN_STACK_SIZE
	.align		4
.L_215:
        /*0504*/ 	.byte	0x04, 0x12
        /*0506*/ 	.short	(.L_217 - .L_216)
	.align		4
.L_216:
        /*0508*/ 	.word	index@(_Z15reduceMultiPassILj128ELb0EEvPKfPfj)
        /*050c*/ 	.word	0x00000000


	//----- nvinfo : EIATTR_MIN_STACK_SIZE
	.align		4
.L_217:
        /*0510*/ 	.byte	0x04, 0x12
        /*0512*/ 	.short	(.L_219 - .L_218)
	.align		4
.L_218:
        /*0514*/ 	.word	index@(_Z15reduceMultiPassILj256ELb0EEvPKfPfj)
        /*0518*/ 	.word	0x00000000


	//----- nvinfo : EIATTR_MIN_STACK_SIZE
	.align		4
.L_219:
        /*051c*/ 	.byte	0x04, 0x12
        /*051e*/ 	.short	(.L_221 - .L_220)
	.align		4
.L_220:
        /*0520*/ 	.word	index@(_Z15reduceMultiPassILj512ELb0EEvPKfPfj)
        /*0524*/ 	.word	0x00000000


	//----- nvinfo : EIATTR_MIN_STACK_SIZE
	.align		4
.L_221:
        /*0528*/ 	.byte	0x04, 0x12
        /*052a*/ 	.short	(.L_223 - .L_222)
	.align		4
.L_222:
        /*052c*/ 	.word	index@(_Z15reduceMultiPassILj1ELb1EEvPKfPfj)
        /*0530*/ 	.word	0x00000000


	//----- nvinfo : EIATTR_MIN_STACK_SIZE
	.align		4
.L_223:
        /*0534*/ 	.byte	0x04, 0x12
        /*0536*/ 	.short	(.L_225 - .L_224)
	.align		4
.L_224:
        /*0538*/ 	.word	index@(_Z15reduceMultiPassILj2ELb1EEvPKfPfj)
        /*053c*/ 	.word	0x00000000


	//----- nvinfo : EIATTR_MIN_STACK_SIZE
	.align		4
.L_225:
        /*0540*/ 	.byte	0x04, 0x12
        /*0542*/ 	.short	(.L_227 - .L_226)
	.align		4
.L_226:
        /*0544*/ 	.word	index@(_Z15reduceMultiPassILj4ELb1EEvPKfPfj)
        /*0548*/ 	.word	0x00000000


	//----- nvinfo : EIATTR_MIN_STACK_SIZE
	.align		4
.L_227:
        /*054c*/ 	.byte	0x04, 0x12
        /*054e*/ 	.short	(.L_229 - .L_228)
	.align		4
.L_228:
        /*0550*/ 	.word	index@(_Z15reduceMultiPassILj8ELb1EEvPKfPfj)
        /*0554*/ 	.word	0x00000000


	//----- nvinfo : EIATTR_MIN_STACK_SIZE
	.align		4
.L_229:
        /*0558*/ 	.byte	0x04, 0x12
        /*055a*/ 	.short	(.L_231 - .L_230)
	.align		4
.L_230:
        /*055c*/ 	.word	index@(_Z15reduceMultiPassILj16ELb1EEvPKfPfj)
        /*0560*/ 	.word	0x00000000


	//----- nvinfo : EIATTR_MIN_STACK_SIZE
	.align		4
.L_231:
        /*0564*/ 	.byte	0x04, 0x12
        /*0566*/ 	.short	(.L_233 - .L_232)
	.align		4
.L_232:
        /*0568*/ 	.word	index@(_Z15reduceMultiPassILj32ELb1EEvPKfPfj)
        /*056c*/ 	.word	0x00000000


	//----- nvinfo : EIATTR_MIN_STACK_SIZE
	.align		4
.L_233:
        /*0570*/ 	.byte	0x04, 0x12
        /*0572*/ 	.short	(.L_235 - .L_234)
	.align		4
.L_234:
        /*0574*/ 	.word	index@(_Z15reduceMultiPassILj64ELb1EEvPKfPfj)
        /*0578*/ 	.word	0x00000000


	//----- nvinfo : EIATTR_MIN_STACK_SIZE
	.align		4
.L_235:
        /*057c*/ 	.byte	0x04, 0x12
        /*057e*/ 	.short	(.L_237 - .L_236)
	.align		4
.L_236:
        /*0580*/ 	.word	index@(_Z15reduceMultiPassILj128ELb1EEvPKfPfj)
        /*0584*/ 	.word	0x00000000


	//----- nvinfo : EIATTR_MIN_STACK_SIZE
	.align		4
.L_237:
        /*0588*/ 	.byte	0x04, 0x12
        /*058a*/ 	.short	(.L_239 - .L_238)
	.align		4
.L_238:
        /*058c*/ 	.word	index@(_Z15reduceMultiPassILj256ELb1EEvPKfPfj)
        /*0590*/ 	.word	0x00000000


	//----- nvinfo : EIATTR_MIN_STACK_SIZE
	.align		4
.L_239:
        /*0594*/ 	.byte	0x04, 0x12
        /*0596*/ 	.short	(.L_241 - .L_240)
	.align		4
.L_240:
        /*0598*/ 	.word	index@(_Z15reduceMultiPassILj512ELb1EEvPKfPfj)
        /*059c*/ 	.word	0x00000000
.L_241:


//--------------------- .nv.compat                --------------------------
	.section	.nv.compat,"",@"SHT_CUDA_COMPAT_INFO"
	.align	4
        /*0000*/ 	.byte	0x02, 0x09, 0x00, 0x00, 0x02, 0x02, 0x01, 0x00, 0x02, 0x05, 0x05, 0x00, 0x03, 0x07, 0x01, 0x01
        /*0010*/ 	.byte	0x02, 0x03, 0x00, 0x00, 0x02, 0x06, 0x01, 0x00, 0x04, 0x0b, 0x08, 0x00, 0x09, 0x00, 0x00, 0x00
        /*0020*/ 	.byte	0x00, 0x00, 0x00, 0x00


//--------------------- .nv.info._Z16reduceSinglePassILj1ELb0EEvPKfPfj --------------------------
	.section	.nv.info._Z16reduceSinglePassILj1ELb0EEvPKfPfj,"",@"SHT_CUDA_INFO"
	.sectionflags	@""
	.align	4


	//----- nvinfo : EIATTR_CUDA_API_VERSION
	.align		4
        /*0000*/ 	.byte	0x04, 0x37
        /*0002*/ 	.short	(.L_243 - .L_242)
.L_242:
        /*0004*/ 	.word	0x00000082


	//----- nvinfo : EIATTR_KPARAM_INFO
	.align		4
.L_243:
        /*0008*/ 	.byte	0x04, 0x17
        /*000a*/ 	.short	(.L_245 - .L_244)
.L_244:
        /*000c*/ 	.word	0x00000000
        /*0010*/ 	.short	0x0002
        /*0012*/ 	.short	0x0010
        /*0014*/ 	.byte	0x00, 0xf0, 0x11, 0x00


	//----- nvinfo : EIATTR_KPARAM_INFO
	.align		4
.L_245:
        /*0018*/ 	.byte	0x04, 0x17
        /*001a*/ 	.short	(.L_247 - .L_246)
.L_246:
        /*001c*/ 	.word	0x00000000
        /*0020*/ 	.short	0x0001
        /*0022*/ 	.short	0x0008
        /*0024*/ 	.byte	0x00, 0xf5, 0x21, 0x00


	//----- nvinfo : EIATTR_KPARAM_INFO
	.align		4
.L_247:
        /*0028*/ 	.byte	0x04, 0x17
        /*002a*/ 	.short	(.L_249 - .L_248)
.L_248:
        /*002c*/ 	.word	0x00000000
        /*0030*/ 	.short	0x0000
        /*0032*/ 	.short	0x0000
        /*0034*/ 	.byte	0x00, 0xf5, 0x21, 0x00


	//----- nvinfo : EIATTR_SPARSE_MMA_MASK
	.align		4
.L_249:
        /*0038*/ 	.byte	0x03, 0x50
        /*003a*/ 	.short	0x0000


	//----- nvinfo : EIATTR_MAXREG_COUNT
	.align		4
        /*003c*/ 	.byte	0x03, 0x1b
        /*003e*/ 	.short	0x00ff


	//----- nvinfo : EIATTR_NUM_BARRIERS
	.align		4
        /*0040*/ 	.byte	0x02, 0x4c
        /*0042*/ 	.byte	0x01
	.zero		1


	//----- nvinfo : EIATTR_MERCURY_ISA_VERSION
	.align		4
        /*0044*/ 	.byte	0x03, 0x5f
        /*0046*/ 	.short	0x0101


	//----- nvinfo : EIATTR_COOP_GROUP_MASK_REGIDS
	.align		4
        /*0048*/ 	.byte	0x04, 0x29
        /*004a*/ 	.short	(.L_251 - .L_250)


	//   ....[0]....
.L_250:
        /*004c*/ 	.word	0xffffffff


	//   ....[1]....
        /*0050*/ 	.word	0xffffffff


	//   ....[2]....
        /*0054*/ 	.word	0xffffffff


	//   ....[3]....
        /*0058*/ 	.word	0xffffffff


	//   ....[4]....
        /*005c*/ 	.word	0xffffffff


	//   ....[5]....
        /*0060*/ 	.word	0xffffffff


	//   ....[6]....
        /*0064*/ 	.word	0xffffffff


	//   ....[7]....
        /*0068*/ 	.word	0xffffffff


	//   ....[8]....
        /*006c*/ 	.word	0xffffffff


	//   ....[9]....
        /*0070*/ 	.word	0xffffffff


	//   ....[10]....
        /*0074*/ 	.word	0xffffffff


	//   ....[11]....
        /*0078*/ 	.word	0xffffffff


	//   ....[12]....
        /*007c*/ 	.word	0xffffffff


	//   ....[13]....
        /*0080*/ 	.word	0xffffffff


	//   ....[14]....
        /*0084*/ 	.word	0xffffffff


	//   ....[15]....
        /*0088*/ 	.word	0xffffffff


	//   ....[16]....
        /*008c*/ 	.word	0xffffffff


	//----- nvinfo : EIATTR_COOP_GROUP_INSTR_OFFSETS
	.align		4
.L_251:
        /*0090*/ 	.byte	0x04, 0x28
        /*0092*/ 	.short	(.L_253 - .L_252)


	//   ....[0]....
.L_252:
        /*0094*/ 	.word	0x00000210


	//   ....[1]....
        /*0098*/ 	.word	0x000002f0


	//   ....[2]....
        /*009c*/ 	.word	0x00000330


	//   ....[3]....
        /*00a0*/ 	.word	0x00000370


	//   ....[4]....
        /*00a4*/ 	.word	0x000003b0


	//   ....[5]....
        /*00a8*/ 	.word	0x00000420


	//   ....[6]....
        /*00ac*/ 	.word	0x00000430


	//   ....[7]....
        /*00b0*/ 	.word	0x00000a90


	//   ....[8]....
        /*00b4*/ 	.word	0x00000c20


	//   ....[9]....
        /*00b8*/ 	.word	0x000013d0


	//   ....[10]....
        /*00bc*/ 	.word	0x00001420


	//   ....[11]....
        /*00c0*/ 	.word	0x00001460


	//   ....[12]....
        /*00c4*/ 	.word	0x000014a0


	//   ....[13]....
        /*00c8*/ 	.word	0x000014e0


	//   ....[14]....
        /*00cc*/ 	.word	0x00001530


	//   ....[15]....
        /*00d0*/ 	.word	0x00001540


	//   ....[16]....
        /*00d4*/ 	.word	0x00001b90


	//----- nvinfo : EIATTR_VRC_CTA_INIT_COUNT
	.align		4
.L_253:
        /*00d8*/ 	.byte	0x02, 0x4a
	.zero		1
	.zero		1


	//----- nvinfo : EIATTR_EXIT_INSTR_OFFSETS
	.align		4
        /*00dc*/ 	.byte	0x04, 0x1c
        /*00de*/ 	.short	(.L_255 - .L_254)


	//   ....[0]....
.L_254:
        /*00e0*/ 	.word	0x00000b20


	//   ....[1]....
        /*00e4*/ 	.word	0x00000c50


	//   ....[2]....
        /*00e8*/ 	.word	0x00001bb0


	//   ....[3]....
        /*00ec*/ 	.word	0x00001c10


	//----- nvinfo : EIATTR_CRS_STACK_SIZE
	.align		4
.L_255:
        /*00f0*/ 	.byte	0x04, 0x1e
        /*00f2*/ 	.short	(.L_257 - .L_256)
.L_256:
        /*00f4*/ 	.word	0x00000000


	//----- nvinfo : EIATTR_CBANK_PARAM_SIZE
	.align		4
.L_257:
        /*00f8*/ 	.byte	0x03, 0x19
        /*00fa*/ 	.short	0x0014


	//----- nvinfo : EIATTR_PARAM_CBANK
	.align		4
        /*00fc*/ 	.byte	0x04, 0x0a
        /*00fe*/ 	.short	(.L_259 - .L_258)
	.align		4
.L_258:
        /*0100*/ 	.word	index@(.nv.constant0._Z16reduceSinglePassILj1ELb0EEvPKfPfj)
        /*0104*/ 	.short	0x0380
        /*0106*/ 	.short	0x0014


	//----- nvinfo : EIATTR_SW_WAR
	.align		4
.L_259:
        /*0108*/ 	.byte	0x04, 0x36
        /*010a*/ 	.short	(.L_261 - .L_260)
.L_260:
        /*010c*/ 	.word	0x00000008
.L_261:


//--------------------- .nv.info._Z16reduceSinglePassILj2ELb0EEvPKfPfj --------------------------
	.section	.nv.info._Z16reduceSinglePassILj2ELb0EEvPKfPfj,"",@"SHT_CUDA_INFO"
	.sectionflags	@""
	.align	4


	//----- nvinfo : EIATTR_CUDA_API_VERSION
	.align		4
        /*0000*/ 	.byte	0x04, 0x37
        /*0002*/ 	.short	(.L_263 - .L_262)
.L_262:
        /*0004*/ 	.word	0x00000082


	//----- nvinfo : EIATTR_KPARAM_INFO
	.align		4
.L_263:
        /*0008*/ 	.byte	0x04, 0x17
        /*000a*/ 	.short	(.L_265 - .L_264)
.L_264:
        /*000c*/ 	.word	0x00000000
        /*0010*/ 	.short	0x0002
        /*0012*/ 	.short	0x0010
        /*0014*/ 	.byte	0x00, 0xf0, 0x11, 0x00


	//----- nvinfo : EIATTR_KPARAM_INFO
	.align		4
.L_265:
        /*0018*/ 	.byte	0x04, 0x17
        /*001a*/ 	.short	(.L_267 - .L_266)
.L_266:
        /*001c*/ 	.word	0x00000000
        /*0020*/ 	.short	0x0001
        /*0022*/ 	.short	0x0008
        /*0024*/ 	.byte	0x00, 0xf5, 0x21, 0x00


	//----- nvinfo : EIATTR_KPARAM_INFO
	.align		4
.L_267:
        /*0028*/ 	.byte	0x04, 0x17
        /*002a*/ 	.short	(.L_269 - .L_268)
.L_268:
        /*002c*/ 	.word	0x00000000
        /*0030*/ 	.short	0x0000
        /*0032*/ 	.short	0x0000
        /*0034*/ 	.byte	0x00, 0xf5, 0x21, 0x00


	//----- nvinfo : EIATTR_SPARSE_MMA_MASK
	.align		4
.L_269:
        /*0038*/ 	.byte	0x03, 0x50
        /*003a*/ 	.short	0x0000


	//----- nvinfo : EIATTR_MAXREG_COUNT
	.align		4
        /*003c*/ 	.byte	0x03, 0x1b
        /*003e*/ 	.short	0x00ff


	//----- nvinfo : EIATTR_NUM_BARRIERS
	.align		4
        /*0040*/ 	.byte	0x02, 0x4c
        /*0042*/ 	.byte	0x01
	.zero		1


	//----- nvinfo : EIATTR_MERCURY_ISA_VERSION
	.align		4
        /*0044*/ 	.byte	0x03, 0x5f
        /*0046*/ 	.short	0x0101


	//----- nvinfo : EIATTR_COOP_GROUP_MASK_REGIDS
	.align		4
        /*0048*/ 	.byte	0x04, 0x29
        /*004a*/ 	.short	(.L_271 - .L_270)


	//   ....[0]....
.L_270:
        /*004c*/ 	.word	0xffffffff


	//   ....[1]....
        /*0050*/ 	.word	0xffffffff


	//   ....[2]....
        /*0054*/ 	.word	0xffffffff


	//   ....[3]....
        /*0058*/ 	.word	0xffffffff


	//   ....[4]....
        /*005c*/ 	.word	0xffffffff


	//   ....[5]....
        /*0060*/ 	.word	0xffffffff


	//   ....[6]....
        /*0064*/ 	.word	0xffffffff


	//   ....[7]....
        /*0068*/ 	.word	0xffffffff


	//   ....[8]....
        /*006c*/ 	.word	0xffffffff


	//   ....[9]....
        /*0070*/ 	.word	0xffffffff


	//   ....[10]....
        /*0074*/ 	.word	0xffffffff


	//   ....[11]....
        /*0078*/ 	.word	0xffffffff


	//   ....[12]....
        /*007c*/ 	.word	0xffffffff


	//   ....[13]....
        /*0080*/ 	.word	0xffffffff


	//   ....[14]....
        /*0084*/ 	.word	0xffffffff


	//   ....[15]....
        /*0088*/ 	.word	0xffffffff


	//   ....[16]....
        /*008c*/ 	.word	0xffffffff


	//----- nvinfo : EIATTR_COOP_GROUP_INSTR_OFFSETS
	.align		4
.L_271:
        /*0090*/ 	.byte	0x04, 0x28
        /*0092*/ 	.short	(.L_273 - .L_272)


	//   ....[0]....
.L_272:
        /*0094*/ 	.word	0x00000220


	//   ....[1]....
        /*0098*/ 	.word	0x00000300


	//   ....[2]....
        /*009c*/ 	.word	0x00000340


	//   ....[3]....
        /*00a0*/ 	.word	0x00000380


	//   ....[4]....
        /*00a4*/ 	.word	0x000003c0


	//   ....[5]....
        /*00a8*/ 	.word	0x00000430


	//   ....[6]....
        /*00ac*/ 	.word	0x00000440


	//   ....[7]....
        /*00b0*/ 	.word	0x00000aa0


	//   ....[8]....
        /*00b4*/ 	.word	0x00000c30


	//   ....[9]....
        /*00b8*/ 	.word	0x000013f0


	//   ....[10]....
        /*00bc*/ 	.word	0x00001440


	//   ....[11]....
        /*00c0*/ 	.word	0x00001480


	//   ....[12]....
        /*00c4*/ 	.word	0x000014c0


	//   ....[13]....
        /*00c8*/ 	.word	0x00001500


	//   ....[14]....
        /*00cc*/ 	.word	0x00001550


	//   ....[15]....
        /*00d0*/ 	.word	0x00001560


	//   ....[16]....
        /*00d4*/ 	.word	0x00001b90


	//----- nvinfo : EIATTR_VRC_CTA_INIT_COUNT
	.align		4
.L_273:
        /*00d8*/ 	.byte	0x02, 0x4a
	.zero		1
	.zero		1


	//----- nvinfo : EIATTR_EXIT_INSTR_OFFSETS
	.align		4
        /*00dc*/ 	.byte	0x04, 0x1c
        /*00de*/ 	.short	(.L_275 - .L_274)


	//   ....[0]....
.L_274:
        /*00e0*/ 	.word	0x00000b30


	//   ....[1]....
        /*00e4*/ 	.word	0x00000c60


	//   ....[2]....
        /*00e8*/ 	.word	0x00001bb0


	//   ....[3]....
        /*00ec*/ 	.word	0x00001c10


	//----- nvinfo : EIATTR_CRS_STACK_SIZE
	.align		4
.L_275:
        /*00f0*/ 	.byte	0x04, 0x1e
        /*00f2*/ 	.short	(.L_277 - .L_276)
.L_276:
        /*00f4*/ 	.word	0x00000000


	//----- nvinfo : EIATTR_CBANK_PARAM_SIZE
	.align		4
.L_277:
        /*00f8*/ 	.byte	0x03, 0x19
        /*00fa*/ 	.short	0x0014


	//----- nvinfo : EIATTR_PARAM_CBANK
	.align		4
        /*00fc*/ 	.byte	0x04, 0x0a
        /*00fe*/ 	.short	(.L_279 - .L_278)
	.align		4
.L_278:
        /*0100*/ 	.word	index@(.nv.constant0._Z16reduceSinglePassILj2ELb0EEvPKfPfj)
        /*0104*/ 	.short	0x0380
        /*0106*/ 	.short	0x0014


	//----- nvinfo : EIATTR_SW_WAR
	.align		4
.L_279:
        /*0108*/ 	.byte	0x04, 0x36
        /*010a*/ 	.short	(.L_281 - .L_280)
.L_280:
        /*010c*/ 	.word	0x00000008
.L_281:


//--------------------- .nv.info._Z16reduceSinglePassILj4ELb0EEvPKfPfj --------------------------
	.section	.nv.info._Z16reduceSinglePassILj4ELb0EEvPKfPfj,"",@"SHT_CUDA_INFO"
	.sectionflags	@""
	.align	4


	//----- nvinfo : EIATTR_CUDA_API_VERSION
	.align		4
        /*0000*/ 	.byte	0x04, 0x37
        /*0002*/ 	.short	(.L_283 - .L_282)
.L_282:
        /*0004*/ 	.word	0x00000082


	//----- nvinfo : EIATTR_KPARAM_INFO
	.align		4
.L_283:
        /*0008*/ 	.byte	0x04, 0x17
        /*000a*/ 	.short	(.L_285 - .L_284)
.L_284:
        /*000c*/ 	.word	0x00000000
        /*0010*/ 	.short	0x0002
        /*0012*/ 	.short	0x0010
        /*0014*/ 	.byte	0x00, 0xf0, 0x11, 0x00


	//----- nvinfo : EIATTR_KPARAM_INFO
	.align		4
.L_285:
        /*0018*/ 	.byte	0x04, 0x17
        /*001a*/ 	.short	(.L_287 - .L_286)
.L_286:
        /*001c*/ 	.word	0x00000000
        /*0020*/ 	.short	0x0001
        /*0022*/ 	.short	0x0008
        /*0024*/ 	.byte	0x00, 0xf5, 0x21, 0x00


	//----- nvinfo : EIATTR_KPARAM_INFO
	.align		4
.L_287:
        /*0028*/ 	.byte	0x04, 0x17
        /*002a*/ 	.short	(.L_289 - .L_288)
.L_288:
        /*002c*/ 	.word	0x00000000
        /*0030*/ 	.short	0x0000
        /*0032*/ 	.short	0x0000
        /*0034*/ 	.byte	0x00, 0xf5, 0x21, 0x00


	//----- nvinfo : EIATTR_SPARSE_MMA_MASK
	.align		4
.L_289:
        /*0038*/ 	.byte	0x03, 0x50
        /*003a*/ 	.short	0x0000


	//----- nvinfo : EIATTR_MAXREG_COUNT
	.align		4
        /*003c*/ 	.byte	0x03, 0x1b
        /*003e*/ 	.short	0x00ff


	//----- nvinfo : EIATTR_NUM_BARRIERS
	.align		4
        /*0040*/ 	.byte	0x02, 0x4c
        /*0042*/ 	.byte	0x01
	.zero		1


	//----- nvinfo : EIATTR_MERCURY_ISA_VERSION
	.align		4
        /*0044*/ 	.byte	0x03, 0x5f
        /*0046*/ 	.short	0x0101


	//----- nvinfo : EIATTR_COOP_GROUP_MASK_REGIDS
	.align		4
        /*0048*/ 	.byte	0x04, 0x29
        /*004a*/ 	.short	(.L_291 - .L_290)


	//   ....[0]....
.L_290:
        /*004c*/ 	.word	0xffffffff


	//   ....[1]....
        /*0050*/ 	.word	0xffffffff


	//   ....[2]....
        /*0054*/ 	.word	0xffffffff


	//   ....[3]....
        /*0058*/ 	.word	0xffffffff


	//   ....[4]....
        /*005c*/ 	.word	0xffffffff


	//   ....[5]....
        /*0060*/ 	.word	0xffffffff


	//   ....[6]....
        /*0064*/ 	.word	0xffffffff


	//   ....[7]....
        /*0068*/ 	.word	0xffffffff


	//   ....[8]....
        /*006c*/ 	.word	0xffffffff


	//   ....[9]....
        /*0070*/ 	.word	0xffffffff


	//   ....[10]....
        /*0074*/ 	.word	0xffffffff


	//   ....[11]....
        /*0078*/ 	.word	0xffffffff


	//   ....[12]....
        /*007c*/ 	.word	0xffffffff


	//   ....[13]....
        /*0080*/ 	.word	0xffffffff


	//   ....[14]....
        /*0084*/ 	.word	0xffffffff


	//   ....[15]....
        /*0088*/ 	.word	0xffffffff


	//   ....[16]....
        /*008c*/ 	.word	0xffffffff


	//----- nvinfo : EIATTR_COOP_GROUP_INSTR_OFFSETS
	.align		4
.L_291:
        /*0090*/ 	.byte	0x04, 0x28
        /*0092*/ 	.short	(.L_293 - .L_292)


	//   ....[0]....
.L_292:
        /*0094*/ 	.word	0x00000220


	//   ....[1]....
        /*0098*/ 	.word	0x00000300


	//   ....[2]....
        /*009c*/ 	.word	0x00000340


	//   ....[3]....
        /*00a0*/ 	.word	0x00000380


	//   ....[4]....
        /*00a4*/ 	.word	0x000003c0


	//   ....[5]....
        /*00a8*/ 	.word	0x00000430


	//   ....[6]....
        /*00ac*/ 	.word	0x00000440


	//   ....[7]....
        /*00b0*/ 	.word	0x00000aa0


	//   ....[8]....
        /*00b4*/ 	.word	0x00000c30


	//   ....[9]....
        /*00b8*/ 	.word	0x000013f0


	//   ....[10]....
        /*00bc*/ 	.word	0x00001440


	//   ....[11]....
        /*00c0*/ 	.word	0x00001480


	//   ....[12]....
        /*00c4*/ 	.word	0x000014c0


	//   ....[13]....
        /*00c8*/ 	.word	0x00001500


	//   ....[14]....
        /*00cc*/ 	.word	0x00001550


	//   ....[15]....
        /*00d0*/ 	.word	0x00001560


	//   ....[16]....
        /*00d4*/ 	.word	0x00001b90


	//----- nvinfo : EIATTR_VRC_CTA_INIT_COUNT
	.align		4
.L_293:
        /*00d8*/ 	.byte	0x02, 0x4a
	.zero		1
	.zero		1


	//----- nvinfo : EIATTR_EXIT_INSTR_OFFSETS
	.align		4
        /*00dc*/ 	.byte	0x04, 0x1c
        /*00de*/ 	.short	(.L_295 - .L_294)


	//   ....[0]....
.L_294:
        /*00e0*/ 	.word	0x00000b30


	//   ....[1]....
        /*00e4*/ 	.word	0x00000c60


	//   ....[2]....
        /*00e8*/ 	.word	0x00001bb0


	//   ....[3]....
        /*00ec*/ 	.word	0x00001c10


	//----- nvinfo : EIATTR_CRS_STACK_SIZE
	.align		4
.L_295:
        /*00f0*/ 	.byte	0x04, 0x1e
        /*00f2*/ 	.short	(.L_297 - .L_296)
.L_296:
        /*00f4*/ 	.word	0x00000000


	//----- nvinfo : EIATTR_CBANK_PARAM_SIZE
	.align		4
.L_297:
        /*00f8*/ 	.byte	0x03, 0x19
        /*00fa*/ 	.short	0x0014


	//----- nvinfo : EIATTR_PARAM_CBANK
	.align		4
        /*00fc*/ 	.byte	0x04, 0x0a
        /*00fe*/ 	.short	(.L_299 - .L_298)
	.align		4
.L_298:
        /*0100*/ 	.word	index@(.nv.constant0._Z16reduceSinglePassILj4ELb0EEvPKfPfj)
        /*0104*/ 	.short	0x0380
        /*0106*/ 	.short	0x0014


	//----- nvinfo : EIATTR_SW_WAR
	.align		4
.L_299:
        /*0108*/ 	.byte	0x04, 0x36
        /*010a*/ 	.short	(.L_301 - .L_300)
.L_300:
        /*010c*/ 	.word	0x00000008
.L_301:


//--------------------- .nv.info._Z16reduceSinglePassILj8ELb0EEvPKfPfj --------------------------
	.section	.nv.info._Z16reduceSinglePassILj8ELb0EEvPKfPfj,"",@"SHT_CUDA_INFO"
	.sectionflags	@""
	.align	4


	//----- nvinfo : EIATTR_CUDA_API_VERSION
	.align		4
        /*0000*/ 	.byte	0x04, 0x37
        /*0002*/ 	.short	(.L_303 - .L_302)
.L_302:
        /*0004*/ 	.word	0x00000082


	//----- nvinfo : EIATTR_KPARAM_INFO
	.align		4
.L_303:
        /*0008*/ 	.byte	0x04, 0x17
        /*000a*/ 	.short	(.L_305 - .L_304)
.L_304:
        /*000c*/ 	.word	0x00000000
        /*0010*/ 	.short	0x0002
        /*0012*/ 	.short	0x0010
        /*0014*/ 	.byte	0x00, 0xf0, 0x11, 0x00


	//----- nvinfo : EIATTR_KPARAM_INFO
	.align		4
.L_305:
        /*0018*/ 	.byte	0x04, 0x17
        /*001a*/ 	.short	(.L_307 - .L_306)
.L_306:
        /*001c*/ 	.word	0x00000000
        /*0020*/ 	.short	0x0001
        /*0022*/ 	.short	0x0008
        /*0024*/ 	.byte	0x00, 0xf5, 0x21, 0x00


	//----- nvinfo : EIATTR_KPARAM_INFO
	.align		4
.L_307:
        /*0028*/ 	.byte	0x04, 0x17
        /*002a*/ 	.short	(.L_309 - .L_308)
.L_308:
        /*002c*/ 	.word	0x00000000
        /*0030*/ 	.short	0x0000
        /*0032*/ 	.short	0x0000
        /*0034*/ 	.byte	0x00, 0xf5, 0x21, 0x00


	//----- nvinfo : EIATTR_SPARSE_MMA_MASK
	.align		4
.L_309:
        /*0038*/ 	.byte	0x03, 0x50
        /*003a*/ 	.short	0x0000


	//----- nvinfo : EIATTR_MAXREG_COUNT
	.align		4
        /*003c*/ 	.byte	0x03, 0x1b
        /*003e*/ 	.short	0x00ff


	//----- nvinfo : EIATTR_NUM_BARRIERS
	.align		4
        /*0040*/ 	.byte	0x02, 0x4c
        /*0042*/ 	.byte	0x01
	.zero		1


	//----- nvinfo : EIATTR_MERCURY_ISA_VERSION
	.align		4
        /*0044*/ 	.byte	0x03, 0x5f
        /*0046*/ 	.short	0x0101


	//----- nvinfo : EIATTR_COOP_GROUP_MASK_REGIDS
	.align		4
        /*0048*/ 	.byte	0x04, 0x29
        /*004a*/ 	.short	(.L_311 - .L_310)


	//   ....[0]....
.L_310:
        /*004c*/ 	.word	0xffffffff


	//   ....[1]....
        /*0050*/ 	.word	0xffffffff


	//   ....[2]....
        /*0054*/ 	.word	0xffffffff


	//   ....[3]....
        /*0058*/ 	.word	0xffffffff


	//   ....[4]....
        /*005c*/ 	.word	0xffffffff


	//   ....[5]....
        /*0060*/ 	.word	0xffffffff


	//   ....[6]....
        /*0064*/ 	.word	0xffffffff


	//   ....[7]....
        /*0068*/ 	.word	0xffffffff


	//   ....[8]....
        /*006c*/ 	.word	0xffffffff


	//   ....[9]....
        /*0070*/ 	.word	0xffffffff


	//   ....[10]....
        /*0074*/ 	.word	0xffffffff


	//   ....[11]....
        /*0078*/ 	.word	0xffffffff


	//   ....[12]....
        /*007c*/ 	.word	0xffffffff


	//   ....[13]....
        /*0080*/ 	.word	0xffffffff


	//   ....[14]....
        /*0084*/ 	.word	0xffffffff


	//   ....[15]....
        /*0088*/ 	.word	0xffffffff


	//   ....[16]....
        /*008c*/ 	.word	0xffffffff


	//----- nvinfo : EIATTR_COOP_GROUP_INSTR_OFFSETS
	.align		4
.L_311:
        /*0090*/ 	.byte	0x04, 0x28
        /*0092*/ 	.short	(.L_313 - .L_312)


	//   ....[0]....
.L_312:
        /*0094*/ 	.word	0x00000220


	//   ....[1]....
        /*0098*/ 	.word	0x00000300


	//   ....[2]....
        /*009c*/ 	.word	0x00000340


	//   ....[3]....
        /*00a0*/ 	.word	0x00000380


	//   ....[4]....
        /*00a4*/ 	.word	0x000003c0


	//   ....[5]....
        /*00a8*/ 	.word	0x00000430


	//   ....[6]....
        /*00ac*/ 	.word	0x00000440


	//   ....[7]....
        /*00b0*/ 	.word	0x00000aa0


	//   ....[8]....
        /*00b4*/ 	.word	0x00000c30


	//   ....[9]....
        /*00b8*/ 	.word	0x000013f0


	//   ....[10]....
        /*00bc*/ 	.word	0x00001440


	//   ....[11]....
        /*00c0*/ 	.word	0x00001480


	//   ....[12]....
        /*00c4*/ 	.word	0x000014c0


	//   ....[13]....
        /*00c8*/ 	.word	0x00001500


	//   ....[14]....
        /*00cc*/ 	.word	0x00001550


	//   ....[15]....
        /*00d0*/ 	.word	0x00001560


	//   ....[16]....
        /*00d4*/ 	.word	0x00001b90


	//----- nvinfo : EIATTR_VRC_CTA_INIT_COUNT
	.align		4
.L_313:
        /*00d8*/ 	.byte	0x02, 0x4a
	.zero		1
	.zero		1


	//----- nvinfo : EIATTR_EXIT_INSTR_OFFSETS
	.align		4
        /*00dc*/ 	.byte	0x04, 0x1c
        /*00de*/ 	.short	(.L_315 - .L_314)


	//   ....[0]....
.L_314:
        /*00e0*/ 	.word	0x00000b30


	//   ....[1]....
        /*00e4*/ 	.word	0x00000c60


	//   ....[2]....
        /*00e8*/ 	.word	0x00001bb0


	//   ....[3]....
        /*00ec*/ 	.word	0x00001c10


	//----- nvinfo : EIATTR_CRS_STACK_SIZE
	.align		4
.L_315:
        /*00f0*/ 	.byte	0x04, 0x1e
        /*00f2*/ 	.short	(.L_317 - .L_316)
.L_316:
        /*00f4*/ 	.word	0x00000000


	//----- nvinfo : EIATTR_CBANK_PARAM_SIZE
	.align		4
.L_317:
        /*00f8*/ 	.byte	0x03, 0x19
        /*00fa*/ 	.short	0x0014


	//----- nvinfo : EIATTR_PARAM_CBANK
	.align		4
        /*00fc*/ 	.byte	0x04, 0x0a
        /*00fe*/ 	.short	(.L_319 - .L_318)
	.align		4
.L_318:
        /*0100*/ 	.word	index@(.nv.constant0._Z16reduceSinglePassILj8ELb0EEvPKfPfj)
        /*0104*/ 	.short	0x0380
        /*0106*/ 	.short	0x0014


	//----- nvinfo : EIATTR_SW_WAR
	.align		4
.L_319:
        /*0108*/ 	.byte	0x04, 0x36
        /*010a*/ 	.short	(.L_321 - .L_320)
.L_320:
        /*010c*/ 	.word	0x00000008
.L_321:


//--------------------- .nv.info._Z16reduceSinglePassILj16ELb0EEvPKfPfj --------------------------
	.section	.nv.info._Z16reduceSinglePassILj16ELb0EEvPKfPfj,"",@"SHT_CUDA_INFO"
	.sectionflags	@""
	.align	4


	//----- nvinfo : EIATTR_CUDA_API_VERSION
	.align		4
        /*0000*/ 	.byte	0x04, 0x37
        /*0002*/ 	.short	(.L_323 - .L_322)
.L_322:
        /*0004*/ 	.word	0x00000082


	//----- nvinfo : EIATTR_KPARAM_INFO
	.align		4
.L_323:
        /*0008*/ 	.byte	0x04, 0x17
        /*000a*/ 	.short	(.L_325 - .L_324)
.L_324:
        /*000c*/ 	.word	0x00000000
        /*0010*/ 	.short	0x0002
        /*0012*/ 	.short	0x0010
        /*0014*/ 	.byte	0x00, 0xf0, 0x11, 0x00


	//----- nvinfo : EIATTR_KPARAM_INFO
	.align		4
.L_325:
        /*0018*/ 	.byte	0x04, 0x17
        /*001a*/ 	.short	(.L_327 - .L_326)
.L_326:
        /*001c*/ 	.word	0x00000000
        /*0020*/ 	.short	0x0001
        /*0022*/ 	.short	0x0008
        /*0024*/ 	.byte	0x00, 0xf5, 0x21, 0x00


	//----- nvinfo : EIATTR_KPARAM_INFO
	.align		4
.L_327:
        /*0028*/ 	.byte	0x04, 0x17
        /*002a*/ 	.short	(.L_329 - .L_328)
.L_328:
        /*002c*/ 	.word	0x00000000
        /*0030*/ 	.short	0x0000
        /*0032*/ 	.short	0x0000
        /*0034*/ 	.byte	0x00, 0xf5, 0x21, 0x00


	//----- nvinfo : EIATTR_SPARSE_MMA_MASK
	.align		4
.L_329:
        /*0038*/ 	.byte	0x03, 0x50
        /*003a*/ 	.short	0x0000


	//----- nvinfo : EIATTR_MAXREG_COUNT
	.align		4
        /*003c*/ 	.byte	0x03, 0x1b
        /*003e*/ 	.short	0x00ff


	//----- nvinfo : EIATTR_NUM_BARRIERS
	.align		4
        /*0040*/ 	.byte	0x02, 0x4c
        /*0042*/ 	.byte	0x01
	.zero		1


	//----- nvinfo : EIATTR_MERCURY_ISA_VERSION
	.align		4
        /*0044*/ 	.byte	0x03, 0x5f
        /*0046*/ 	.short	0x0101


	//----- nvinfo : EIATTR_COOP_GROUP_MASK_REGIDS
	.align		4
        /*0048*/ 	.byte	0x04, 0x29
        /*004a*/ 	.short	(.L_331 - .L_330)


	//   ....[0]....
.L_330:
        /*004c*/ 	.word	0xffffffff


	//   ....[1]....
        /*0050*/ 	.word	0xffffffff


	//   ....[2]....
        /*0054*/ 	.word	0xffffffff


	//   ....[3]....
        /*0058*/ 	.word	0xffffffff


	//   ....[4]....
        /*005c*/ 	.word	0xffffffff


	//   ....[5]....
        /*0060*/ 	.word	0xffffffff


	//   ....[6]....
        /*0064*/ 	.word	0xffffffff


	//   ....[7]....
        /*0068*/ 	.word	0xffffffff


	//   ....[8]....
        /*006c*/ 	.word	0xffffffff


	//   ....[9]....
        /*0070*/ 	.word	0xffffffff


	//   ....[10]....
        /*0074*/ 	.word	0xffffffff


	//   ....[11]....
        /*0078*/ 	.word	0xffffffff


	//   ....[12]....
        /*007c*/ 	.word	0xffffffff


	//   ....[13]....
        /*0080*/ 	.word	0xffffffff


	//   ....[14]....
        /*0084*/ 	.word	0xffffffff


	//   ....[15]....
        /*0088*/ 	.word	0xffffffff


	//   ....[16]....
        /*008c*/ 	.word	0xffffffff


	//----- nvinfo : EIATTR_COOP_GROUP_INSTR_OFFSETS
	.align		4
.L_331:
        /*0090*/ 	.byte	0x04, 0x28
        /*0092*/ 	.short	(.L_333 - .L_332)


	//   ....[0]....
.L_332:
        /*0094*/ 	.word	0x00000220


	//   ....[1]....
        /*0098*/ 	.word	0x00000300


	//   ....[2]....
        /*009c*/ 	.word	0x00000340


	//   ....[3]....
        /*00a0*/ 	.word	0x00000380


	//   ....[4]....
        /*00a4*/ 	.word	0x000003c0


	//   ....[5]....
        /*00a8*/ 	.word	0x00000430


	//   ....[6]....
        /*00ac*/ 	.word	0x00000440


	//   ....[7]....
        /*00b0*/ 	.word	0x00000aa0


	//   ....[8]....
        /*00b4*/ 	.word	0x00000c30


	//   ....[9]....
        /*00b8*/ 	.word	0x000013f0


	//   ....[10]....
        /*00bc*/ 	.word	0x00001440


	//   ....[11]....
        /*00c0*/ 	.word	0x00001480


	//   ....[12]....
        /*00c4*/ 	.word	0x000014c0


	//   ....[13]....
        /*00c8*/ 	.word	0x00001500


	//   ....[14]....
        /*00cc*/ 	.word	0x00001550


	//   ....[15]....
        /*00d0*/ 	.word	0x00001560


	//   ....[16]....
        /*00d4*/ 	.word	0x00001b90


	//----- nvinfo : EIATTR_VRC_CTA_INIT_COUNT
	.align		4
.L_333:
        /*00d8*/ 	.byte	0x02, 0x4a
	.zero		1
	.zero		1


	//----- nvinfo : EIATTR_EXIT_INSTR_OFFSETS
	.align		4
        /*00dc*/ 	.byte	0x04, 0x1c
        /*00de*/ 	.short	(.L_335 - .L_334)


	//   ....[0]....
.L_334:
        /*00e0*/ 	.word	0x00000b30


	//   ....[1]....
        /*00e4*/ 	.word	0x00000c60


	//   ....[2]....
        /*00e8*/ 	.word	0x00001bb0


	//   ....[3]....
        /*00ec*/ 	.word	0x00001c10


	//----- nvinfo : EIATTR_CRS_STACK_SIZE
	.align		4
.L_335:
        /*00f0*/ 	.byte	0x04, 0x1e
        /*00f2*/ 	.short	(.L_337 - .L_336)
.L_336:
        /*00f4*/ 	.word	0x00000000


	//----- nvinfo : EIATTR_CBANK_PARAM_SIZE
	.align		4
.L_337:
        /*00f8*/ 	.byte	0x03, 0x19
        /*00fa*/ 	.short	0x0014


	//----- nvinfo : EIATTR_PARAM_CBANK
	.align		4
        /*00fc*/ 	.byte	0x04, 0x0a
        /*00fe*/ 	.short	(.L_339 - .L_338)
	.align		4
.L_338:
        /*0100*/ 	.word	index@(.nv.constant0._Z16reduceSinglePassILj16ELb0EEvPKfPfj)
        /*0104*/ 	.short	0x0380
        /*0106*/ 	.short	0x0014


	//----- nvinfo : EIATTR_SW_WAR
	.align		4
.L_339:
        /*0108*/ 	.byte	0x04, 0x36
        /*010a*/ 	.short	(.L_341 - .L_340)
.L_340:
        /*010c*/ 	.word	0x00000008
.L_341:


//--------------------- .nv.info._Z16reduceSinglePassILj32ELb0EEvPKfPfj --------------------------
	.section	.nv.info._Z16reduceSinglePassILj32ELb0EEvPKfPfj,"",@"SHT_CUDA_INFO"
	.sectionflags	@""
	.align	4


	//----- nvinfo : EIATTR_CUDA_API_VERSION
	.align		4
        /*0000*/ 	.byte	0x04, 0x37
        /*0002*/ 	.short	(.L_343 - .L_342)
.L_342:
        /*0004*/ 	.word	0x00000082


	//----- nvinfo : EIATTR_KPARAM_INFO
	.align		4
.L_343:
        /*0008*/ 	.byte	0x04, 0x17
        /*000a*/ 	.short	(.L_345 - .L_344)
.L_344:
        /*000c*/ 	.word	0x00000000
        /*0010*/ 	.short	0x0002
        /*0012*/ 	.short	0x0010
        /*0014*/ 	.byte	0x00, 0xf0, 0x11, 0x00


	//----- nvinfo : EIATTR_KPARAM_INFO
	.align		4
.L_345:
        /*0018*/ 	.byte	0x04, 0x17
        /*001a*/ 	.short	(.L_347 - .L_346)
.L_346:
        /*001c*/ 	.word	0x00000000
        /*0020*/ 	.short	0x0001
        /*0022*/ 	.short	0x0008
        /*0024*/ 	.byte	0x00, 0xf5, 0x21, 0x00


	//----- nvinfo : EIATTR_KPARAM_INFO
	.align		4
.L_347:
        /*0028*/ 	.byte	0x04, 0x17
        /*002a*/ 	.short	(.L_349 - .L_348)
.L_348:
        /*002c*/ 	.word	0x00000000
        /*0030*/ 	.short	0x0000
        /*0032*/ 	.short	0x0000
        /*0034*/ 	.byte	0x00, 0xf5, 0x21, 0x00


	//----- nvinfo : EIATTR_SPARSE_MMA_MASK
	.align		4
.L_349:
        /*0038*/ 	.byte	0x03, 0x50
        /*003a*/ 	.short	0x0000


	//----- nvinfo : EIATTR_MAXREG_COUNT
	.align		4
        /*003c*/ 	.byte	0x03, 0x1b
        /*003e*/ 	.short	0x00ff


	//----- nvinfo : EIATTR_NUM_BARRIERS
	.align		4
        /*0040*/ 	.byte	0x02, 0x4c
        /*0042*/ 	.byte	0x01
	.zero		1


	//----- nvinfo : EIATTR_MERCURY_ISA_VERSION
	.align		4
        /*0044*/ 	.byte	0x03, 0x5f
        /*0046*/ 	.short	0x0101


	//----- nvinfo : EIATTR_COOP_GROUP_MASK_REGIDS
	.align		4
        /*0048*/ 	.byte	0x04, 0x29
        /*004a*/ 	.short	(.L_351 - .L_350)


	//   ....[0]....
.L_350:
        /*004c*/ 	.word	0xffffffff


	//   ....[1]....
        /*0050*/ 	.word	0xffffffff


	//   ....[2]....
        /*0054*/ 	.word	0xffffffff


	//   ....[3]....
        /*0058*/ 	.word	0xffffffff


	//   ....[4]....
        /*005c*/ 	.word	0xffffffff


	//   ....[5]....
        /*0060*/ 	.word	0xffffffff


	//   ....[6]....
        /*0064*/ 	.word	0xffffffff


	//   ....[7]....
        /*0068*/ 	.word	0xffffffff


	//   ....[8]....
        /*006c*/ 	.word	0xffffffff


	//   ....[9]....
        /*0070*/ 	.word	0xffffffff


	//   ....[10]....
        /*0074*/ 	.word	0xffffffff


	//   ....[11]....
        /*0078*/ 	.word	0xffffffff


	//   ....[12]....
        /*007c*/ 	.word	0xffffffff


	//   ....[13]....
        /*0080*/ 	.word	0xffffffff


	//   ....[14]....
        /*0084*/ 	.word	0xffffffff


	//   ....[15]....
        /*0088*/ 	.word	0xffffffff


	//   ....[16]....
        /*008c*/ 	.word	0xffffffff


	//----- nvinfo : EIATTR_COOP_GROUP_INSTR_OFFSETS
	.align		4
.L_351:
        /*0090*/ 	.byte	0x04, 0x28
        /*0092*/ 	.short	(.L_353 - .L_352)


	//   ....[0]....
.L_352:
        /*0094*/ 	.word	0x00000220


	//   ....[1]....
        /*0098*/ 	.word	0x00000300


	//   ....[2]....
        /*009c*/ 	.word	0x00000340


	//   ....[3]....
        /*00a0*/ 	.word	0x00000380


	//   ....[4]....
        /*00a4*/ 	.word	0x000003c0


	//   ....[5]....
        /*00a8*/ 	.word	0x00000430


	//   ....[6]....
        /*00ac*/ 	.word	0x00000440


	//   ....[7]....
        /*00b0*/ 	.word	0x00000aa0


	//   ....[8]....
        /*00b4*/ 	.word	0x00000c30


	//   ....[9]....
        /*00b8*/ 	.word	0x000013f0


	//   ....[10]....
        /*00bc*/ 	.word	0x00001440


	//   ....[11]....
        /*00c0*/ 	.word	0x00001480


	//   ....[12]....
        /*00c4*/ 	.word	0x000014c0


	//   ....[13]....
        /*00c8*/ 	.word	0x00001500


	//   ....[14]....
        /*00cc*/ 	.word	0x00001550


	//   ....[15]....
        /*00d0*/ 	.word	0x00001560


	//   ....[16]....
        /*00d4*/ 	.word	0x00001b90


	//----- nvinfo : EIATTR_VRC_CTA_INIT_COUNT
	.align		4
.L_353:
        /*00d8*/ 	.byte	0x02, 0x4a
	.zero		1
	.zero		1


	//----- nvinfo : EIATTR_EXIT_INSTR_OFFSETS
	.align		4
        /*00dc*/ 	.byte	0x04, 0x1c
        /*00de*/ 	.short	(.L_355 - .L_354)


	//   ....[0]....
.L_354:
        /*00e0*/ 	.word	0x00000b30


	//   ....[1]....
        /*00e4*/ 	.word	0x00000c60


	//   ....[2]....
        /*00e8*/ 	.word	0x00001bb0


	//   ....[3]....
        /*00ec*/ 	.word	0x00001c10


	//----- nvinfo : EIATTR_CRS_STACK_SIZE
	.align		4
.L_355:
        /*00f0*/ 	.byte	0x04, 0x1e
        /*00f2*/ 	.short	(.L_357 - .L_356)
.L_356:
        /*00f4*/ 	.word	0x00000000


	//----- nvinfo : EIATTR_CBANK_PARAM_SIZE
	.align		4
.L_357:
        /*00f8*/ 	.byte	0x03, 0x19
        /*00fa*/ 	.short	0x0014


	//----- nvinfo : EIATTR_PARAM_CBANK
	.align		4
        /*00fc*/ 	.byte	0x04, 0x0a
        /*00fe*/ 	.short	(.L_359 - .L_358)
	.align		4
.L_358:
        /*0100*/ 	.word	index@(.nv.constant0._Z16reduceSinglePassILj32ELb0EEvPKfPfj)
        /*0104*/ 	.short	0x0380
        /*0106*/ 	.short	0x0014


	//----- nvinfo : EIATTR_SW_WAR
	.align		4
.L_359:
        /*0108*/ 	.byte	0x04, 0x36
        /*010a*/ 	.short	(.L_361 - .L_360)
.L_360:
        /*010c*/ 	.word	0x00000008
.L_361:


//--------------------- .nv.info._Z16reduceSinglePassILj64ELb0EEvPKfPfj --------------------------
	.section	.nv.info._Z16reduceSinglePassILj64ELb0EEvPKfPfj,"",@"SHT_CUDA_INFO"
	.sectionflags	@""
	.align	4


	//----- nvinfo : EIATTR_CUDA_API_VERSION
	.align		4
        /*0000*/ 	.byte	0x04, 0x37
        /*0002*/ 	.short	(.L_363 - .L_362)
.L_362:
        /*0004*/ 	.word	0x00000082


	//----- nvinfo : EIATTR_KPARAM_INFO
	.align		4
.L_363:
        /*0008*/ 	.byte	0x04, 0x17
        /*000a*/ 	.short	(.L_365 - .L_364)
.L_364:
        /*000c*/ 	.word	0x00000000
        /*0010*/ 	.short	0x0002
        /*0012*/ 	.short	0x0010
        /*0014*/ 	.byte	0x00, 0xf0, 0x11, 0x00


	//----- nvinfo : EIATTR_KPARAM_INFO
	.align		4
.L_365:
        /*0018*/ 	.byte	0x04, 0x17
        /*001a*/ 	.short	(.L_367 - .L_366)
.L_366:
        /*001c*/ 	.word	0x00000000
        /*0020*/ 	.short	0x0001
        /*0022*/ 	.short	0x0008
        /*0024*/ 	.byte	0x00, 0xf5, 0x21, 0x00


	//----- nvinfo : EIATTR_KPARAM_INFO
	.align		4
.L_367:
        /*0028*/ 	.byte	0x04, 0x17
        /*002a*/ 	.short	(.L_369 - .L_368)
.L_368:
        /*002c*/ 	.word	0x00000000
        /*0030*/ 	.short	0x0000
        /*0032*/ 	.short	0x0000
        /*0034*/ 	.byte	0x00, 0xf5, 0x21, 0x00


	//----- nvinfo : EIATTR_SPARSE_MMA_MASK
	.align		4
.L_369:
        /*0038*/ 	.byte	0x03, 0x50
        /*003a*/ 	.short	0x0000


	//----- nvinfo : EIATTR_MAXREG_COUNT
	.align		4
        /*003c*/ 	.byte	0x03, 0x1b
        /*003e*/ 	.short	0x00ff


	//----- nvinfo : EIATTR_NUM_BARRIERS
	.align		4
        /*0040*/ 	.byte	0x02, 0x4c
        /*0042*/ 	.byte	0x01
	.zero		1


	//----- nvinfo : EIATTR_MERCURY_ISA_VERSION
	.align		4
        /*0044*/ 	.byte	0x03, 0x5f
        /*0046*/ 	.short	0x0101


	//----- nvinfo : EIATTR_COOP_GROUP_MASK_REGIDS
	.align		4
        /*0048*/ 	.byte	0x04, 0x29
        /*004a*/ 	.short	(.L_371 - .L_370)


	//   ....[0]....
.L_370:
        /*004c*/ 	.word	0xffffffff


	//   ....[1]....
        /*0050*/ 	.word	0xffffffff


	//   ....[2]....
        /*0054*/ 	.word	0xffffffff


	//   ....[3]....
        /*0058*/ 	.word	0xffffffff


	//   ....[4]....
        /*005c*/ 	.word	0xffffffff


	//   ....[5]....
        /*0060*/ 	.word	0xffffffff


	//   ....[6]....
        /*0064*/ 	.word	0xffffffff


	//   ....[7]....
        /*0068*/ 	.word	0xffffffff


	//   ....[8]....
        /*006c*/ 	.word	0xffffffff


	//   ....[9]....
        /*0070*/ 	.word	0xffffffff


	//   ....[10]....
        /*0074*/ 	.word	0xffffffff


	//   ....[11]....
        /*0078*/ 	.word	0xffffffff


	//   ....[12]....
        /*007c*/ 	.word	0xffffffff


	//   ....[13]....
        /*0080*/ 	.word	0xffffffff


	//   ....[14]....
        /*0084*/ 	.word	0xffffffff


	//   ....[15]....
        /*0088*/ 	.word	0xffffffff


	//   ....[16]....
        /*008c*/ 	.word	0xffffffff


	//----- nvinfo : EIATTR_COOP_GROUP_INSTR_OFFSETS
	.align		4
.L_371:
        /*0090*/ 	.byte	0x04, 0x28
        /*0092*/ 	.short	(.L_373 - .L_372)


	//   ....[0]....
.L_372:
        /*0094*/ 	.word	0x00000220


	//   ....[1]....
        /*0098*/ 	.word	0x00000300


	//   ....[2]....
        /*009c*/ 	.word	0x00000340


	//   ....[3]....
        /*00a0*/ 	.word	0x00000380


	//   ....[4]....
        /*00a4*/ 	.word	0x000003c0


	//   ....[5]....
        /*00a8*/ 	.word	0x00000430


	//   ....[6]....
        /*00ac*/ 	.word	0x00000440


	//   ....[7]....
        /*00b0*/ 	.word	0x00000aa0


	//   ....[8]....
        /*00b4*/ 	.word	0x00000c30


	//   ....[9]....
        /*00b8*/ 	.word	0x000013f0


	//   ....[10]....
        /*00bc*/ 	.word	0x00001440


	//   ....[11]....
        /*00c0*/ 	.word	0x00001480


	//   ....[12]....
        /*00c4*/ 	.word	0x000014c0


	//   ....[13]....
        /*00c8*/ 	.word	0x00001500


	//   ....[14]....
        /*00cc*/ 	.word	0x00001550


	//   ....[15]....
        /*00d0*/ 	.word	0x00001560


	//   ....[16]....
        /*00d4*/ 	.word	0x00001b90


	//----- nvinfo : EIATTR_VRC_CTA_INIT_COUNT
	.align		4
.L_373:
        /*00d8*/ 	.byte	0x02, 0x4a
	.zero		1
	.zero		1


	//----- nvinfo : EIATTR_EXIT_INSTR_OFFSETS
	.align		4
        /*00dc*/ 	.byte	0x04, 0x1c
        /*00de*/ 	.short	(.L_375 - .L_374)


	//   ....[0]....
.L_374:
        /*00e0*/ 	.word	0x00000b30


	//   ....[1]....
        /*00e4*/ 	.word	0x00000c60


	//   ....[2]....
        /*00e8*/ 	.word	0x00001bb0


	//   ....[3]....
        /*00ec*/ 	.word	0x00001c10


	//----- nvinfo : EIATTR_CRS_STACK_SIZE
	.align		4
.L_375:
        /*00f0*/ 	.byte	0x04, 0x1e
        /*00f2*/ 	.short	(.L_377 - .L_376)
.L_376:
        /*00f4*/ 	.word	0x00000000


	//----- nvinfo : EIATTR_CBANK_PARAM_SIZE
	.align		4
.L_377:
        /*00f8*/ 	.byte	0x03, 0x19
        /*00fa*/ 	.short	0x0014


	//----- nvinfo : EIATTR_PARAM_CBANK
	.align		4
        /*00fc*/ 	.byte	0x04, 0x0a
        /*00fe*/ 	.short	(.L_379 - .L_378)
	.align		4
.L_378:
        /*0100*/ 	.word	index@(.nv.constant0._Z16reduceSinglePassILj64ELb0EEvPKfPfj)
        /*0104*/ 	.short	0x0380
        /*0106*/ 	.short	0x0014


	//----- nvinfo : EIATTR_SW_WAR
	.align		4
.L_379:
        /*0108*/ 	.byte	0x04, 0x36
        /*010a*/ 	.short	(.L_381 - .L_380)
.L_380:
        /*010c*/ 	.word	0x00000008
.L_381:


//--------------------- .nv.info._Z16reduceSinglePassILj128ELb0EEvPKfPfj --------------------------
	.section	.nv.info._Z16reduceSinglePassILj128ELb0EEvPKfPfj,"",@"SHT_CUDA_INFO"
	.sectionflags	@""
	.align	4


	//----- nvinfo : EIATTR_CUDA_API_VERSION
	.align		4
        /*0000*/ 	.byte	0x04, 0x37
        /*0002*/ 	.short	(.L_383 - .L_382)
.L_382:
        /*0004*/ 	.word	0x00000082


	//----- nvinfo : EIATTR_KPARAM_INFO
	.align		4
.L_383:
        /*0008*/ 	.byte	0x04, 0x17
        /*000a*/ 	.short	(.L_385 - .L_384)
.L_384:
        /*000c*/ 	.word	0x00000000
        /*0010*/ 	.short	0x0002
        /*0012*/ 	.short	0x0010
        /*0014*/ 	.byte	0x00, 0xf0, 0x11, 0x00


	//----- nvinfo : EIATTR_KPARAM_INFO
	.align		4
.L_385:
        /*0018*/ 	.byte	0x04, 0x17
        /*001a*/ 	.short	(.L_387 - .L_386)
.L_386:
        /*001c*/ 	.word	0x00000000
        /*0020*/ 	.short	0x0001
        /*0022*/ 	.short	0x0008
        /*0024*/ 	.byte	0x00, 0xf5, 0x21, 0x00


	//----- nvinfo : EIATTR_KPARAM_INFO
	.align		4
.L_387:
        /*0028*/ 	.byte	0x04, 0x17
        /*002a*/ 	.short	(.L_389 - .L_388)
.L_388:
        /*002c*/ 	.word	0x00000000
        /*0030*/ 	.short	0x0000
        /*0032*/ 	.short	0x0000
        /*0034*/ 	.byte	0x00, 0xf5, 0x21, 0x00


	//----- nvinfo : EIATTR_SPARSE_MMA_MASK
	.align		4
.L_389:
        /*0038*/ 	.byte	0x03, 0x50
        /*003a*/ 	.short	0x0000


	//----- nvinfo : EIATTR_MAXREG_COUNT
	.align		4
        /*003c*/ 	.byte	0x03, 0x1b
        /*003e*/ 	.short	0x00ff


	//----- nvinfo : EIATTR_NUM_BARRIERS
	.align		4
        /*0040*/ 	.byte	0x02, 0x4c
        /*0042*/ 	.byte	0x01
	.zero		1


	//----- nvinfo : EIATTR_MERCURY_ISA_VERSION
	.align		4
        /*0044*/ 	.byte	0x03, 0x5f
        /*0046*/ 	.short	0x0101


	//----- nvinfo : EIATTR_COOP_GROUP_MASK_REGIDS
	.align		4
        /*0048*/ 	.byte	0x04, 0x29
        /*004a*/ 	.short	(.L_391 - .L_390)


	//   ....[0]....
.L_390:
        /*004c*/ 	.word	0xffffffff


	//   ....[1]....
        /*0050*/ 	.word	0xffffffff


	//   ....[2]....
        /*0054*/ 	.word	0xffffffff


	//   ....[3]....
        /*0058*/ 	.word	0xffffffff


	//   ....[4]....
        /*005c*/ 	.word	0xffffffff


	//   ....[5]....
        /*0060*/ 	.word	0xffffffff


	//   ....[6]....
        /*0064*/ 	.word	0xffffffff


	//   ....[7]....
        /*0068*/ 	.word	0xffffffff


	//   ....[8]....
        /*006c*/ 	.word	0xffffffff


	//   ....[9]....
        /*0070*/ 	.word	0xffffffff


	//   ....[10]....
        /*0074*/ 	.word	0xffffffff


	//   ....[11]....
        /*0078*/ 	.word	0xffffffff


	//   ....[12]....
        /*007c*/ 	.word	0xffffffff


	//   ....[13]....
        /*0080*/ 	.word	0xffffffff


	//   ....[14]....
        /*0084*/ 	.word	0xffffffff


	//   ....[15]....
        /*0088*/ 	.word	0xffffffff


	//   ....[16]....
        /*008c*/ 	.word	0xffffffff


	//----- nvinfo : EIATTR_COOP_GROUP_INSTR_OFFSETS
	.align		4
.L_391:
        /*0090*/ 	.byte	0x04, 0x28
        /*0092*/ 	.short	(.L_393 - .L_392)


	//   ....[0]....
.L_392:
        /*0094*/ 	.word	0x00000220


	//   ....[1]....
        /*0098*/ 	.word	0x00000300


	//   ....[2]....
        /*009c*/ 	.word	0x00000340


	//   ....[3]....
        /*00a0*/ 	.word	0x00000380


	//   ....[4]....
        /*00a4*/ 	.word	0x000003c0


	//   ....[5]....
        /*00a8*/ 	.word	0x00000430


	//   ....[6]....
        /*00ac*/ 	.word	0x00000440


	//   ....[7]....
        /*00b0*/ 	.word	0x00000aa0


	//   ....[8]....
        /*00b4*/ 	.word	0x00000c30


	//   ....[9]....
        /*00b8*/ 	.word	0x000013f0


	//   ....[10]....
        /*00bc*/ 	.word	0x00001440


	//   ....[11]....
        /*00c0*/ 	.word	0x00001480


	//   ....[12]....
        /*00c4*/ 	.word	0x000014c0


	//   ....[13]....
        /*00c8*/ 	.word	0x00001500


	//   ....[14]....
        /*00cc*/ 	.word	0x00001550


	//   ....[15]....
        /*00d0*/ 	.word	0x00001560


	//   ....[16]....
        /*00d4*/ 	.word	0x00001b90


	//----- nvinfo : EIATTR_VRC_CTA_INIT_COUNT
	.align		4
.L_393:
        /*00d8*/ 	.byte	0x02, 0x4a
	.zero		1
	.zero		1


	//----- nvinfo : EIATTR_EXIT_INSTR_OFFSETS
	.align		4
        /*00dc*/ 	.byte	0x04, 0x1c
        /*00de*/ 	.short	(.L_395 - .L_394)


	//   ....[0]....
.L_394:
        /*00e0*/ 	.word	0x00000b30


	//   ....[1]....
        /*00e4*/ 	.word	0x00000c60


	//   ....[2]....
        /*00e8*/ 	.word	0x00001bb0


	//   ....[3]....
        /*00ec*/ 	.word	0x00001c10


	//----- nvinfo : EIATTR_CRS_STACK_SIZE
	.align		4
.L_395:
        /*00f0*/ 	.byte	0x04, 0x1e
        /*00f2*/ 	.short	(.L_397 - .L_396)
.L_396:
        /*00f4*/ 	.word	0x00000000


	//----- nvinfo : EIATTR_CBANK_PARAM_SIZE
	.align		4
.L_397:
        /*00f8*/ 	.byte	0x03, 0x19
        /*00fa*/ 	.short	0x0014


	//----- nvinfo : EIATTR_PARAM_CBANK
	.align		4
        /*00fc*/ 	.byte	0x04, 0x0a
        /*00fe*/ 	.short	(.L_399 - .L_398)
	.align		4
.L_398:
        /*0100*/ 	.word	index@(.nv.constant0._Z16reduceSinglePassILj128ELb0EEvPKfPfj)
        /*0104*/ 	.short	0x0380
        /*0106*/ 	.short	0x0014


	//----- nvinfo : EIATTR_SW_WAR
	.align		4
.L_399:
        /*0108*/ 	.byte	0x04, 0x36
        /*010a*/ 	.short	(.L_401 - .L_400)
.L_400:
        /*010c*/ 	.word	0x00000008
.L_401:


//--------------------- .nv.info._Z16reduceSinglePassILj256ELb0EEvPKfPfj --------------------------
	.section	.nv.info._Z16reduceSinglePassILj256ELb0EEvPKfPfj,"",@"SHT_CUDA_INFO"
	.sectionflags	@""
	.align	4


	//----- nvinfo : EIATTR_CUDA_API_VERSION
	.align		4
        /*0000*/ 	.byte	0x04, 0x37
        /*0002*/ 	.short	(.L_403 - .L_402)
.L_402:
        /*0004*/ 	.word	0x00000082


	//----- nvinfo : EIATTR_KPARAM_INFO
	.align		4
.L_403:
        /*0008*/ 	.byte	0x04, 0x17
        /*000a*/ 	.short	(.L_405 - .L_404)
.L_404:
        /*000c*/ 	.word	0x00000000
        /*0010*/ 	.short	0x0002
        /*0012*/ 	.short	0x0010
        /*0014*/ 	.byte	0x00, 0xf0, 0x11, 0x00


	//----- nvinfo : EIATTR_KPARAM_INFO
	.align		4
.L_405:
        /*0018*/ 	.byte	0x04, 0x17
        /*001a*/ 	.short	(.L_407 - .L_406)
.L_406:
        /*001c*/ 	.word	0x00000000
        /*0020*/ 	.short	0x0001
        /*0022*/ 	.short	0x0008
        /*0024*/ 	.byte	0x00, 0xf5, 0x21, 0x00


	//----- nvinfo : EIATTR_KPARAM_INFO
	.align		4
.L_407:
        /*0028*/ 	.byte	0x04, 0x17
        /*002a*/ 	.short	(.L_409 - .L_408)
.L_408:
        /*002c*/ 	.word	0x00000000
        /*0030*/ 	.short	0x0000
        /*0032*/ 	.short	0x0000
        /*0034*/ 	.byte	0x00, 0xf5, 0x21, 0x00


	//----- nvinfo : EIATTR_SPARSE_MMA_MASK
	.align		4
.L_409:
        /*0038*/ 	.byte	0x03, 0x50
        /*003a*/ 	.short	0x0000


	//----- nvinfo : EIATTR_MAXREG_COUNT
	.align		4
        /*003c*/ 	.byte	0x03, 0x1b
        /*003e*/ 	.short	0x00ff


	//----- nvinfo : EIATTR_NUM_BARRIERS
	.align		4
        /*0040*/ 	.byte	0x02, 0x4c
        /*0042*/ 	.byte	0x01
	.zero		1


	//----- nvinfo : EIATTR_MERCURY_ISA_VERSION
	.align		4
        /*0044*/ 	.byte	0x03, 0x5f
        /*0046*/ 	.short	0x0101


	//----- nvinfo : EIATTR_COOP_GROUP_MASK_REGIDS
	.align		4
        /*0048*/ 	.byte	0x04, 0x29
        /*004a*/ 	.short	(.L_411 - .L_410)


	//   ....[0]....
.L_410:
        /*004c*/ 	.word	0xffffffff


	//   ....[1]....
        /*0050*/ 	.word	0xffffffff


	//   ....[2]....
        /*0054*/ 	.word	0xffffffff


	//   ....[3]....
        /*0058*/ 	.word	0xffffffff


	//   ....[4]....
        /*005c*/ 	.word	0xffffffff


	//   ....[5]....
        /*0060*/ 	.word	0xffffffff


	//   ....[6]....
        /*0064*/ 	.word	0xffffffff


	//   ....[7]....
        /*0068*/ 	.word	0xffffffff


	//   ....[8]....
        /*006c*/ 	.word	0xffffffff


	//   ....[9]....
        /*0070*/ 	.word	0xffffffff


	//   ....[10]....
        /*0074*/ 	.word	0xffffffff


	//   ....[11]....
        /*0078*/ 	.word	0xffffffff


	//   ....[12]....
        /*007c*/ 	.word	0xffffffff


	//   ....[13]....
        /*0080*/ 	.word	0xffffffff


	//   ....[14]....
        /*0084*/ 	.word	0xffffffff


	//   ....[15]....
        /*0088*/ 	.word	0xffffffff


	//   ....[16]....
        /*008c*/ 	.word	0xffffffff


	//----- nvinfo : EIATTR_COOP_GROUP_INSTR_OFFSETS
	.align		4
.L_411:
        /*0090*/ 	.byte	0x04, 0x28
        /*0092*/ 	.short	(.L_413 - .L_412)


	//   ....[0]....
.L_412:
        /*0094*/ 	.word	0x00000220


	//   ....[1]....
        /*0098*/ 	.word	0x00000300


	//   ....[2]....
        /*009c*/ 	.word	0x00000340


	//   ....[3]....
        /*00a0*/ 	.word	0x00000380


	//   ....[4]....
        /*00a4*/ 	.word	0x000003c0


	//   ....[5]....
        /*00a8*/ 	.word	0x00000430


	//   ....[6]....
        /*00ac*/ 	.word	0x00000440


	//   ....[7]....
        /*00b0*/ 	.word	0x00000aa0


	//   ....[8]....
        /*00b4*/ 	.word	0x00000c30


	//   ....[9]....
        /*00b8*/ 	.word	0x000013f0


	//   ....[10]....
        /*00bc*/ 	.word	0x00001440


	//   ....[11]....
        /*00c0*/ 	.word	0x00001480


	//   ....[12]....
        /*00c4*/ 	.word	0x000014c0


	//   ....[13]....
        /*00c8*/ 	.word	0x00001500


	//   ....[14]....
        /*00cc*/ 	.word	0x00001550


	//   ....[15]....
        /*00d0*/ 	.word	0x00001560


	//   ....[16]....
        /*00d4*/ 	.word	0x00001b90


	//----- nvinfo : EIATTR_VRC_CTA_INIT_COUNT
	.align		4
.L_413:
        /*00d8*/ 	.byte	0x02, 0x4a
	.zero		1
	.zero		1


	//----- nvinfo : EIATTR_EXIT_INSTR_OFFSETS
	.align		4
        /*00dc*/ 	.byte	0x04, 0x1c
        /*00de*/ 	.short	(.L_415 - .L_414)


	//   ....[0]....
.L_414:
        /*00e0*/ 	.word	0x00000b30


	//   ....[1]....
        /*00e4*/ 	.word	0x00000c60


	//   ....[2]....
        /*00e8*/ 	.word	0x00001bb0


	//   ....[3]....
        /*00ec*/ 	.word	0x00001c10


	//----- nvinfo : EIATTR_CRS_STACK_SIZE
	.align		4
.L_415:
        /*00f0*/ 	.byte	0x04, 0x1e
        /*00f2*/ 	.short	(.L_417 - .L_416)
.L_416:
        /*00f4*/ 	.word	0x00000000


	//----- nvinfo : EIATTR_CBANK_PARAM_SIZE
	.align		4
.L_417:
        /*00f8*/ 	.byte	0x03, 0x19
        /*00fa*/ 	.short	0x0014


	//----- nvinfo : EIATTR_PARAM_CBANK
	.align		4
        /*00fc*/ 	.byte	0x04, 0x0a
        /*00fe*/ 	.short	(.L_419 - .L_418)
	.align		4
.L_418:
        /*0100*/ 	.word	index@(.nv.constant0._Z16reduceSinglePassILj256ELb0EEvPKfPfj)
        /*0104*/ 	.short	0x0380
        /*0106*/ 	.short	0x0014


	//----- nvinfo : EIATTR_SW_WAR
	.align		4
.L_419:
        /*0108*/ 	.byte	0x04, 0x36
        /*010a*/ 	.short	(.L_421 - .L_420)
.L_420:
        /*010c*/ 	.word	0x00000008
.L_421:


//--------------------- .nv.info._Z16reduceSinglePassILj512ELb0EEvPKfPfj --------------------------
	.section	.nv.info._Z16reduceSinglePassILj512ELb0EEvPKfPfj,"",@"SHT_CUDA_INFO"
	.sectionflags	@""
	.align	4


	//----- nvinfo : EIATTR_CUDA_API_VERSION
	.align		4
        /*0000*/ 	.byte	0x04, 0x37
        /*0002*/ 	.short	(.L_423 - .L_422)
.L_422:
        /*0004*/ 	.word	0x00000082


	//----- nvinfo : EIATTR_KPARAM_INFO
	.align		4
.L_423:
        /*0008*/ 	.byte	0x04, 0x17
        /*000a*/ 	.short	(.L_425 - .L_424)
.L_424:
        /*000c*/ 	.word	0x00000000
        /*0010*/ 	.short	0x0002
        /*0012*/ 	.short	0x0010
        /*0014*/ 	.byte	0x00, 0xf0, 0x11, 0x00


	//----- nvinfo : EIATTR_KPARAM_INFO
	.align		4
.L_425:
        /*0018*/ 	.byte	0x04, 0x17
        /*001a*/ 	.short	(.L_427 - .L_426)
.L_426:
        /*001c*/ 	.word	0x00000000
        /*0020*/ 	.short	0x0001
        /*0022*/ 	.short	0x0008
        /*0024*/ 	.byte	0x00, 0xf5, 0x21, 0x00


	//----- nvinfo : EIATTR_KPARAM_INFO
	.align		4
.L_427:
        /*0028*/ 	.byte	0x04, 0x17
        /*002a*/ 	.short	(.L_429 - .L_428)
.L_428:
        /*002c*/ 	.word	0x00000000
        /*0030*/ 	.short	0x0000
        /*0032*/ 	.short	0x0000
        /*0034*/ 	.byte	0x00, 0xf5, 0x21, 0x00


	//----- nvinfo : EIATTR_SPARSE_MMA_MASK
	.align		4
.L_429:
        /*0038*/ 	.byte	0x03, 0x50
        /*003a*/ 	.short	0x0000


	//----- nvinfo : EIATTR_MAXREG_COUNT
	.align		4
        /*003c*/ 	.byte	0x03, 0x1b
        /*003e*/ 	.short	0x00ff


	//----- nvinfo : EIATTR_NUM_BARRIERS
	.align		4
        /*0040*/ 	.byte	0x02, 0x4c
        /*0042*/ 	.byte	0x01
	.zero		1


	//----- nvinfo : EIATTR_MERCURY_ISA_VERSION
	.align		4
        /*0044*/ 	.byte	0x03, 0x5f
        /*0046*/ 	.short	0x0101


	//----- nvinfo : EIATTR_COOP_GROUP_MASK_REGIDS
	.align		4
        /*0048*/ 	.byte	0x04, 0x29
        /*004a*/ 	.short	(.L_431 - .L_430)


	//   ....[0]....
.L_430:
        /*004c*/ 	.word	0xffffffff


	//   ....[1]....
        /*0050*/ 	.word	0xffffffff


	//   ....[2]....
        /*0054*/ 	.word	0xffffffff


	//   ....[3]....
        /*0058*/ 	.word	0xffffffff


	//   ....[4]....
        /*005c*/ 	.word	0xffffffff


	//   ....[5]....
        /*0060*/ 	.word	0xffffffff


	//   ....[6]....
        /*0064*/ 	.word	0xffffffff


	//   ....[7]....
        /*0068*/ 	.word	0xffffffff


	//   ....[8]....
        /*006c*/ 	.word	0xffffffff


	//   ....[9]....
        /*0070*/ 	.word	0xffffffff


	//   ....[10]....
        /*0074*/ 	.word	0xffffffff


	//   ....[11]....
        /*0078*/ 	.word	0xffffffff


	//   ....[12]....
        /*007c*/ 	.word	0xffffffff


	//   ....[13]....
        /*0080*/ 	.word	0xffffffff


	//   ....[14]....
        /*0084*/ 	.word	0xffffffff


	//   ....[15]....
        /*0088*/ 	.word	0xffffffff


	//   ....[16]....
        /*008c*/ 	.word	0xffffffff


	//----- nvinfo : EIATTR_COOP_GROUP_INSTR_OFFSETS
	.align		4
.L_431:
        /*0090*/ 	.byte	0x04, 0x28
        /*0092*/ 	.short	(.L_433 - .L_432)


	//   ....[0]....
.L_432:
        /*0094*/ 	.word	0x00000230


	//   ....[1]....
        /*0098*/ 	.word	0x00000310


	//   ....[2]....
        /*009c*/ 	.word	0x00000350


	//   ....[3]....
        /*00a0*/ 	.word	0x00000390


	//   ....[4]....
        /*00a4*/ 	.word	0x000003d0


	//   ....[5]....
        /*00a8*/ 	.word	0x00000440


	//   ....[6]....
        /*00ac*/ 	.word	0x00000450


	//   ....[7]....
        /*00b0*/ 	.word	0x00000ab0


	//   ....[8]....
        /*00b4*/ 	.word	0x00000c40


	//   ....[9]....
        /*00b8*/ 	.word	0x00001400


	//   ....[10]....
        /*00bc*/ 	.word	0x00001450


	//   ....[11]....
        /*00c0*/ 	.word	0x00001490


	//   ....[12]....
        /*00c4*/ 	.word	0x000014d0


	//   ....[13]....
        /*00c8*/ 	.word	0x00001510


	//   ....[14]....
        /*00cc*/ 	.word	0x00001560


	//   ....[15]....
        /*00d0*/ 	.word	0x00001570


	//   ....[16]....
        /*00d4*/ 	.word	0x00001ba0


	//----- nvinfo : EIATTR_VRC_CTA_INIT_COUNT
	.align		4
.L_433:
        /*00d8*/ 	.byte	0x02, 0x4a
	.zero		1
	.zero		1


	//----- nvinfo : EIATTR_EXIT_INSTR_OFFSETS
	.align		4
        /*00dc*/ 	.byte	0x04, 0x1c
        /*00de*/ 	.short	(.L_435 - .L_434)


	//   ....[0]....
.L_434:
        /*00e0*/ 	.word	0x00000b40


	//   ....[1]....
        /*00e4*/ 	.word	0x00000c70


	//   ....[2]....
        /*00e8*/ 	.word	0x00001bc0


	//   ....[3]....
        /*00ec*/ 	.word	0x00001c20


	//----- nvinfo : EIATTR_CRS_STACK_SIZE
	.align		4
.L_435:
        /*00f0*/ 	.byte	0x04, 0x1e
        /*00f2*/ 	.short	(.L_437 - .L_436)
.L_436:
        /*00f4*/ 	.word	0x00000000


	//----- nvinfo : EIATTR_CBANK_PARAM_SIZE
	.align		4
.L_437:
        /*00f8*/ 	.byte	0x03, 0x19
        /*00fa*/ 	.short	0x0014


	//----- nvinfo : EIATTR_PARAM_CBANK
	.align		4
        /*00fc*/ 	.byte	0x04, 0x0a
        /*00fe*/ 	.short	(.L_439 - .L_438)
	.align		4
.L_438:
        /*0100*/ 	.word	index@(.nv.constant0._Z16reduceSinglePassILj512ELb0EEvPKfPfj)
        /*0104*/ 	.short	0x0380
        /*0106*/ 	.short	0x0014


	//----- nvinfo : EIATTR_SW_WAR
	.align		4
.L_439:
        /*0108*/ 	.byte	0x04, 0x36
        /*010a*/ 	.short	(.L_441 - .L_440)
.L_440:
        /*010c*/ 	.word	0x00000008
.L_441:


//--------------------- .nv.info._Z16reduceSinglePassILj1ELb1EEvPKfPfj --------------------------
	.section	.nv.info._Z16reduceSinglePassILj1ELb1EEvPKfPfj,"",@"SHT_CUDA_INFO"
	.sectionflags	@""
	.align	4


	//----- nvinfo : EIATTR_CUDA_API_VERSION
	.align		4
        /*0000*/ 	.byte	0x04, 0x37
        /*0002*/ 	.short	(.L_443 - .L_442)
.L_442:
        /*0004*/ 	.word	0x00000082


	//----- nvinfo : EIATTR_KPARAM_INFO
	.align		4
.L_443:
        /*0008*/ 	.byte	0x04, 0x17
        /*000a*/ 	.short	(.L_445 - .L_444)
.L_444:
        /*000c*/ 	.word	0x00000000
        /*0010*/ 	.short	0x0002
        /*0012*/ 	.short	0x0010
        /*0014*/ 	.byte	0x00, 0xf0, 0x11, 0x00


	//----- nvinfo : EIATTR_KPARAM_INFO
	.align		4
.L_445:
        /*0018*/ 	.byte	0x04, 0x17
        /*001a*/ 	.short	(.L_447 - .L_446)
.L_446:
        /*001c*/ 	.word	0x00000000
        /*0020*/ 	.short	0x0001
        /*0022*/ 	.short	0x0008
        /*0024*/ 	.byte	0x00, 0xf5, 0x21, 0x00


	//----- nvinfo : EIATTR_KPARAM_INFO
	.align		4
.L_447:
        /*0028*/ 	.byte	0x04, 0x17
        /*002a*/ 	.short	(.L_449 - .L_448)
.L_448:
        /*002c*/ 	.word	0x00000000
        /*0030*/ 	.short	0x0000
        /*0032*/ 	.short	0x0000
        /*0034*/ 	.byte	0x00, 0xf5, 0x21, 0x00


	//----- nvinfo : EIATTR_SPARSE_MMA_MASK
	.align		4
.L_449:
        /*0038*/ 	.byte	0x03, 0x50
        /*003a*/ 	.short	0x0000


	//----- nvinfo : EIATTR_MAXREG_COUNT
	.align		4
        /*003c*/ 	.byte	0x03, 0x1b
        /*003e*/ 	.short	0x00ff


	//----- nvinfo : EIATTR_NUM_BARRIERS
	.align		4
        /*0040*/ 	.byte	0x02, 0x4c
        /*0042*/ 	.byte	0x01
	.zero		1


	//----- nvinfo : EIATTR_MERCURY_ISA_VERSION
	.align		4
        /*0044*/ 	.byte	0x03, 0x5f
        /*0046*/ 	.short	0x0101


	//----- nvinfo : EIATTR_COOP_GROUP_MASK_REGIDS
	.align		4
        /*0048*/ 	.byte	0x04, 0x29
        /*004a*/ 	.short	(.L_451 - .L_450)


	//   ....[0]....
.L_450:
        /*004c*/ 	.word	0xffffffff


	//   ....[1]....
        /*0050*/ 	.word	0xffffffff


	//   ....[2]....
        /*0054*/ 	.word	0xffffffff


	//   ....[3]....
        /*0058*/ 	.word	0xffffffff


	//   ....[4]....
        /*005c*/ 	.word	0xffffffff


	//   ....[5]....
        /*0060*/ 	.word	0xffffffff


	//   ....[6]....
        /*0064*/ 	.word	0xffffffff


	//   ....[7]....
        /*0068*/ 	.word	0xffffffff


	//   ....[8]....
        /*006c*/ 	.word	0xffffffff


	//   ....[9]....
        /*0070*/ 	.word	0xffffffff


	//   ....[10]....
        /*0074*/ 	.word	0xffffffff


	//   ....[11]....
        /*0078*/ 	.word	0xffffffff


	//   ....[12]....
        /*007c*/ 	.word	0xffffffff


	//   ....[13]....
        /*0080*/ 	.word	0xffffffff


	//   ....[14]....
        /*0084*/ 	.word	0xffffffff


	//   ....[15]....
        /*0088*/ 	.word	0xffffffff


	//   ....[16]....
        /*008c*/ 	.word	0xffffffff


	//----- nvinfo : EIATTR_COOP_GROUP_INSTR_OFFSETS
	.align		4
.L_451:
        /*0090*/ 	.byte	0x04, 0x28
        /*0092*/ 	.short	(.L_453 - .L_452)


	//   ....[0]....
.L_452:
        /*0094*/ 	.word	0x000001e0


	//   ....[1]....
        /*0098*/ 	.word	0x000002b0


	//   ....[2]....
        /*009c*/ 	.word	0x000002f0


	//   ....[3]....
        /*00a0*/ 	.word	0x00000330


	//   ....[4]....
        /*00a4*/ 	.word	0x00000370


	//   ....[5]....
        /*00a8*/ 	.word	0x000003e0


	//   ....[6]....
        /*00ac*/ 	.word	0x000003f0


	//   ....[7]....
        /*00b0*/ 	.word	0x00000a50


	//   ....[8]....
        /*00b4*/ 	.word	0x00000be0


	//   ....[9]....
        /*00b8*/ 	.word	0x00001390


	//   ....[10]....
        /*00bc*/ 	.word	0x000013e0


	//   ....[11]....
        /*00c0*/ 	.word	0x00001420


	//   ....[12]....
        /*00c4*/ 	.word	0x00001460


	//   ....[13]....
        /*00c8*/ 	.word	0x000014a0


	//   ....[14]....
        /*00cc*/ 	.word	0x000014f0


	//   ....[15]....
        /*00d0*/ 	.word	0x00001500


	//   ....[16]....
        /*00d4*/ 	.word	0x00001b30


	//----- nvinfo : EIATTR_VRC_CTA_INIT_COUNT
	.align		4
.L_453:
        /*00d8*/ 	.byte	0x02, 0x4a
	.zero		1
	.zero		1


	//----- nvinfo : EIATTR_EXIT_INSTR_OFFSETS
	.align		4
        /*00dc*/ 	.byte	0x04, 0x1c
        /*00de*/ 	.short	(.L_455 - .L_454)


	//   ....[0]....
.L_454:
        /*00e0*/ 	.word	0x00000ae0


	//   ....[1]....
        /*00e4*/ 	.word	0x00000c10


	//   ....[2]....
        /*00e8*/ 	.word	0x00001b50


	//   ....[3]....
        /*00ec*/ 	.word	0x00001bb0


	//----- nvinfo : EIATTR_CRS_STACK_SIZE
	.align		4
.L_455:
        /*00f0*/ 	.byte	0x04, 0x1e
        /*00f2*/ 	.short	(.L_457 - .L_456)
.L_456:
        /*00f4*/ 	.word	0x00000000


	//----- nvinfo : EIATTR_CBANK_PARAM_SIZE
	.align		4
.L_457:
        /*00f8*/ 	.byte	0x03, 0x19
        /*00fa*/ 	.short	0x0014


	//----- nvinfo : EIATTR_PARAM_CBANK
	.align		4
        /*00fc*/ 	.byte	0x04, 0x0a
        /*00fe*/ 	.short	(.L_459 - .L_458)
	.align		4
.L_458:
        /*0100*/ 	.word	index@(.nv.constant0._Z16reduceSinglePassILj1ELb1EEvPKfPfj)
        /*0104*/ 	.short	0x0380
        /*0106*/ 	.short	0x0014


	//----- nvinfo : EIATTR_SW_WAR
	.align		4
.L_459:
        /*0108*/ 	.byte	0x04, 0x36
        /*010a*/ 	.short	(.L_461 - .L_460)
.L_460:
        /*010c*/ 	.word	0x00000008
.L_461:


//--------------------- .nv.info._Z16reduceSinglePassILj2ELb1EEvPKfPfj --------------------------
	.section	.nv.info._Z16reduceSinglePassILj2ELb1EEvPKfPfj,"",@"SHT_CUDA_INFO"
	.sectionflags	@""
	.align	4


	//----- nvinfo : EIATTR_CUDA_API_VERSION
	.align		4
        /*0000*/ 	.byte	0x04, 0x37
        /*0002*/ 	.short	(.L_463 - .L_462)
.L_462:
        /*0004*/ 	.word	0x00000082


	//----- nvinfo : EIATTR_KPARAM_INFO
	.align		4
.L_463:
        /*0008*/ 	.byte	0x04, 0x17
        /*000a*/ 	.short	(.L_465 - .L_464)
.L_464:
        /*000c*/ 	.word	0x00000000
        /*0010*/ 	.short	0x0002
        /*0012*/ 	.short	0x0010
        /*0014*/ 	.byte	0x00, 0xf0, 0x11, 0x00


	//----- nvinfo : EIATTR_KPARAM_INFO
	.align		4
.L_465:
        /*0018*/ 	.byte	0x04, 0x17
        /*001a*/ 	.short	(.L_467 - .L_466)
.L_466:
        /*001c*/ 	.word	0x00000000
        /*0020*/ 	.short	0x0001
        /*0022*/ 	.short	0x0008
        /*0024*/ 	.byte	0x00, 0xf5, 0x21, 0x00


	//----- nvinfo : EIATTR_KPARAM_INFO
	.align		4
.L_467:
        /*0028*/ 	.byte	0x04, 0x17
        /*002a*/ 	.short	(.L_469 - .L_468)
.L_468:
        /*002c*/ 	.word	0x00000000
        /*0030*/ 	.short	0x0000
        /*0032*/ 	.short	0x0000
        /*0034*/ 	.byte	0x00, 0xf5, 0x21, 0x00


	//----- nvinfo : EIATTR_SPARSE_MMA_MASK
	.align		4
.L_469:
        /*0038*/ 	.byte	0x03, 0x50
        /*003a*/ 	.short	0x0000


	//----- nvinfo : EIATTR_MAXREG_COUNT
	.align		4
        /*003c*/ 	.byte	0x03, 0x1b
        /*003e*/ 	.short	0x00ff


	//----- nvinfo : EIATTR_NUM_BARRIERS
	.align		4
        /*0040*/ 	.byte	0x02, 0x4c
        /*0042*/ 	.byte	0x01
	.zero		1


	//----- nvinfo : EIATTR_MERCURY_ISA_VERSION
	.align		4
        /*0044*/ 	.byte	0x03, 0x5f
        /*0046*/ 	.short	0x0101


	//----- nvinfo : EIATTR_COOP_GROUP_MASK_REGIDS
	.align		4
        /*0048*/ 	.byte	0x04, 0x29
        /*004a*/ 	.short	(.L_471 - .L_470)


	//   ....[0]....
.L_470:
        /*004c*/ 	.word	0xffffffff


	//   ....[1]....
        /*0050*/ 	.word	0xffffffff


	//   ....[2]....
        /*0054*/ 	.word	0xffffffff


	//   ....[3]....
        /*0058*/ 	.word	0xffffffff


	//   ....[4]....
        /*005c*/ 	.word	0xffffffff


	//   ....[5]....
        /*0060*/ 	.word	0xffffffff


	//   ....[6]....
        /*0064*/ 	.word	0xffffffff


	//   ....[7]....
        /*0068*/ 	.word	0xffffffff


	//   ....[8]....
        /*006c*/ 	.word	0xffffffff


	//   ....[9]....
        /*0070*/ 	.word	0xffffffff


	//   ....[10]....
        /*0074*/ 	.word	0xffffffff


	//   ....[11]....
        /*0078*/ 	.word	0xffffffff


	//   ....[12]....
        /*007c*/ 	.word	0xffffffff


	//   ....[13]....
        /*0080*/ 	.word	0xffffffff


	//   ....[14]....
        /*0084*/ 	.word	0xffffffff


	//   ....[15]....
        /*0088*/ 	.word	0xffffffff


	//   ....[16]....
        /*008c*/ 	.word	0xffffffff


	//----- nvinfo : EIATTR_COOP_GROUP_INSTR_OFFSETS
	.align		4
.L_471:
        /*0090*/ 	.byte	0x04, 0x28
        /*0092*/ 	.short	(.L_473 - .L_472)


	//   ....[0]....
.L_472:
        /*0094*/ 	.word	0x00000200


	//   ....[1]....
        /*0098*/ 	.word	0x000002d0


	//   ....[2]....
        /*009c*/ 	.word	0x00000310


	//   ....[3]....
        /*00a0*/ 	.word	0x00000350


	//   ....[4]....
        /*00a4*/ 	.word	0x00000390


	//   ....[5]....
        /*00a8*/ 	.word	0x00000400


	//   ....[6]....
        /*00ac*/ 	.word	0x00000410


	//   ....[7]....
        /*00b0*/ 	.word	0x00000a70


	//   ....[8]....
        /*00b4*/ 	.word	0x00000c00


	//   ....[9]....
        /*00b8*/ 	.word	0x000013c0


	//   ....[10]....
        /*00bc*/ 	.word	0x00001410


	//   ....[11]....
        /*00c0*/ 	.word	0x00001450


	//   ....[12]....
        /*00c4*/ 	.word	0x00001490


	//   ....[13]....
        /*00c8*/ 	.word	0x000014d0


	//   ....[14]....
        /*00cc*/ 	.word	0x00001520


	//   ....[15]....
        /*00d0*/ 	.word	0x00001530


	//   ....[16]....
        /*00d4*/ 	.word	0x00001b60


	//----- nvinfo : EIATTR_VRC_CTA_INIT_COUNT
	.align		4
.L_473:
        /*00d8*/ 	.byte	0x02, 0x4a
	.zero		1
	.zero		1


	//----- nvinfo : EIATTR_EXIT_INSTR_OFFSETS
	.align		4
        /*00dc*/ 	.byte	0x04, 0x1c
        /*00de*/ 	.short	(.L_475 - .L_474)


	//   ....[0]....
.L_474:
        /*00e0*/ 	.word	0x00000b00


	//   ....[1]....
        /*00e4*/ 	.word	0x00000c30


	//   ....[2]....
        /*00e8*/ 	.word	0x00001b80


	//   ....[3]....
        /*00ec*/ 	.word	0x00001be0


	//----- nvinfo : EIATTR_CRS_STACK_SIZE
	.align		4
.L_475:
        /*00f0*/ 	.byte	0x04, 0x1e
        /*00f2*/ 	.short	(.L_477 - .L_476)
.L_476:
        /*00f4*/ 	.word	0x00000000


	//----- nvinfo : EIATTR_CBANK_PARAM_SIZE
	.align		4
.L_477:
        /*00f8*/ 	.byte	0x03, 0x19
        /*00fa*/ 	.short	0x0014


	//----- nvinfo : EIATTR_PARAM_CBANK
	.align		4
        /*00fc*/ 	.byte	0x04, 0x0a
        /*00fe*/ 	.short	(.L_479 - .L_478)
	.align		4
.L_478:
        /*0100*/ 	.word	index@(.nv.constant0._Z16reduceSinglePassILj2ELb1EEvPKfPfj)
        /*0104*/ 	.short	0x0380
        /*0106*/ 	.short	0x0014


	//----- nvinfo : EIATTR_SW_WAR
	.align		4
.L_479:
        /*0108*/ 	.byte	0x04, 0x36
        /*010a*/ 	.short	(.L_481 - .L_480)
.L_480:
        /*010c*/ 	.word	0x00000008
.L_481:


//--------------------- .nv.info._Z16reduceSinglePassILj4ELb1EEvPKfPfj --------------------------
	.section	.nv.info._Z16reduceSinglePassILj4ELb1EEvPKfPfj,"",@"SHT_CUDA_INFO"
	.sectionflags	@""
	.align	4


	//----- nvinfo : EIATTR_CUDA_API_VERSION
	.align		4
        /*0000*/ 	.byte	0x04, 0x37
        /*0002*/ 	.short	(.L_483 - .L_482)
.L_482:
        /*0004*/ 	.word	0x00000082


	//----- nvinfo : EIATTR_KPARAM_INFO
	.align		4
.L_483:
        /*0008*/ 	.byte	0x04, 0x17
        /*000a*/ 	.short	(.L_485 - .L_484)
.L_484:
        /*000c*/ 	.word	0x00000000
        /*0010*/ 	.short	0x0002
        /*0012*/ 	.short	0x0010
        /*0014*/ 	.byte	0x00, 0xf0, 0x11, 0x00


	//----- nvinfo : EIATTR_KPARAM_INFO
	.align		4
.L_485:
        /*0018*/ 	.byte	0x04, 0x17
        /*001a*/ 	.short	(.L_487 - .L_486)
.L_486:
        /*001c*/ 	.word	0x00000000
        /*0020*/ 	.short	0x0001
        /*0022*/ 	.short	0x0008
        /*0024*/ 	.byte	0x00, 0xf5, 0x21, 0x00


	//----- nvinfo : EIATTR_KPARAM_INFO
	.align		4
.L_487:
        /*0028*/ 	.byte	0x04, 0x17
        /*002a*/ 	.short	(.L_489 - .L_488)
.L_488:
        /*002c*/ 	.word	0x00000000
        /*0030*/ 	.short	0x0000
        /*0032*/ 	.short	0x0000
        /*0034*/ 	.byte	0x00, 0xf5, 0x21, 0x00


	//----- nvinfo : EIATTR_SPARSE_MMA_MASK
	.align		4
.L_489:
        /*0038*/ 	.byte	0x03, 0x50
        /*003a*/ 	.short	0x0000


	//----- nvinfo : EIATTR_MAXREG_COUNT
	.align		4
        /*003c*/ 	.byte	0x03, 0x1b
        /*003e*/ 	.short	0x00ff


	//----- nvinfo : EIATTR_NUM_BARRIERS
	.align		4
        /*0040*/ 	.byte	0x02, 0x4c
        /*0042*/ 	.byte	0x01
	.zero		1


	//----- nvinfo : EIATTR_MERCURY_ISA_VERSION
	.align		4
        /*0044*/ 	.byte	0x03, 0x5f
        /*0046*/ 	.short	0x0101


	//----- nvinfo : EIATTR_COOP_GROUP_MASK_REGIDS
	.align		4
        /*0048*/ 	.byte	0x04, 0x29
        /*004a*/ 	.short	(.L_491 - .L_490)


	//   ....[0]....
.L_490:
        /*004c*/ 	.word	0xffffffff


	//   ....[1]....
        /*0050*/ 	.word	0xffffffff


	//   ....[2]....
        /*0054*/ 	.word	0xffffffff


	//   ....[3]....
        /*0058*/ 	.word	0xffffffff


	//   ....[4]....
        /*005c*/ 	.word	0xffffffff


	//   ....[5]....
        /*0060*/ 	.word	0xffffffff


	//   ....[6]....
        /*0064*/ 	.word	0xffffffff


	//   ....[7]....
        /*0068*/ 	.word	0xffffffff


	//   ....[8]....
        /*006c*/ 	.word	0xffffffff


	//   ....[9]....
        /*0070*/ 	.word	0xffffffff


	//   ....[10]....
        /*0074*/ 	.word	0xffffffff


	//   ....[11]....
        /*0078*/ 	.word	0xffffffff


	//   ....[12]....
        /*007c*/ 	.word	0xffffffff


	//   ....[13]....
        /*0080*/ 	.word	0xffffffff


	//   ....[14]....
        /*0084*/ 	.word	0xffffffff


	//   ....[15]....
        /*0088*/ 	.word	0xffffffff


	//   ....[16]....
        /*008c*/ 	.word	0xffffffff


	//----- nvinfo : EIATTR_COOP_GROUP_INSTR_OFFSETS
	.align		4
.L_491:
        /*0090*/ 	.byte	0x04, 0x28
        /*0092*/ 	.short	(.L_493 - .L_492)


	//   ....[0]....
.L_492:
        /*0094*/ 	.word	0x00000200


	//   ....[1]....
        /*0098*/ 	.word	0x000002d0


	//   ....[2]....
        /*009c*/ 	.word	0x00000310


	//   ....[3]....
        /*00a0*/ 	.word	0x00000350


	//   ....[4]....
        /*00a4*/ 	.word	0x00000390


	//   ....[5]....
        /*00a8*/ 	.word	0x00000400


	//   ....[6]....
        /*00ac*/ 	.word	0x00000410


	//   ....[7]....
        /*00b0*/ 	.word	0x00000a70


	//   ....[8]....
        /*00b4*/ 	.word	0x00000c00


	//   ....[9]....
        /*00b8*/ 	.word	0x000013c0


	//   ....[10]....
        /*00bc*/ 	.word	0x00001410


	//   ....[11]....
        /*00c0*/ 	.word	0x00001450


	//   ....[12]....
        /*00c4*/ 	.word	0x00001490


	//   ....[13]....
        /*00c8*/ 	.word	0x000014d0


	//   ....[14]....
        /*00cc*/ 	.word	0x00001520


	//   ....[15]....
        /*00d0*/ 	.word	0x00001530


	//   ....[16]....
        /*00d4*/ 	.word	0x00001b60


	//----- nvinfo : EIATTR_VRC_CTA_INIT_COUNT
	.align		4
.L_493:
        /*00d8*/ 	.byte	0x02, 0x4a
	.zero		1
	.zero		1


	//----- nvinfo : EIATTR_EXIT_INSTR_OFFSETS
	.align		4
        /*00dc*/ 	.byte	0x04, 0x1c
        /*00de*/ 	.short	(.L_495 - .L_494)


	//   ....[0]....
.L_494:
        /*00e0*/ 	.word	0x00000b00


	//   ....[1]....
        /*00e4*/ 	.word	0x00000c30


	//   ....[2]....
        /*00e8*/ 	.word	0x00001b80


	//   ....[3]....
        /*00ec*/ 	.word	0x00001be0


	//----- nvinfo : EIATTR_CRS_STACK_SIZE
	.align		4
.L_495:
        /*00f0*/ 	.byte	0x04, 0x1e
        /*00f2*/ 	.short	(.L_497 - .L_496)
.L_496:
        /*00f4*/ 	.word	0x00000000


	//----- nvinfo : EIATTR_CBANK_PARAM_SIZE
	.align		4
.L_497:
        /*00f8*/ 	.byte	0x03, 0x19
        /*00fa*/ 	.short	0x0014


	//----- nvinfo : EIATTR_PARAM_CBANK
	.align		4
        /*00fc*/ 	.byte	0x04, 0x0a
        /*00fe*/ 	.short	(.L_499 - .L_498)
	.align		4
.L_498:
        /*0100*/ 	.word	index@(.nv.constant0._Z16reduceSinglePassILj4ELb1EEvPKfPfj)
        /*0104*/ 	.short	0x0380
        /*0106*/ 	.short	0x0014


	//----- nvinfo : EIATTR_SW_WAR
	.align		4
.L_499:
        /*0108*/ 	.byte	0x04, 0x36
        /*010a*/ 	.short	(.L_501 - .L_500)
.L_500:
        /*010c*/ 	.word	0x00000008
.L_501:


//--------------------- .nv.info._Z16reduceSinglePassILj8ELb1EEvPKfPfj --------------------------
	.section	.nv.info._Z16reduceSinglePassILj8ELb1EEvPKfPfj,"",@"SHT_CUDA_INFO"
	.sectionflags	@""
	.align	4


	//----- nvinfo : EIATTR_CUDA_API_VERSION
	.align		4
        /*0000*/ 	.byte	0x04, 0x37
        /*0002*/ 	.short	(.L_503 - .L_502)
.L_502:
        /*0004*/ 	.word	0x00000082


	//----- nvinfo : EIATTR_KPARAM_INFO
	.align		4
.L_503:
        /*0008*/ 	.byte	0x04, 0x17
        /*000a*/ 	.short	(.L_505 - .L_504)
.L_504:
        /*000c*/ 	.word	0x00000000
        /*0010*/ 	.short	0x0002
        /*0012*/ 	.short	0x0010
        /*0014*/ 	.byte	0x00, 0xf0, 0x11, 0x00


	//----- nvinfo : EIATTR_KPARAM_INFO
	.align		4
.L_505:
        /*0018*/ 	.byte	0x04, 0x17
        /*001a*/ 	.short	(.L_507 - .L_506)
.L_506:
        /*001c*/ 	.word	0x00000000
        /*0020*/ 	.short	0x0001
        /*0022*/ 	.short	0x0008
        /*0024*/ 	.byte	0x00, 0xf5, 0x21, 0x00


	//----- nvinfo : EIATTR_KPARAM_INFO
	.align		4
.L_507:
        /*0028*/ 	.byte	0x04, 0x17
        /*002a*/ 	.short	(.L_509 - .L_508)
.L_508:
        /*002c*/ 	.word	0x00000000
        /*0030*/ 	.short	0x0000
        /*0032*/ 	.short	0x0000
        /*0034*/ 	.byte	0x00, 0xf5, 0x21, 0x00


	//----- nvinfo : EIATTR_SPARSE_MMA_MASK
	.align		4
.L_509:
        /*0038*/ 	.byte	0x03, 0x50
        /*003a*/ 	.short	0x0000


	//----- nvinfo : EIATTR_MAXREG_COUNT
	.align		4
        /*003c*/ 	.byte	0x03, 0x1b
        /*003e*/ 	.short	0x00ff


	//----- nvinfo : EIATTR_NUM_BARRIERS
	.align		4
        /*0040*/ 	.byte	0x02, 0x4c
        /*0042*/ 	.byte	0x01
	.zero		1


	//----- nvinfo : EIATTR_MERCURY_ISA_VERSION
	.align		4
        /*0044*/ 	.byte	0x03, 0x5f
        /*0046*/ 	.short	0x0101


	//----- nvinfo : EIATTR_COOP_GROUP_MASK_REGIDS
	.align		4
        /*0048*/ 	.byte	0x04, 0x29
        /*004a*/ 	.short	(.L_511 - .L_510)


	//   ....[0]....
.L_510:
        /*004c*/ 	.word	0xffffffff


	//   ....[1]....
        /*0050*/ 	.word	0xffffffff


	//   ....[2]....
        /*0054*/ 	.word	0xffffffff


	//   ....[3]....
        /*0058*/ 	.word	0xffffffff


	//   ....[4]....
        /*005c*/ 	.word	0xffffffff


	//   ....[5]....
        /*0060*/ 	.word	0xffffffff


	//   ....[6]....
        /*0064*/ 	.word	0xffffffff


	//   ....[7]....
        /*0068*/ 	.word	0xffffffff


	//   ....[8]....
        /*006c*/ 	.word	0xffffffff


	//   ....[9]....
        /*0070*/ 	.word	0xffffffff


	//   ....[10]....
        /*0074*/ 	.word	0xffffffff


	//   ....[11]....
        /*0078*/ 	.word	0xffffffff


	//   ....[12]....
        /*007c*/ 	.word	0xffffffff


	//   ....[13]....
        /*0080*/ 	.word	0xffffffff


	//   ....[14]....
        /*0084*/ 	.word	0xffffffff


	//   ....[15]....
        /*0088*/ 	.word	0xffffffff


	//   ....[16]....
        /*008c*/ 	.word	0xffffffff


	//----- nvinfo : EIATTR_COOP_GROUP_INSTR_OFFSETS
	.align		4
.L_511:
        /*0090*/ 	.byte	0x04, 0x28
        /*0092*/ 	.short	(.L_513 - .L_512)


	//   ....[0]....
.L_512:
        /*0094*/ 	.word	0x00000200


	//   ....[1]....
        /*0098*/ 	.word	0x000002d0


	//   ....[2]....
        /*009c*/ 	.word	0x00000310


	//   ....[3]....
        /*00a0*/ 	.word	0x00000350


	//   ....[4]....
        /*00a4*/ 	.word	0x00000390


	//   ....[5]....
        /*00a8*/ 	.word	0x00000400


	//   ....[6]....
        /*00ac*/ 	.word	0x00000410


	//   ....[7]....
        /*00b0*/ 	.word	0x00000a70


	//   ....[8]....
        /*00b4*/ 	.word	0x00000c00


	//   ....[9]....
        /*00b8*/ 	.word	0x000013c0


	//   ....[10]....
        /*00bc*/ 	.word	0x00001410


	//   ....[11]....
        /*00c0*/ 	.word	0x00001450


	//   ....[12]....
        /*00c4*/ 	.word	0x00001490


	//   ....[13]....
        /*00c8*/ 	.word	0x000014d0


	//   ....[14]....
        /*00cc*/ 	.word	0x00001520


	//   ....[15]....
        /*00d0*/ 	.word	0x00001530


	//   ....[16]....
        /*00d4*/ 	.word	0x00001b60


	//----- nvinfo : EIATTR_VRC_CTA_INIT_COUNT
	.align		4
.L_513:
        /*00d8*/ 	.byte	0x02, 0x4a
	.zero		1
	.zero		1


	//----- nvinfo : EIATTR_EXIT_INSTR_OFFSETS
	.align		4
        /*00dc*/ 	.byte	0x04, 0x1c
        /*00de*/ 	.short	(.L_515 - .L_514)


	//   ....[0]....
.L_514:
        /*00e0*/ 	.word	0x00000b00


	//   ....[1]....
        /*00e4*/ 	.word	0x00000c30


	//   ....[2]....
        /*00e8*/ 	.word	0x00001b80


	//   ....[3]....
        /*00ec*/ 	.word	0x00001be0


	//----- nvinfo : EIATTR_CRS_STACK_SIZE
	.align		4
.L_515:
        /*00f0*/ 	.byte	0x04, 0x1e
        /*00f2*/ 	.short	(.L_517 - .L_516)
.L_516:
        /*00f4*/ 	.word	0x00000000


	//----- nvinfo : EIATTR_CBANK_PARAM_SIZE
	.align		4
.L_517:
        /*00f8*/ 	.byte	0x03, 0x19
        /*00fa*/ 	.short	0x0014


	//----- nvinfo : EIATTR_PARAM_CBANK
	.align		4
        /*00fc*/ 	.byte	0x04, 0x0a
        /*00fe*/ 	.short	(.L_519 - .L_518)
	.align		4
.L_518:
        /*0100*/ 	.word	index@(.nv.constant0._Z16reduceSinglePassILj8ELb1EEvPKfPfj)
        /*0104*/ 	.short	0x0380
        /*0106*/ 	.short	0x0014


	//----- nvinfo : EIATTR_SW_WAR
	.align		4
.L_519:
        /*0108*/ 	.byte	0x04, 0x36
        /*010a*/ 	.short	(.L_521 - .L_520)
.L_520:
        /*010c*/ 	.word	0x00000008
.L_521:


//--------------------- .nv.info._Z16reduceSinglePassILj16ELb1EEvPKfPfj --------------------------
	.section	.nv.info._Z16reduceSinglePassILj16ELb1EEvPKfPfj,"",@"SHT_CUDA_INFO"
	.sectionflags	@""
	.align	4


	//----- nvinfo : EIATTR_CUDA_API_VERSION
	.align		4
        /*0000*/ 	.byte	0x04, 0x37
        /*0002*/ 	.short	(.L_523 - .L_522)
.L_522:
        /*0004*/ 	.word	0x00000082


	//----- nvinfo : EIATTR_KPARAM_INFO
	.align		4
.L_523:
        /*0008*/ 	.byte	0x04, 0x17
        /*000a*/ 	.short	(.L_525 - .L_524)
.L_524:
        /*000c*/ 	.word	0x00000000
        /*0010*/ 	.short	0x0002
        /*0012*/ 	.short	0x0010
        /*0014*/ 	.byte	0x00, 0xf0, 0x11, 0x00


	//----- nvinfo : EIATTR_KPARAM_INFO
	.align		4
.L_525:
        /*0018*/ 	.byte	0x04, 0x17
        /*001a*/ 	.short	(.L_527 - .L_526)
.L_526:
        /*001c*/ 	.word	0x00000000
        /*0020*/ 	.short	0x0001
        /*0022*/ 	.short	0x0008
        /*0024*/ 	.byte	0x00, 0xf5, 0x21, 0x00


	//----- nvinfo : EIATTR_KPARAM_INFO
	.align		4
.L_527:
        /*0028*/ 	.byte	0x04, 0x17
        /*002a*/ 	.short	(.L_529 - .L_528)
.L_528:
        /*002c*/ 	.word	0x00000000
        /*0030*/ 	.short	0x0000
        /*0032*/ 	.short	0x0000
        /*0034*/ 	.byte	0x00, 0xf5, 0x21, 0x00


	//----- nvinfo : EIATTR_SPARSE_MMA_MASK
	.align		4
.L_529:
        /*0038*/ 	.byte	0x03, 0x50
        /*003a*/ 	.short	0x0000


	//----- nvinfo : EIATTR_MAXREG_COUNT
	.align		4
        /*003c*/ 	.byte	0x03, 0x1b
        /*003e*/ 	.short	0x00ff


	//----- nvinfo : EIATTR_NUM_BARRIERS
	.align		4
        /*0040*/ 	.byte	0x02, 0x4c
        /*0042*/ 	.byte	0x01
	.zero		1


	//----- nvinfo : EIATTR_MERCURY_ISA_VERSION
	.align		4
        /*0044*/ 	.byte	0x03, 0x5f
        /*0046*/ 	.short	0x0101


	//----- nvinfo : EIATTR_COOP_GROUP_MASK_REGIDS
	.align		4
        /*0048*/ 	.byte	0x04, 0x29
        /*004a*/ 	.short	(.L_531 - .L_530)


	//   ....[0]....
.L_530:
        /*004c*/ 	.word	0xffffffff


	//   ....[1]....
        /*0050*/ 	.word	0xffffffff


	//   ....[2]....
        /*0054*/ 	.word	0xffffffff


	//   ....[3]....
        /*0058*/ 	.word	0xffffffff


	//   ....[4]....
        /*005c*/ 	.word	0xffffffff


	//   ....[5]....
        /*0060*/ 	.word	0xffffffff


	//   ....[6]....
        /*0064*/ 	.word	0xffffffff


	//   ....[7]....
        /*0068*/ 	.word	0xffffffff


	//   ....[8]....
        /*006c*/ 	.word	0xffffffff


	//   ....[9]....
        /*0070*/ 	.word	0xffffffff


	//   ....[10]....
        /*0074*/ 	.word	0xffffffff


	//   ....[11]....
        /*0078*/ 	.word	0xffffffff


	//   ....[12]....
        /*007c*/ 	.word	0xffffffff


	//   ....[13]....
        /*0080*/ 	.word	0xffffffff


	//   ....[14]....
        /*0084*/ 	.word	0xffffffff


	//   ....[15]....
        /*0088*/ 	.word	0xffffffff


	//   ....[16]....
        /*008c*/ 	.word	0xffffffff


	//----- nvinfo : EIATTR_COOP_GROUP_INSTR_OFFSETS
	.align		4
.L_531:
        /*0090*/ 	.byte	0x04, 0x28
        /*0092*/ 	.short	(.L_533 - .L_532)


	//   ....[0]....
.L_532:
        /*0094*/ 	.word	0x00000200


	//   ....[1]....
        /*0098*/ 	.word	0x000002d0


	//   ....[2]....
        /*009c*/ 	.word	0x00000310


	//   ....[3]....
        /*00a0*/ 	.word	0x00000350


	//   ....[4]....
        /*00a4*/ 	.word	0x00000390


	//   ....[5]....
        /*00a8*/ 	.word	0x00000400


	//   ....[6]....
        /*00ac*/ 	.word	0x00000410


	//   ....[7]....
        /*00b0*/ 	.word	0x00000a70


	//   ....[8]....
        /*00b4*/ 	.word	0x00000c00


	//   ....[9]....
        /*00b8*/ 	.word	0x000013c0


	//   ....[10]....
        /*00bc*/ 	.word	0x00001410


	//   ....[11]....
        /*00c0*/ 	.word	0x00001450


	//   ....[12]....
        /*00c4*/ 	.word	0x00001490


	//   ....[13]....
        /*00c8*/ 	.word	0x000014d0


	//   ....[14]....
        /*00cc*/ 	.word	0x00001520


	//   ....[15]....
        /*00d0*/ 	.word	0x00001530


	//   ....[16]....
        /*00d4*/ 	.word	0x00001b60


	//----- nvinfo : EIATTR_VRC_CTA_INIT_COUNT
	.align		4
.L_533:
        /*00d8*/ 	.byte	0x02, 0x4a
	.zero		1
	.zero		1


	//----- nvinfo : EIATTR_EXIT_INSTR_OFFSETS
	.align		4
        /*00dc*/ 	.byte	0x04, 0x1c
        /*00de*/ 	.short	(.L_535 - .L_534)


	//   ....[0]....
.L_534:
        /*00e0*/ 	.word	0x00000b00


	//   ....[1]....
        /*00e4*/ 	.word	0x00000c30


	//   ....[2]....
        /*00e8*/ 	.word	0x00001b80


	//   ....[3]....
        /*00ec*/ 	.word	0x00001be0


	//----- nvinfo : EIATTR_CRS_STACK_SIZE
	.align		4
.L_535:
        /*00f0*/ 	.byte	0x04, 0x1e
        /*00f2*/ 	.short	(.L_537 - .L_536)
.L_536:
        /*00f4*/ 	.word	0x00000000


	//----- nvinfo : EIATTR_CBANK_PARAM_SIZE
	.align		4
.L_537:
        /*00f8*/ 	.byte	0x03, 0x19
        /*00fa*/ 	.short	0x0014


	//----- nvinfo : EIATTR_PARAM_CBANK
	.align		4
        /*00fc*/ 	.byte	0x04, 0x0a
        /*00fe*/ 	.short	(.L_539 - .L_538)
	.align		4
.L_538:
        /*0100*/ 	.word	index@(.nv.constant0._Z16reduceSinglePassILj16ELb1EEvPKfPfj)
        /*0104*/ 	.short	0x0380
        /*0106*/ 	.short	0x0014


	//----- nvinfo : EIATTR_SW_WAR
	.align		4
.L_539:
        /*0108*/ 	.byte	0x04, 0x36
        /*010a*/ 	.short	(.L_541 - .L_540)
.L_540:
        /*010c*/ 	.word	0x00000008
.L_541:


//--------------------- .nv.info._Z16reduceSinglePassILj32ELb1EEvPKfPfj --------------------------
	.section	.nv.info._Z16reduceSinglePassILj32ELb1EEvPKfPfj,"",@"SHT_CUDA_INFO"
	.sectionflags	@""
	.align	4


	//----- nvinfo : EIATTR_CUDA_API_VERSION
	.align		4
        /*0000*/ 	.byte	0x04, 0x37
        /*0002*/ 	.short	(.L_543 - .L_542)
.L_542:
        /*0004*/ 	.word	0x00000082


	//----- nvinfo : EIATTR_KPARAM_INFO
	.align		4
.L_543:
        /*0008*/ 	.byte	0x04, 0x17
        /*000a*/ 	.short	(.L_545 - .L_544)
.L_544:
        /*000c*/ 	.word	0x00000000
        /*0010*/ 	.short	0x0002
        /*0012*/ 	.short	0x0010
        /*0014*/ 	.byte	0x00, 0xf0, 0x11, 0x00


	//----- nvinfo : EIATTR_KPARAM_INFO
	.align		4
.L_545:
        /*0018*/ 	.byte	0x04, 0x17
        /*001a*/ 	.short	(.L_547 - .L_546)
.L_546:
        /*001c*/ 	.word	0x00000000
        /*0020*/ 	.short	0x0001
        /*0022*/ 	.short	0x0008
        /*0024*/ 	.byte	0x00, 0xf5, 0x21, 0x00


	//----- nvinfo : EIATTR_KPARAM_INFO
	.align		4
.L_547:
        /*0028*/ 	.byte	0x04, 0x17
        /*002a*/ 	.short	(.L_549 - .L_548)
.L_548:
        /*002c*/ 	.word	0x00000000
        /*0030*/ 	.short	0x0000
        /*0032*/ 	.short	0x0000
        /*0034*/ 	.byte	0x00, 0xf5, 0x21, 0x00


	//----- nvinfo : EIATTR_SPARSE_MMA_MASK
	.align		4
.L_549:
        /*0038*/ 	.byte	0x03, 0x50
        /*003a*/ 	.short	0x0000


	//----- nvinfo : EIATTR_MAXREG_COUNT
	.align		4
        /*003c*/ 	.byte	0x03, 0x1b
        /*003e*/ 	.short	0x00ff


	//----- nvinfo : EIATTR_NUM_BARRIERS
	.align		4
        /*0040*/ 	.byte	0x02, 0x4c
        /*0042*/ 	.byte	0x01
	.zero		1


	//----- nvinfo : EIATTR_MERCURY_ISA_VERSION
	.align		4
        /*0044*/ 	.byte	0x03, 0x5f
        /*0046*/ 	.short	0x0101


	//----- nvinfo : EIATTR_COOP_GROUP_MASK_REGIDS
	.align		4
        /*0048*/ 	.byte	0x04, 0x29
        /*004a*/ 	.short	(.L_551 - .L_550)


	//   ....[0]....
.L_550:
        /*004c*/ 	.word	0xffffffff


	//   ....[1]....
        /*0050*/ 	.word	0xffffffff


	//   ....[2]....
        /*0054*/ 	.word	0xffffffff


	//   ....[3]....
        /*0058*/ 	.word	0xffffffff


	//   ....[4]....
        /*005c*/ 	.word	0xffffffff


	//   ....[5]....
        /*0060*/ 	.word	0xffffffff


	//   ....[6]....
        /*0064*/ 	.word	0xffffffff


	//   ....[7]....
        /*0068*/ 	.word	0xffffffff


	//   ....[8]....
        /*006c*/ 	.word	0xffffffff


	//   ....[9]....
        /*0070*/ 	.word	0xffffffff


	//   ....[10]....
        /*0074*/ 	.word	0xffffffff


	//   ....[11]....
        /*0078*/ 	.word	0xffffffff


	//   ....[12]....
        /*007c*/ 	.word	0xffffffff


	//   ....[13]....
        /*0080*/ 	.word	0xffffffff


	//   ....[14]....
        /*0084*/ 	.word	0xffffffff


	//   ....[15]....
        /*0088*/ 	.word	0xffffffff


	//   ....[16]....
        /*008c*/ 	.word	0xffffffff


	//----- nvinfo : EIATTR_COOP_GROUP_INSTR_OFFSETS
	.align		4
.L_551:
        /*0090*/ 	.byte	0x04, 0x28
        /*0092*/ 	.short	(.L_553 - .L_552)


	//   ....[0]....
.L_552:
        /*0094*/ 	.word	0x00000200


	//   ....[1]....
        /*0098*/ 	.word	0x000002d0


	//   ....[2]....
        /*009c*/ 	.word	0x00000310


	//   ....[3]....
        /*00a0*/ 	.word	0x00000350


	//   ....[4]....
        /*00a4*/ 	.word	0x00000390


	//   ....[5]....
        /*00a8*/ 	.word	0x00000400


	//   ....[6]....
        /*00ac*/ 	.word	0x00000410


	//   ....[7]....
        /*00b0*/ 	.word	0x00000a70


	//   ....[8]....
        /*00b4*/ 	.word	0x00000c00


	//   ....[9]....
        /*00b8*/ 	.word	0x000013c0


	//   ....[10]....
        /*00bc*/ 	.word	0x00001410


	//   ....[11]....
        /*00c0*/ 	.word	0x00001450


	//   ....[12]....
        /*00c4*/ 	.word	0x00001490


	//   ....[13]....
        /*00c8*/ 	.word	0x000014d0


	//   ....[14]....
        /*00cc*/ 	.word	0x00001520


	//   ....[15]....
        /*00d0*/ 	.word	0x00001530


	//   ....[16]....
        /*00d4*/ 	.word	0x00001b60


	//----- nvinfo : EIATTR_VRC_CTA_INIT_COUNT
	.align		4
.L_553:
        /*00d8*/ 	.byte	0x02, 0x4a
	.zero		1
	.zero		1


	//----- nvinfo : EIATTR_EXIT_INSTR_OFFSETS
	.align		4
        /*00dc*/ 	.byte	0x04, 0x1c
        /*00de*/ 	.short	(.L_555 - .L_554)


	//   ....[0]....
.L_554:
        /*00e0*/ 	.word	0x00000b00


	//   ....[1]....
        /*00e4*/ 	.word	0x00000c30


	//   ....[2]....
        /*00e8*/ 	.word	0x00001b80


	//   ....[3]....
        /*00ec*/ 	.word	0x00001be0


	//----- nvinfo : EIATTR_CRS_STACK_SIZE
	.align		4
.L_555:
        /*00f0*/ 	.byte	0x04, 0x1e
        /*00f2*/ 	.short	(.L_557 - .L_556)
.L_556:
        /*00f4*/ 	.word	0x00000000


	//----- nvinfo : EIATTR_CBANK_PARAM_SIZE
	.align		4
.L_557:
        /*00f8*/ 	.byte	0x03, 0x19
        /*00fa*/ 	.short	0x0014


	//----- nvinfo : EIATTR_PARAM_CBANK
	.align		4
        /*00fc*/ 	.byte	0x04, 0x0a
        /*00fe*/ 	.short	(.L_559 - .L_558)
	.align		4
.L_558:
        /*0100*/ 	.word	index@(.nv.constant0._Z16reduceSinglePassILj32ELb1EEvPKfPfj)
        /*0104*/ 	.short	0x0380
        /*0106*/ 	.short	0x0014


	//----- nvinfo : EIATTR_SW_WAR
	.align		4
.L_559:
        /*0108*/ 	.byte	0x04, 0x36
        /*010a*/ 	.short	(.L_561 - .L_560)
.L_560:
        /*010c*/ 	.word	0x00000008
.L_561:


//--------------------- .nv.info._Z16reduceSinglePassILj64ELb1EEvPKfPfj --------------------------
	.section	.nv.info._Z16reduceSinglePassILj64ELb1EEvPKfPfj,"",@"SHT_CUDA_INFO"
	.sectionflags	@""
	.align	4


	//----- nvinfo : EIATTR_CUDA_API_VERSION
	.align		4
        /*0000*/ 	.byte	0x04, 0x37
        /*0002*/ 	.short	(.L_563 - .L_562)
.L_562:
        /*0004*/ 	.word	0x00000082


	//----- nvinfo : EIATTR_KPARAM_INFO
	.align		4
.L_563:
        /*0008*/ 	.byte	0x04, 0x17
        /*000a*/ 	.short	(.L_565 - .L_564)
.L_564:
        /*000c*/ 	.word	0x00000000
        /*0010*/ 	.short	0x0002
        /*0012*/ 	.short	0x0010
        /*0014*/ 	.byte	0x00, 0xf0, 0x11, 0x00


	//----- nvinfo : EIATTR_KPARAM_INFO
	.align		4
.L_565:
        /*0018*/ 	.byte	0x04, 0x17
        /*001a*/ 	.short	(.L_567 - .L_566)
.L_566:
        /*001c*/ 	.word	0x00000000
        /*0020*/ 	.short	0x0001
        /*0022*/ 	.short	0x0008
        /*0024*/ 	.byte	0x00, 0xf5, 0x21, 0x00


	//----- nvinfo : EIATTR_KPARAM_INFO
	.align		4
.L_567:
        /*0028*/ 	.byte	0x04, 0x17
        /*002a*/ 	.short	(.L_569 - .L_568)
.L_568:
        /*002c*/ 	.word	0x00000000
        /*0030*/ 	.short	0x0000
        /*0032*/ 	.short	0x0000
        /*0034*/ 	.byte	0x00, 0xf5, 0x21, 0x00


	//----- nvinfo : EIATTR_SPARSE_MMA_MASK
	.align		4
.L_569:
        /*0038*/ 	.byte	0x03, 0x50
        /*003a*/ 	.short	0x0000


	//----- nvinfo : EIATTR_MAXREG_COUNT
	.align		4
        /*003c*/ 	.byte	0x03, 0x1b
        /*003e*/ 	.short	0x00ff


	//----- nvinfo : EIATTR_NUM_BARRIERS
	.align		4
        /*0040*/ 	.byte	0x02, 0x4c
        /*0042*/ 	.byte	0x01
	.zero		1


	//----- nvinfo : EIATTR_MERCURY_ISA_VERSION
	.align		4
        /*0044*/ 	.byte	0x03, 0x5f
        /*0046*/ 	.short	0x0101


	//----- nvinfo : EIATTR_COOP_GROUP_MASK_REGIDS
	.align		4
        /*0048*/ 	.byte	0x04, 0x29
        /*004a*/ 	.short	(.L_571 - .L_570)


	//   ....[0]....
.L_570:
        /*004c*/ 	.word	0xffffffff


	//   ....[1]....
        /*0050*/ 	.word	0xffffffff


	//   ....[2]....
        /*0054*/ 	.word	0xffffffff


	//   ....[3]....
        /*0058*/ 	.word	0xffffffff


	//   ....[4]....
        /*005c*/ 	.word	0xffffffff


	//   ....[5]....
        /*0060*/ 	.word	0xffffffff


	//   ....[6]....
        /*0064*/ 	.word	0xffffffff


	//   ....[7]....
        /*0068*/ 	.word	0xffffffff


	//   ....[8]....
        /*006c*/ 	.word	0xffffffff


	//   ....[9]....
        /*0070*/ 	.word	0xffffffff


	//   ....[10]....
        /*0074*/ 	.word	0xffffffff


	//   ....[11]....
        /*0078*/ 	.word	0xffffffff


	//   ....[12]....
        /*007c*/ 	.word	0xffffffff


	//   ....[13]....
        /*0080*/ 	.word	0xffffffff


	//   ....[14]....
        /*0084*/ 	.word	0xffffffff


	//   ....[15]....
        /*0088*/ 	.word	0xffffffff


	//   ....[16]....
        /*008c*/ 	.word	0xffffffff


	//----- nvinfo : EIATTR_COOP_GROUP_INSTR_OFFSETS
	.align		4
.L_571:
        /*0090*/ 	.byte	0x04, 0x28
        /*0092*/ 	.short	(.L_573 - .L_572)


	//   ....[0]....
.L_572:
        /*0094*/ 	.word	0x00000200


	//   ....[1]....
        /*0098*/ 	.word	0x000002d0


	//   ....[2]....
        /*009c*/ 	.word	0x00000310


	//   ....[3]....
        /*00a0*/ 	.word	0x00000350


	//   ....[4]....
        /*00a4*/ 	.word	0x00000390


	//   ....[5]....
        /*00a8*/ 	.word	0x00000400


	//   ....[6]....
        /*00ac*/ 	.word	0x00000410


	//   ....[7]....
        /*00b0*/ 	.word	0x00000a70


	//   ....[8]....
        /*00b4*/ 	.word	0x00000c00


	//   ....[9]....
        /*00b8*/ 	.word	0x000013c0


	//   ....[10]....
        /*00bc*/ 	.word	0x00001410


	//   ....[11]....
        /*00c0*/ 	.word	0x00001450


	//   ....[12]....
        /*00c4*/ 	.word	0x00001490


	//   ....[13]....
        /*00c8*/ 	.word	0x000014d0


	//   ....[14]....
        /*00cc*/ 	.word	0x00001520


	//   ....[15]....
        /*00d0*/ 	.word	0x00001530


	//   ....[16]....
        /*00d4*/ 	.word	0x00001b60


	//----- nvinfo : EIATTR_VRC_CTA_INIT_COUNT
	.align		4
.L_573:
        /*00d8*/ 	.byte	0x02, 0x4a
	.zero		1
	.zero		1


	//----- nvinfo : EIATTR_EXIT_INSTR_OFFSETS
	.align		4
        /*00dc*/ 	.byte	0x04, 0x1c
        /*00de*/ 	.short	(.L_575 - .L_574)


	//   ....[0]....
.L_574:
        /*00e0*/ 	.word	0x00000b00


	//   ....[1]....
        /*00e4*/ 	.word	0x00000c30


	//   ....[2]....
        /*00e8*/ 	.word	0x00001b80


	//   ....[3]....
        /*00ec*/ 	.word	0x00001be0


	//----- nvinfo : EIATTR_CRS_STACK_SIZE
	.align		4
.L_575:
        /*00f0*/ 	.byte	0x04, 0x1e
        /*00f2*/ 	.short	(.L_577 - .L_576)
.L_576:
        /*00f4*/ 	.word	0x00000000


	//----- nvinfo : EIATTR_CBANK_PARAM_SIZE
	.align		4
.L_577:
        /*00f8*/ 	.byte	0x03, 0x19
        /*00fa*/ 	.short	0x0014


	//----- nvinfo : EIATTR_PARAM_CBANK
	.align		4
        /*00fc*/ 	.byte	0x04, 0x0a
        /*00fe*/ 	.short	(.L_579 - .L_578)
	.align		4
.L_578:
        /*0100*/ 	.word	index@(.nv.constant0._Z16reduceSinglePassILj64ELb1EEvPKfPfj)
        /*0104*/ 	.short	0x0380
        /*0106*/ 	.short	0x0014


	//----- nvinfo : EIATTR_SW_WAR
	.align		4
.L_579:
        /*0108*/ 	.byte	0x04, 0x36
        /*010a*/ 	.short	(.L_581 - .L_580)
.L_580:
        /*010c*/ 	.word	0x00000008
.L_581:


//--------------------- .nv.info._Z16reduceSinglePassILj128ELb1EEvPKfPfj --------------------------
	.section	.nv.info._Z16reduceSinglePassILj128ELb1EEvPKfPfj,"",@"SHT_CUDA_INFO"
	.sectionflags	@""
	.align	4


	//----- nvinfo : EIATTR_CUDA_API_VERSION
	.align		4
        /*0000*/ 	.byte	0x04, 0x37
        /*0002*/ 	.short	(.L_583 - .L_582)
.L_582:
        /*0004*/ 	.word	0x00000082


	//----- nvinfo : EIATTR_KPARAM_INFO
	.align		4
.L_583:
        /*0008*/ 	.byte	0x04, 0x17
        /*000a*/ 	.short	(.L_585 - .L_584)
.L_584:
        /*000c*/ 	.word	0x00000000
        /*0010*/ 	.short	0x0002
        /*0012*/ 	.short	0x0010
        /*0014*/ 	.byte	0x00, 0xf0, 0x11, 0x00


	//----- nvinfo : EIATTR_KPARAM_INFO
	.align		4
.L_585:
        /*0018*/ 	.byte	0x04, 0x17
        /*001a*/ 	.short	(.L_587 - .L_586)
.L_586:
        /*001c*/ 	.word	0x00000000
        /*0020*/ 	.short	0x0001
        /*0022*/ 	.short	0x0008
        /*0024*/ 	.byte	0x00, 0xf5, 0x21, 0x00


	//----- nvinfo : EIATTR_KPARAM_INFO
	.align		4
.L_587:
        /*0028*/ 	.byte	0x04, 0x17
        /*002a*/ 	.short	(.L_589 - .L_588)
.L_588:
        /*002c*/ 	.word	0x00000000
        /*0030*/ 	.short	0x0000
        /*0032*/ 	.short	0x0000
        /*0034*/ 	.byte	0x00, 0xf5, 0x21, 0x00


	//----- nvinfo : EIATTR_SPARSE_MMA_MASK
	.align		4
.L_589:
        /*0038*/ 	.byte	0x03, 0x50
        /*003a*/ 	.short	0x0000


	//----- nvinfo : EIATTR_MAXREG_COUNT
	.align		4
        /*003c*/ 	.byte	0x03, 0x1b
        /*003e*/ 	.short	0x00ff


	//----- nvinfo : EIATTR_NUM_BARRIERS
	.align		4
        /*0040*/ 	.byte	0x02, 0x4c
        /*0042*/ 	.byte	0x01
	.zero		1


	//----- nvinfo : EIATTR_MERCURY_ISA_VERSION
	.align		4
        /*0044*/ 	.byte	0x03, 0x5f
        /*0046*/ 	.short	0x0101


	//----- nvinfo : EIATTR_COOP_GROUP_MASK_REGIDS
	.align		4
        /*0048*/ 	.byte	0x04, 0x29
        /*004a*/ 	.short	(.L_591 - .L_590)


	//   ....[0]....
.L_590:
        /*004c*/ 	.word	0xffffffff


	//   ....[1]....
        /*0050*/ 	.word	0xffffffff


	//   ....[2]....
        /*0054*/ 	.word	0xffffffff


	//   ....[3]....
        /*0058*/ 	.word	0xffffffff


	//   ....[4]....
        /*005c*/ 	.word	0xffffffff


	//   ....[5]....
        /*0060*/ 	.word	0xffffffff


	//   ....[6]....
        /*0064*/ 	.word	0xffffffff


	//   ....[7]....
        /*0068*/ 	.word	0xffffffff


	//   ....[8]....
        /*006c*/ 	.word	0xffffffff


	//   ....[9]....
        /*0070*/ 	.word	0xffffffff


	//   ....[10]....
        /*0074*/ 	.word	0xffffffff


	//   ....[11]....
        /*0078*/ 	.word	0xffffffff


	//   ....[12]....
        /*007c*/ 	.word	0xffffffff


	//   ....[13]....
        /*0080*/ 	.word	0xffffffff


	//   ....[14]....
        /*0084*/ 	.word	0xffffffff


	//   ....[15]....
        /*0088*/ 	.word	0xffffffff


	//   ....[16]....
        /*008c*/ 	.word	0xffffffff


	//----- nvinfo : EIATTR_COOP_GROUP_INSTR_OFFSETS
	.align		4
.L_591:
        /*0090*/ 	.byte	0x04, 0x28
        /*0092*/ 	.short	(.L_593 - .L_592)


	//   ....[0]....
.L_592:
        /*0094*/ 	.word	0x00000200


	//   ....[1]....
        /*0098*/ 	.word	0x000002d0


	//   ....[2]....
        /*009c*/ 	.word	0x00000310


	//   ....[3]....
        /*00a0*/ 	.word	0x00000350


	//   ....[4]....
        /*00a4*/ 	.word	0x00000390


	//   ....[5]....
        /*00a8*/ 	.word	0x00000400


	//   ....[6]....
        /*00ac*/ 	.word	0x00000410


	//   ....[7]....
        /*00b0*/ 	.word	0x00000a70


	//   ....[8]....
        /*00b4*/ 	.word	0x00000c00


	//   ....[9]....
        /*00b8*/ 	.word	0x000013c0


	//   ....[10]....
        /*00bc*/ 	.word	0x00001410


	//   ....[11]....
        /*00c0*/ 	.word	0x00001450


	//   ....[12]....
        /*00c4*/ 	.word	0x00001490


	//   ....[13]....
        /*00c8*/ 	.word	0x000014d0


	//   ....[14]....
        /*00cc*/ 	.word	0x00001520


	//   ....[15]....
        /*00d0*/ 	.word	0x00001530


	//   ....[16]....
        /*00d4*/ 	.word	0x00001b60


	//----- nvinfo : EIATTR_VRC_CTA_INIT_COUNT
	.align		4
.L_593:
        /*00d8*/ 	.byte	0x02, 0x4a
	.zero		1
	.zero		1


	//----- nvinfo : EIATTR_EXIT_INSTR_OFFSETS
	.align		4
        /*00dc*/ 	.byte	0x04, 0x1c
        /*00de*/ 	.short	(.L_595 - .L_594)


	//   ....[0]....
.L_594:
        /*00e0*/ 	.word	0x00000b00


	//   ....[1]....
        /*00e4*/ 	.word	0x00000c30


	//   ....[2]....
        /*00e8*/ 	.word	0x00001b80


	//   ....[3]....
        /*00ec*/ 	.word	0x00001be0


	//----- nvinfo : EIATTR_CRS_STACK_SIZE
	.align		4
.L_595:
        /*00f0*/ 	.byte	0x04, 0x1e
        /*00f2*/ 	.short	(.L_597 - .L_596)
.L_596:
        /*00f4*/ 	.word	0x00000000


	//----- nvinfo : EIATTR_CBANK_PARAM_SIZE
	.align		4
.L_597:
        /*00f8*/ 	.byte	0x03, 0x19
        /*00fa*/ 	.short	0x0014


	//----- nvinfo : EIATTR_PARAM_CBANK
	.align		4
        /*00fc*/ 	.byte	0x04, 0x0a
        /*00fe*/ 	.short	(.L_599 - .L_598)
	.align		4
.L_598:
        /*0100*/ 	.word	index@(.nv.constant0._Z16reduceSinglePassILj128ELb1EEvPKfPfj)
        /*0104*/ 	.short	0x0380
        /*0106*/ 	.short	0x0014


	//----- nvinfo : EIATTR_SW_WAR
	.align		4
.L_599:
        /*0108*/ 	.byte	0x04, 0x36
        /*010a*/ 	.short	(.L_601 - .L_600)
.L_600:
        /*010c*/ 	.word	0x00000008
.L_601:


//--------------------- .nv.info._Z16reduceSinglePassILj256ELb1EEvPKfPfj --------------------------
	.section	.nv.info._Z16reduceSinglePassILj256ELb1EEvPKfPfj,"",@"SHT_CUDA_INFO"
	.sectionflags	@""
	.align	4


	//----- nvinfo : EIATTR_CUDA_API_VERSION
	.align		4
        /*0000*/ 	.byte	0x04, 0x37
        /*0002*/ 	.short	(.L_603 - .L_602)
.L_602:
        /*0004*/ 	.word	0x00000082


	//----- nvinfo : EIATTR_KPARAM_INFO
	.align		4
.L_603:
        /*0008*/ 	.byte	0x04, 0x17
        /*000a*/ 	.short	(.L_605 - .L_604)
.L_604:
        /*000c*/ 	.word	0x00000000
        /*0010*/ 	.short	0x0002
        /*0012*/ 	.short	0x0010
        /*0014*/ 	.byte	0x00, 0xf0, 0x11, 0x00


	//----- nvinfo : EIATTR_KPARAM_INFO
	.align		4
.L_605:
        /*0018*/ 	.byte	0x04, 0x17
        /*001a*/ 	.short	(.L_607 - .L_606)
.L_606:
        /*001c*/ 	.word	0x00000000
        /*0020*/ 	.short	0x0001
        /*0022*/ 	.short	0x0008
        /*0024*/ 	.byte	0x00, 0xf5, 0x21, 0x00


	//----- nvinfo : EIATTR_KPARAM_INFO
	.align		4
.L_607:
        /*0028*/ 	.byte	0x04, 0x17
        /*002a*/ 	.short	(.L_609 - .L_608)
.L_608:
        /*002c*/ 	.word	0x00000000
        /*0030*/ 	.short	0x0000
        /*0032*/ 	.short	0x0000
        /*0034*/ 	.byte	0x00, 0xf5, 0x21, 0x00


	//----- nvinfo : EIATTR_SPARSE_MMA_MASK
	.align		4
.L_609:
        /*0038*/ 	.byte	0x03, 0x50
        /*003a*/ 	.short	0x0000


	//----- nvinfo : EIATTR_MAXREG_COUNT
	.align		4
        /*003c*/ 	.byte	0x03, 0x1b
        /*003e*/ 	.short	0x00ff


	//----- nvinfo : EIATTR_NUM_BARRIERS
	.align		4
        /*0040*/ 	.byte	0x02, 0x4c
        /*0042*/ 	.byte	0x01
	.zero		1


	//----- nvinfo : EIATTR_MERCURY_ISA_VERSION
	.align		4
        /*0044*/ 	.byte	0x03, 0x5f
        /*0046*/ 	.short	0x0101


	//----- nvinfo : EIATTR_COOP_GROUP_MASK_REGIDS
	.align		4
        /*0048*/ 	.byte	0x04, 0x29
        /*004a*/ 	.short	(.L_611 - .L_610)


	//   ....[0]....
.L_610:
        /*004c*/ 	.word	0xffffffff


	//   ....[1]....
        /*0050*/ 	.word	0xffffffff


	//   ....[2]....
        /*0054*/ 	.word	0xffffffff


	//   ....[3]....
        /*0058*/ 	.word	0xffffffff


	//   ....[4]....
        /*005c*/ 	.word	0xffffffff


	//   ....[5]....
        /*0060*/ 	.word	0xffffffff


	//   ....[6]....
        /*0064*/ 	.word	0xffffffff


	//   ....[7]....
        /*0068*/ 	.word	0xffffffff


	//   ....[8]....
        /*006c*/ 	.word	0xffffffff


	//   ....[9]....
        /*0070*/ 	.word	0xffffffff


	//   ....[10]....
        /*0074*/ 	.word	0xffffffff


	//   ....[11]....
        /*0078*/ 	.word	0xffffffff


	//   ....[12]....
        /*007c*/ 	.word	0xffffffff


	//   ....[13]....
        /*0080*/ 	.word	0xffffffff


	//   ....[14]....
        /*0084*/ 	.word	0xffffffff


	//   ....[15]....
        /*0088*/ 	.word	0xffffffff


	//   ....[16]....
        /*008c*/ 	.word	0xffffffff


	//----- nvinfo : EIATTR_COOP_GROUP_INSTR_OFFSETS
	.align		4
.L_611:
        /*0090*/ 	.byte	0x04, 0x28
        /*0092*/ 	.short	(.L_613 - .L_612)


	//   ....[0]....
.L_612:
        /*0094*/ 	.word	0x00000200


	//   ....[1]....
        /*0098*/ 	.word	0x000002d0


	//   ....[2]....
        /*009c*/ 	.word	0x00000310


	//   ....[3]....
        /*00a0*/ 	.word	0x00000350


	//   ....[4]....
        /*00a4*/ 	.word	0x00000390


	//   ....[5]....
        /*00a8*/ 	.word	0x00000400


	//   ....[6]....
        /*00ac*/ 	.word	0x00000410


	//   ....[7]....
        /*00b0*/ 	.word	0x00000a70


	//   ....[8]....
        /*00b4*/ 	.word	0x00000c00


	//   ....[9]....
        /*00b8*/ 	.word	0x000013c0


	//   ....[10]....
        /*00bc*/ 	.word	0x00001410


	//   ....[11]....
        /*00c0*/ 	.word	0x00001450


	//   ....[12]....
        /*00c4*/ 	.word	0x00001490


	//   ....[13]....
        /*00c8*/ 	.word	0x000014d0


	//   ....[14]....
        /*00cc*/ 	.word	0x00001520


	//   ....[15]....
        /*00d0*/ 	.word	0x00001530


	//   ....[16]....
        /*00d4*/ 	.word	0x00001b60


	//----- nvinfo : EIATTR_VRC_CTA_INIT_COUNT
	.align		4
.L_613:
        /*00d8*/ 	.byte	0x02, 0x4a
	.zero		1
	.zero		1


	//----- nvinfo : EIATTR_EXIT_INSTR_OFFSETS
	.align		4
        /*00dc*/ 	.byte	0x04, 0x1c
        /*00de*/ 	.short	(.L_615 - .L_614)


	//   ....[0]....
.L_614:
        /*00e0*/ 	.word	0x00000b00


	//   ....[1]....
        /*00e4*/ 	.word	0x00000c30


	//   ....[2]....
        /*00e8*/ 	.word	0x00001b80


	//   ....[3]....
        /*00ec*/ 	.word	0x00001be0


	//----- nvinfo : EIATTR_CRS_STACK_SIZE
	.align		4
.L_615:
        /*00f0*/ 	.byte	0x04, 0x1e
        /*00f2*/ 	.short	(.L_617 - .L_616)
.L_616:
        /*00f4*/ 	.word	0x00000000


	//----- nvinfo : EIATTR_CBANK_PARAM_SIZE
	.align		4
.L_617:
        /*00f8*/ 	.byte	0x03, 0x19
        /*00fa*/ 	.short	0x0014


	//----- nvinfo : EIATTR_PARAM_CBANK
	.align		4
        /*00fc*/ 	.byte	0x04, 0x0a
        /*00fe*/ 	.short	(.L_619 - .L_618)
	.align		4
.L_618:
        /*0100*/ 	.word	index@(.nv.constant0._Z16reduceSinglePassILj256ELb1EEvPKfPfj)
        /*0104*/ 	.short	0x0380
        /*0106*/ 	.short	0x0014


	//----- nvinfo : EIATTR_SW_WAR
	.align		4
.L_619:
        /*0108*/ 	.byte	0x04, 0x36
        /*010a*/ 	.short	(.L_621 - .L_620)
.L_620:
        /*010c*/ 	.word	0x00000008
.L_621:


//--------------------- .nv.info._Z16reduceSinglePassILj512ELb1EEvPKfPfj --------------------------
	.section	.nv.info._Z16reduceSinglePassILj512ELb1EEvPKfPfj,"",@"SHT_CUDA_INFO"
	.sectionflags	@""
	.align	4


	//----- nvinfo : EIATTR_CUDA_API_VERSION
	.align		4
        /*0000*/ 	.byte	0x04, 0x37
        /*0002*/ 	.short	(.L_623 - .L_622)
.L_622:
        /*0004*/ 	.word	0x00000082


	//----- nvinfo : EIATTR_KPARAM_INFO
	.align		4
.L_623:
        /*0008*/ 	.byte	0x04, 0x17
        /*000a*/ 	.short	(.L_625 - .L_624)
.L_624:
        /*000c*/ 	.word	0x00000000
        /*0010*/ 	.short	0x0002
        /*0012*/ 	.short	0x0010
        /*0014*/ 	.byte	0x00, 0xf0, 0x11, 0x00


	//----- nvinfo : EIATTR_KPARAM_INFO
	.align		4
.L_625:
        /*0018*/ 	.byte	0x04, 0x17
        /*001a*/ 	.short	(.L_627 - .L_626)
.L_626:
        /*001c*/ 	.word	0x00000000
        /*0020*/ 	.short	0x0001
        /*0022*/ 	.short	0x0008
        /*0024*/ 	.byte	0x00, 0xf5, 0x21, 0x00


	//----- nvinfo : EIATTR_KPARAM_INFO
	.align		4
.L_627:
        /*0028*/ 	.byte	0x04, 0x17
        /*002a*/ 	.short	(.L_629 - .L_628)
.L_628:
        /*002c*/ 	.word	0x00000000
        /*0030*/ 	.short	0x0000
        /*0032*/ 	.short	0x0000
        /*0034*/ 	.byte	0x00, 0xf5, 0x21, 0x00


	//----- nvinfo : EIATTR_SPARSE_MMA_MASK
	.align		4
.L_629:
        /*0038*/ 	.byte	0x03, 0x50
        /*003a*/ 	.short	0x0000


	//----- nvinfo : EIATTR_MAXREG_COUNT
	.align		4
        /*003c*/ 	.byte	0x03, 0x1b
        /*003e*/ 	.short	0x00ff


	//----- nvinfo : EIATTR_NUM_BARRIERS
	.align		4
        /*0040*/ 	.byte	0x02, 0x4c
        /*0042*/ 	.byte	0x01
	.zero		1


	//----- nvinfo : EIATTR_MERCURY_ISA_VERSION
	.align		4
        /*0044*/ 	.byte	0x03, 0x5f
        /*0046*/ 	.short	0x0101


	//----- nvinfo : EIATTR_COOP_GROUP_MASK_REGIDS
	.align		4
        /*0048*/ 	.byte	0x04, 0x29
        /*004a*/ 	.short	(.L_631 - .L_630)


	//   ....[0]....
.L_630:
        /*004c*/ 	.word	0xffffffff


	//   ....[1]....
        /*0050*/ 	.word	0xffffffff


	//   ....[2]....
        /*0054*/ 	.word	0xffffffff


	//   ....[3]....
        /*0058*/ 	.word	0xffffffff


	//   ....[4]....
        /*005c*/ 	.word	0xffffffff


	//   ....[5]....
        /*0060*/ 	.word	0xffffffff


	//   ....[6]....
        /*0064*/ 	.word	0xffffffff


	//   ....[7]....
        /*0068*/ 	.word	0xffffffff


	//   ....[8]....
        /*006c*/ 	.word	0xffffffff


	//   ....[9]....
        /*0070*/ 	.word	0xffffffff


	//   ....[10]....
        /*0074*/ 	.word	0xffffffff


	//   ....[11]....
        /*0078*/ 	.word	0xffffffff


	//   ....[12]....
        /*007c*/ 	.word	0xffffffff


	//   ....[13]....
        /*0080*/ 	.word	0xffffffff


	//   ....[14]....
        /*0084*/ 	.word	0xffffffff


	//   ....[15]....
        /*0088*/ 	.word	0xffffffff


	//   ....[16]....
        /*008c*/ 	.word	0xffffffff


	//----- nvinfo : EIATTR_COOP_GROUP_INSTR_OFFSETS
	.align		4
.L_631:
        /*0090*/ 	.byte	0x04, 0x28
        /*0092*/ 	.short	(.L_633 - .L_632)


	//   ....[0]....
.L_632:
        /*0094*/ 	.word	0x00000210


	//   ....[1]....
        /*0098*/ 	.word	0x000002e0


	//   ....[2]....
        /*009c*/ 	.word	0x00000320


	//   ....[3]....
        /*00a0*/ 	.word	0x00000360


	//   ....[4]....
        /*00a4*/ 	.word	0x000003a0


	//   ....[5]....
        /*00a8*/ 	.word	0x00000410


	//   ....[6]....
        /*00ac*/ 	.word	0x00000420


	//   ....[7]....
        /*00b0*/ 	.word	0x00000a80


	//   ....[8]....
        /*00b4*/ 	.word	0x00000c10


	//   ....[9]....
        /*00b8*/ 	.word	0x000013d0


	//   ....[10]....
        /*00bc*/ 	.word	0x00001420


	//   ....[11]....
        /*00c0*/ 	.word	0x00001460


	//   ....[12]....
        /*00c4*/ 	.word	0x000014a0


	//   ....[13]....
        /*00c8*/ 	.word	0x000014e0


	//   ....[14]....
        /*00cc*/ 	.word	0x00001530


	//   ....[15]....
        /*00d0*/ 	.word	0x00001540


	//   ....[16]....
        /*00d4*/ 	.word	0x00001b70


	//----- nvinfo : EIATTR_VRC_CTA_INIT_COUNT
	.align		4
.L_633:
        /*00d8*/ 	.byte	0x02, 0x4a
	.zero		1
	.zero		1


	//----- nvinfo : EIATTR_EXIT_INSTR_OFFSETS
	.align		4
        /*00dc*/ 	.byte	0x04, 0x1c
        /*00de*/ 	.short	(.L_635 - .L_634)


	//   ....[0]....
.L_634:
        /*00e0*/ 	.word	0x00000b10


	//   ....[1]....
        /*00e4*/ 	.word	0x00000c40


	//   ....[2]....
        /*00e8*/ 	.word	0x00001b90


	//   ....[3]....
        /*00ec*/ 	.word	0x00001bf0


	//----- nvinfo : EIATTR_CRS_STACK_SIZE
	.align		4
.L_635:
        /*00f0*/ 	.byte	0x04, 0x1e
        /*00f2*/ 	.short	(.L_637 - .L_636)
.L_636:
        /*00f4*/ 	.word	0x00000000


	//----- nvinfo : EIATTR_CBANK_PARAM_SIZE
	.align		4
.L_637:
        /*00f8*/ 	.byte	0x03, 0x19
        /*00fa*/ 	.short	0x0014


	//----- nvinfo : EIATTR_PARAM_CBANK
	.align		4
        /*00fc*/ 	.byte	0x04, 0x0a
        /*00fe*/ 	.short	(.L_639 - .L_638)
	.align		4
.L_638:
        /*0100*/ 	.word	index@(.nv.constant0._Z16reduceSinglePassILj512ELb1EEvPKfPfj)
        /*0104*/ 	.short	0x0380
        /*0106*/ 	.short	0x0014


	//----- nvinfo : EIATTR_SW_WAR
	.align		4
.L_639:
        /*0108*/ 	.byte	0x04, 0x36
        /*010a*/ 	.short	(.L_641 - .L_640)
.L_640:
        /*010c*/ 	.word	0x00000008
.L_641:


//--------------------- .nv.info._Z15reduceMultiPassILj1ELb0EEvPKfPfj --------------------------
	.section	.nv.info._Z15reduceMultiPassILj1ELb0EEvPKfPfj,"",@"SHT_CUDA_INFO"
	.sectionflags	@""
	.align	4


	//----- nvinfo : EIATTR_CUDA_API_VERSION
	.align		4
        /*0000*/ 	.byte	0x04, 0x37
        /*0002*/ 	.short	(.L_643 - .L_642)
.L_642:
        /*0004*/ 	.word	0x00000082


	//----- nvinfo : EIATTR_KPARAM_INFO
	.align		4
.L_643:
        /*0008*/ 	.byte	0x04, 0x17
        /*000a*/ 	.short	(.L_645 - .L_644)
.L_644:
        /*000c*/ 	.word	0x00000000
        /*0010*/ 	.short	0x0002
        /*0012*/ 	.short	0x0010
        /*0014*/ 	.byte	0x00, 0xf0, 0x11, 0x00


	//----- nvinfo : EIATTR_KPARAM_INFO
	.align		4
.L_645:
        /*0018*/ 	.byte	0x04, 0x17
        /*001a*/ 	.short	(.L_647 - .L_646)
.L_646:
        /*001c*/ 	.word	0x00000000
        /*0020*/ 	.short	0x0001
        /*0022*/ 	.short	0x0008
        /*0024*/ 	.byte	0x00, 0xf5, 0x21, 0x00


	//----- nvinfo : EIATTR_KPARAM_INFO
	.align		4
.L_647:
        /*0028*/ 	.byte	0x04, 0x17
        /*002a*/ 	.short	(.L_649 - .L_648)
.L_648:
        /*002c*/ 	.word	0x00000000
        /*0030*/ 	.short	0x0000
        /*0032*/ 	.short	0x0000
        /*0034*/ 	.byte	0x00, 0xf5, 0x21, 0x00


	//----- nvinfo : EIATTR_SPARSE_MMA_MASK
	.align		4
.L_649:
        /*0038*/ 	.byte	0x03, 0x50
        /*003a*/ 	.short	0x0000


	//----- nvinfo : EIATTR_MAXREG_COUNT
	.align		4
        /*003c*/ 	.byte	0x03, 0x1b
        /*003e*/ 	.short	0x00ff


	//----- nvinfo : EIATTR_NUM_BARRIERS
	.align		4
        /*0040*/ 	.byte	0x02, 0x4c
        /*0042*/ 	.byte	0x01
	.zero		1


	//----- nvinfo : EIATTR_MERCURY_ISA_VERSION
	.align		4
        /*0044*/ 	.byte	0x03, 0x5f
        /*0046*/ 	.short	0x0101


	//----- nvinfo : EIATTR_COOP_GROUP_MASK_REGIDS
	.align		4
        /*0048*/ 	.byte	0x04, 0x29
        /*004a*/ 	.short	(.L_651 - .L_650)


	//   ....[0]....
.L_650:
        /*004c*/ 	.word	0xffffffff


	//   ....[1]....
        /*0050*/ 	.word	0xffffffff


	//   ....[2]....
        /*0054*/ 	.word	0xffffffff


	//   ....[3]....
        /*0058*/ 	.word	0xffffffff


	//   ....[4]....
        /*005c*/ 	.word	0xffffffff


	//   ....[5]....
        /*0060*/ 	.word	0xffffffff


	//   ....[6]....
        /*0064*/ 	.word	0xffffffff


	//   ....[7]....
        /*0068*/ 	.word	0xffffffff


	//----- nvinfo : EIATTR_COOP_GROUP_INSTR_OFFSETS
	.align		4
.L_651:
        /*006c*/ 	.byte	0x04, 0x28
        /*006e*/ 	.short	(.L_653 - .L_652)


	//   ....[0]....
.L_652:
        /*0070*/ 	.word	0x00000260


	//   ....[1]....
        /*0074*/ 	.word	0x000002a0


	//   ....[2]....
        /*0078*/ 	.word	0x000002f0


	//   ....[3]....
        /*007c*/ 	.word	0x00000340


	//   ....[4]....
        /*0080*/ 	.word	0x000003c0


	//   ....[5]....
        /*0084*/ 	.word	0x00000410


	//   ....[6]....
        /*0088*/ 	.word	0x00000420


	//   ....[7]....
        /*008c*/ 	.word	0x00000a70


	//----- nvinfo : EIATTR_VRC_CTA_INIT_COUNT
	.align		4
.L_653:
        /*0090*/ 	.byte	0x02, 0x4a
	.zero		1
	.zero		1


	//----- nvinfo : EIATTR_EXIT_INSTR_OFFSETS
	.align		4
        /*0094*/ 	.byte	0x04, 0x1c
        /*0096*/ 	.short	(.L_655 - .L_654)


	//   ....[0]....
.L_654:
        /*0098*/ 	.word	0x00000a90


	//   ....[1]....
        /*009c*/ 	.word	0x00000ae0


	//----- nvinfo : EIATTR_CRS_STACK_SIZE
	.align		4
.L_655:
        /*00a0*/ 	.byte	0x04, 0x1e
        /*00a2*/ 	.short	(.L_657 - .L_656)
.L_656:
        /*00a4*/ 	.word	0x00000000


	//----- nvinfo : EIATTR_CBANK_PARAM_SIZE
	.align		4
.L_657:
        /*00a8*/ 	.byte	0x03, 0x19
        /*00aa*/ 	.short	0x0014


	//----- nvinfo : EIATTR_PARAM_CBANK
	.align		4
        /*00ac*/ 	.byte	0x04, 0x0a
        /*00ae*/ 	.short	(.L_659 - .L_658)
	.align		4
.L_658:
        /*00b0*/ 	.word	index@(.nv.constant0._Z15reduceMultiPassILj1ELb0EEvPKfPfj)
        /*00b4*/ 	.short	0x0380
        /*00b6*/ 	.short	0x0014


	//----- nvinfo : EIATTR_SW_WAR
	.align		4
.L_659:
        /*00b8*/ 	.byte	0x04, 0x36
        /*00ba*/ 	.short	(.L_661 - .L_660)
.L_660:
        /*00bc*/ 	.word	0x00000008
.L_661:


//--------------------- .nv.info._Z15reduceMultiPassILj2ELb0EEvPKfPfj --------------------------
	.section	.nv.info._Z15reduceMultiPassILj2ELb0EEvPKfPfj,"",@"SHT_CUDA_INFO"
	.sectionflags	@""
	.align	4


	//----- nvinfo : EIATTR_CUDA_API_VERSION
	.align		4
        /*0000*/ 	.byte	0x04, 0x37
        /*0002*/ 	.short	(.L_663 - .L_662)
.L_662:
        /*0004*/ 	.word	0x00000082


	//----- nvinfo : EIATTR_KPARAM_INFO
	.align		4
.L_663:
        /*0008*/ 	.byte	0x04, 0x17
        /*000a*/ 	.short	(.L_665 - .L_664)
.L_664:
        /*000c*/ 	.word	0x00000000
        /*0010*/ 	.short	0x0002
        /*0012*/ 	.short	0x0010
        /*0014*/ 	.byte	0x00, 0xf0, 0x11, 0x00


	//----- nvinfo : EIATTR_KPARAM_INFO
	.align		4
.L_665:
        /*0018*/ 	.byte	0x04, 0x17
        /*001a*/ 	.short	(.L_667 - .L_666)
.L_666:
        /*001c*/ 	.word	0x00000000
        /*0020*/ 	.short	0x0001
        /*0022*/ 	.short	0x0008
        /*0024*/ 	.byte	0x00, 0xf5, 0x21, 0x00


	//----- nvinfo : EIATTR_KPARAM_INFO
	.align		4
.L_667:
        /*0028*/ 	.byte	0x04, 0x17
        /*002a*/ 	.short	(.L_669 - .L_668)
.L_668:
        /*002c*/ 	.word	0x00000000
        /*0030*/ 	.short	0x0000
        /*0032*/ 	.short	0x0000
        /*0034*/ 	.byte	0x00, 0xf5, 0x21, 0x00


	//----- nvinfo : EIATTR_SPARSE_MMA_MASK
	.align		4
.L_669:
        /*0038*/ 	.byte	0x03, 0x50
        /*003a*/ 	.short	0x0000


	//----- nvinfo : EIATTR_MAXREG_COUNT
	.align		4
        /*003c*/ 	.byte	0x03, 0x1b
        /*003e*/ 	.short	0x00ff


	//----- nvinfo : EIATTR_NUM_BARRIERS
	.align		4
        /*0040*/ 	.byte	0x02, 0x4c
        /*0042*/ 	.byte	0x01
	.zero		1


	//----- nvinfo : EIATTR_MERCURY_ISA_VERSION
	.align		4
        /*0044*/ 	.byte	0x03, 0x5f
        /*0046*/ 	.short	0x0101


	//----- nvinfo : EIATTR_COOP_GROUP_MASK_REGIDS
	.align		4
        /*0048*/ 	.byte	0x04, 0x29
        /*004a*/ 	.short	(.L_671 - .L_670)


	//   ....[0]....
.L_670:
        /*004c*/ 	.word	0xffffffff


	//   ....[1]....
        /*0050*/ 	.word	0xffffffff


	//   ....[2]....
        /*0054*/ 	.word	0xffffffff


	//   ....[3]....
        /*0058*/ 	.word	0xffffffff


	//   ....[4]....
        /*005c*/ 	.word	0xffffffff


	//   ....[5]....
        /*0060*/ 	.word	0xffffffff


	//   ....[6]....
        /*0064*/ 	.word	0xffffffff


	//   ....[7]....
        /*0068*/ 	.word	0xffffffff


	//----- nvinfo : EIATTR_COOP_GROUP_INSTR_OFFSETS
	.align		4
.L_671:
        /*006c*/ 	.byte	0x04, 0x28
        /*006e*/ 	.short	(.L_673 - .L_672)


	//   ....[0]....
.L_672:
        /*0070*/ 	.word	0x00000270


	//   ....[1]....
        /*0074*/ 	.word	0x000002b0


	//   ....[2]....
        /*0078*/ 	.word	0x00000300


	//   ....[3]....
        /*007c*/ 	.word	0x00000350


	//   ....[4]....
        /*0080*/ 	.word	0x000003d0


	//   ....[5]....
        /*0084*/ 	.word	0x00000420


	//   ....[6]....
        /*0088*/ 	.word	0x00000430


	//   ....[7]....
        /*008c*/ 	.word	0x00000a80


	//----- nvinfo : EIATTR_VRC_CTA_INIT_COUNT
	.align		4
.L_673:
        /*0090*/ 	.byte	0x02, 0x4a
	.zero		1
	.zero		1


	//----- nvinfo : EIATTR_EXIT_INSTR_OFFSETS
	.align		4
        /*0094*/ 	.byte	0x04, 0x1c
        /*0096*/ 	.short	(.L_675 - .L_674)


	//   ....[0]....
.L_674:
        /*0098*/ 	.word	0x00000aa0


	//   ....[1]....
        /*009c*/ 	.word	0x00000af0


	//----- nvinfo : EIATTR_CRS_STACK_SIZE
	.align		4
.L_675:
        /*00a0*/ 	.byte	0x04, 0x1e
        /*00a2*/ 	.short	(.L_677 - .L_676)
.L_676:
        /*00a4*/ 	.word	0x00000000


	//----- nvinfo : EIATTR_CBANK_PARAM_SIZE
	.align		4
.L_677:
        /*00a8*/ 	.byte	0x03, 0x19
        /*00aa*/ 	.short	0x0014


	//----- nvinfo : EIATTR_PARAM_CBANK
	.align		4
        /*00ac*/ 	.byte	0x04, 0x0a
        /*00ae*/ 	.short	(.L_679 - .L_678)
	.align		4
.L_678:
        /*00b0*/ 	.word	index@(.nv.constant0._Z15reduceMultiPassILj2ELb0EEvPKfPfj)
        /*00b4*/ 	.short	0x0380
        /*00b6*/ 	.short	0x0014


	//----- nvinfo : EIATTR_SW_WAR
	.align		4
.L_679:
        /*00b8*/ 	.byte	0x04, 0x36
        /*00ba*/ 	.short	(.L_681 - .L_680)
.L_680:
        /*00bc*/ 	.word	0x00000008
.L_681:


//--------------------- .nv.info._Z15reduceMultiPassILj4ELb0EEvPKfPfj --------------------------
	.section	.nv.info._Z15reduceMultiPassILj4ELb0EEvPKfPfj,"",@"SHT_CUDA_INFO"
	.sectionflags	@""
	.align	4


	//----- nvinfo : EIATTR_CUDA_API_VERSION
	.align		4
        /*0000*/ 	.byte	0x04, 0x37
        /*0002*/ 	.short	(.L_683 - .L_682)
.L_682:
        /*0004*/ 	.word	0x00000082


	//----- nvinfo : EIATTR_KPARAM_INFO
	.align		4
.L_683:
        /*0008*/ 	.byte	0x04, 0x17
        /*000a*/ 	.short	(.L_685 - .L_684)
.L_684:
        /*000c*/ 	.word	0x00000000
        /*0010*/ 	.short	0x0002
        /*0012*/ 	.short	0x0010
        /*0014*/ 	.byte	0x00, 0xf0, 0x11, 0x00


	//----- nvinfo : EIATTR_KPARAM_INFO
	.align		4
.L_685:
        /*0018*/ 	.byte	0x04, 0x17
        /*001a*/ 	.short	(.L_687 - .L_686)
.L_686:
        /*001c*/ 	.word	0x00000000
        /*0020*/ 	.short	0x0001
        /*0022*/ 	.short	0x0008
        /*0024*/ 	.byte	0x00, 0xf5, 0x21, 0x00


	//----- nvinfo : EIATTR_KPARAM_INFO
	.align		4
.L_687:
        /*0028*/ 	.byte	0x04, 0x17
        /*002a*/ 	.short	(.L_689 - .L_688)
.L_688:
        /*002c*/ 	.word	0x00000000
        /*0030*/ 	.short	0x0000
        /*0032*/ 	.short	0x0000
        /*0034*/ 	.byte	0x00, 0xf5, 0x21, 0x00


	//----- nvinfo : EIATTR_SPARSE_MMA_MASK
	.align		4
.L_689:
        /*0038*/ 	.byte	0x03, 0x50
        /*003a*/ 	.short	0x0000


	//----- nvinfo : EIATTR_MAXREG_COUNT
	.align		4
        /*003c*/ 	.byte	0x03, 0x1b
        /*003e*/ 	.short	0x00ff


	//----- nvinfo : EIATTR_NUM_BARRIERS
	.align		4
        /*0040*/ 	.byte	0x02, 0x4c
        /*0042*/ 	.byte	0x01
	.zero		1


	//----- nvinfo : EIATTR_MERCURY_ISA_VERSION
	.align		4
        /*0044*/ 	.byte	0x03, 0x5f
        /*0046*/ 	.short	0x0101


	//----- nvinfo : EIATTR_COOP_GROUP_MASK_REGIDS
	.align		4
        /*0048*/ 	.byte	0x04, 0x29
        /*004a*/ 	.short	(.L_691 - .L_690)


	//   ....[0]....
.L_690:
        /*004c*/ 	.word	0xffffffff


	//   ....[1]....
        /*0050*/ 	.word	0xffffffff


	//   ....[2]....
        /*0054*/ 	.word	0xffffffff


	//   ....[3]....
        /*0058*/ 	.word	0xffffffff


	//   ....[4]....
        /*005c*/ 	.word	0xffffffff


	//   ....[5]....
        /*0060*/ 	.word	0xffffffff


	//   ....[6]....
        /*0064*/ 	.word	0xffffffff


	//   ....[7]....
        /*0068*/ 	.word	0xffffffff


	//----- nvinfo : EIATTR_COOP_GROUP_INSTR_OFFSETS
	.align		4
.L_691:
        /*006c*/ 	.byte	0x04, 0x28
        /*006e*/ 	.short	(.L_693 - .L_692)


	//   ....[0]....
.L_692:
        /*0070*/ 	.word	0x00000270


	//   ....[1]....
        /*0074*/ 	.word	0x000002b0


	//   ....[2]....
        /*0078*/ 	.word	0x00000300


	//   ....[3]....
        /*007c*/ 	.word	0x00000350


	//   ....[4]....
        /*0080*/ 	.word	0x000003d0


	//   ....[5]....
        /*0084*/ 	.word	0x00000420


	//   ....[6]....
        /*0088*/ 	.word	0x00000430


	//   ....[7]....
        /*008c*/ 	.word	0x00000a80


	//----- nvinfo : EIATTR_VRC_CTA_INIT_COUNT
	.align		4
.L_693:
        /*0090*/ 	.byte	0x02, 0x4a
	.zero		1
	.zero		1


	//----- nvinfo : EIATTR_EXIT_INSTR_OFFSETS
	.align		4
        /*0094*/ 	.byte	0x04, 0x1c
        /*0096*/ 	.short	(.L_695 - .L_694)


	//   ....[0]....
.L_694:
        /*0098*/ 	.word	0x00000aa0


	//   ....[1]....
        /*009c*/ 	.word	0x00000af0


	//----- nvinfo : EIATTR_CRS_STACK_SIZE
	.align		4
.L_695:
        /*00a0*/ 	.byte	0x04, 0x1e
        /*00a2*/ 	.short	(.L_697 - .L_696)
.L_696:
        /*00a4*/ 	.word	0x00000000


	//----- nvinfo : EIATTR_CBANK_PARAM_SIZE
	.align		4
.L_697:
        /*00a8*/ 	.byte	0x03, 0x19
        /*00aa*/ 	.short	0x0014


	//----- nvinfo : EIATTR_PARAM_CBANK
	.align		4
        /*00ac*/ 	.byte	0x04, 0x0a
        /*00ae*/ 	.short	(.L_699 - .L_698)
	.align		4
.L_698:
        /*00b0*/ 	.word	index@(.nv.constant0._Z15reduceMultiPassILj4ELb0EEvPKfPfj)
        /*00b4*/ 	.short	0x0380
        /*00b6*/ 	.short	0x0014


	//----- nvinfo : EIATTR_SW_WAR
	.align		4
.L_699:
        /*00b8*/ 	.byte	0x04, 0x36
        /*00ba*/ 	.short	(.L_701 - .L_700)
.L_700:
        /*00bc*/ 	.word	0x00000008
.L_701:


//--------------------- .nv.info._Z15reduceMultiPassILj8ELb0EEvPKfPfj --------------------------
	.section	.nv.info._Z15reduceMultiPassILj8ELb0EEvPKfPfj,"",@"SHT_CUDA_INFO"
	.sectionflags	@""
	.align	4


	//----- nvinfo : EIATTR_CUDA_API_VERSION
	.align		4
        /*0000*/ 	.byte	0x04, 0x37
        /*0002*/ 	.short	(.L_703 - .L_702)
.L_702:
        /*0004*/ 	.word	0x00000082


	//----- nvinfo : EIATTR_KPARAM_INFO
	.align		4
.L_703:
        /*0008*/ 	.byte	0x04, 0x17
        /*000a*/ 	.short	(.L_705 - .L_704)
.L_704:
        /*000c*/ 	.word	0x00000000
        /*0010*/ 	.short	0x0002
        /*0012*/ 	.short	0x0010
        /*0014*/ 	.byte	0x00, 0xf0, 0x11, 0x00


	//----- nvinfo : EIATTR_KPARAM_INFO
	.align		4
.L_705:
        /*0018*/ 	.byte	0x04, 0x17
        /*001a*/ 	.short	(.L_707 - .L_706)
.L_706:
        /*001c*/ 	.word	0x00000000
        /*0020*/ 	.short	0x0001
        /*0022*/ 	.short	0x0008
        /*0024*/ 	.byte	0x00, 0xf5, 0x21, 0x00


	//----- nvinfo : EIATTR_KPARAM_INFO
	.align		4
.L_707:
        /*0028*/ 	.byte	0x04, 0x17
        /*002a*/ 	.short	(.L_709 - .L_708)
.L_708:
        /*002c*/ 	.word	0x00000000
        /*0030*/ 	.short	0x0000
        /*0032*/ 	.short	0x0000
        /*0034*/ 	.byte	0x00, 0xf5, 0x21, 0x00


	//----- nvinfo : EIATTR_SPARSE_MMA_MASK
	.align		4
.L_709:
        /*0038*/ 	.byte	0x03, 0x50
        /*003a*/ 	.short	0x0000


	//----- nvinfo : EIATTR_MAXREG_COUNT
	.align		4
        /*003c*/ 	.byte	0x03, 0x1b
        /*003e*/ 	.short	0x00ff


	//----- nvinfo : EIATTR_NUM_BARRIERS
	.align		4
        /*0040*/ 	.byte	0x02, 0x4c
        /*0042*/ 	.byte	0x01
	.zero		1


	//----- nvinfo : EIATTR_MERCURY_ISA_VERSION
	.align		4
        /*0044*/ 	.byte	0x03, 0x5f
        /*0046*/ 	.short	0x0101


	//----- nvinfo : EIATTR_COOP_GROUP_MASK_REGIDS
	.align		4
        /*0048*/ 	.byte	0x04, 0x29
        /*004a*/ 	.short	(.L_711 - .L_710)


	//   ....[0]....
.L_710:
        /*004c*/ 	.word	0xffffffff


	//   ....[1]....
        /*0050*/ 	.word	0xffffffff


	//   ....[2]....
        /*0054*/ 	.word	0xffffffff


	//   ....[3]....
        /*0058*/ 	.word	0xffffffff


	//   ....[4]....
        /*005c*/ 	.word	0xffffffff


	//   ....[5]....
        /*0060*/ 	.word	0xffffffff


	//   ....[6]....
        /*0064*/ 	.word	0xffffffff


	//   ....[7]....
        /*0068*/ 	.word	0xffffffff


	//----- nvinfo : EIATTR_COOP_GROUP_INSTR_OFFSETS
	.align		4
.L_711:
        /*006c*/ 	.byte	0x04, 0x28
        /*006e*/ 	.short	(.L_713 - .L_712)


	//   ....[0]....
.L_712:
        /*0070*/ 	.word	0x00000270


	//   ....[1]....
        /*0074*/ 	.word	0x000002b0


	//   ....[2]....
        /*0078*/ 	.word	0x00000300


	//   ....[3]....
        /*007c*/ 	.word	0x00000350


	//   ....[4]....
        /*0080*/ 	.word	0x000003d0


	//   ....[5]....
        /*0084*/ 	.word	0x00000420


	//   ....[6]....
        /*0088*/ 	.word	0x00000430


	//   ....[7]....
        /*008c*/ 	.word	0x00000a80


	//----- nvinfo : EIATTR_VRC_CTA_INIT_COUNT
	.align		4
.L_713:
        /*0090*/ 	.byte	0x02, 0x4a
	.zero		1
	.zero		1


	//----- nvinfo : EIATTR_EXIT_INSTR_OFFSETS
	.align		4
        /*0094*/ 	.byte	0x04, 0x1c
        /*0096*/ 	.short	(.L_715 - .L_714)


	//   ....[0]....
.L_714:
        /*0098*/ 	.word	0x00000aa0


	//   ....[1]....
        /*009c*/ 	.word	0x00000af0


	//----- nvinfo : EIATTR_CRS_STACK_SIZE
	.align		4
.L_715:
        /*00a0*/ 	.byte	0x04, 0x1e
        /*00a2*/ 	.short	(.L_717 - .L_716)
.L_716:
        /*00a4*/ 	.word	0x00000000


	//----- nvinfo : EIATTR_CBANK_PARAM_SIZE
	.align		4
.L_717:
        /*00a8*/ 	.byte	0x03, 0x19
        /*00aa*/ 	.short	0x0014


	//----- nvinfo : EIATTR_PARAM_CBANK
	.align		4
        /*00ac*/ 	.byte	0x04, 0x0a
        /*00ae*/ 	.short	(.L_719 - .L_718)
	.align		4
.L_718:
        /*00b0*/ 	.word	index@(.nv.constant0._Z15reduceMultiPassILj8ELb0EEvPKfPfj)
        /*00b4*/ 	.short	0x0380
        /*00b6*/ 	.short	0x0014


	//----- nvinfo : EIATTR_SW_WAR
	.align		4
.L_719:
        /*00b8*/ 	.byte	0x04, 0x36
        /*00ba*/ 	.short	(.L_721 - .L_720)
.L_720:
        /*00bc*/ 	.word	0x00000008
.L_721:


//--------------------- .nv.info._Z15reduceMultiPassILj16ELb0EEvPKfPfj --------------------------
	.section	.nv.info._Z15reduceMultiPassILj16ELb0EEvPKfPfj,"",@"SHT_CUDA_INFO"
	.sectionflags	@""
	.align	4


	//----- nvinfo : EIATTR_CUDA_API_VERSION
	.align		4
        /*0000*/ 	.byte	0x04, 0x37
        /*0002*/ 	.short	(.L_723 - .L_722)
.L_722:
        /*0004*/ 	.word	0x00000082


	//----- nvinfo : EIATTR_KPARAM_INFO
	.align		4
.L_723:
        /*0008*/ 	.byte	0x04, 0x17
        /*000a*/ 	.short	(.L_725 - .L_724)
.L_724:
        /*000c*/ 	.word	0x00000000
        /*0010*/ 	.short	0x0002
        /*0012*/ 	.short	0x0010
        /*0014*/ 	.byte	0x00, 0xf0, 0x11, 0x00


	//----- nvinfo : EIATTR_KPARAM_INFO
	.align		4
.L_725:
        /*0018*/ 	.byte	0x04, 0x17
        /*001a*/ 	.short	(.L_727 - .L_726)
.L_726:
        /*001c*/ 	.word	0x00000000
        /*0020*/ 	.short	0x0001
        /*0022*/ 	.short	0x0008
        /*0024*/ 	.byte	0x00, 0xf5, 0x21, 0x00


	//----- nvinfo : EIATTR_KPARAM_INFO
	.align		4
.L_727:
        /*0028*/ 	.byte	0x04, 0x17
        /*002a*/ 	.short	(.L_729 - .L_728)
.L_728:
        /*002c*/ 	.word	0x00000000
        /*0030*/ 	.short	0x0000
        /*0032*/ 	.short	0x0000
        /*0034*/ 	.byte	0x00, 0xf5, 0x21, 0x00


	//----- nvinfo : EIATTR_SPARSE_MMA_MASK
	.align		4
.L_729:
        /*0038*/ 	.byte	0x03, 0x50
        /*003a*/ 	.short	0x0000


	//----- nvinfo : EIATTR_MAXREG_COUNT
	.align		4
        /*003c*/ 	.byte	0x03, 0x1b
        /*003e*/ 	.short	0x00ff


	//----- nvinfo : EIATTR_NUM_BARRIERS
	.align		4
        /*0040*/ 	.byte	0x02, 0x4c
        /*0042*/ 	.byte	0x01
	.zero		1


	//----- nvinfo : EIATTR_MERCURY_ISA_VERSION
	.align		4
        /*0044*/ 	.byte	0x03, 0x5f
        /*0046*/ 	.short	0x0101


	//----- nvinfo : EIATTR_COOP_GROUP_MASK_REGIDS
	.align		4
        /*0048*/ 	.byte	0x04, 0x29
        /*004a*/ 	.short	(.L_731 - .L_730)


	//   ....[0]....
.L_730:
        /*004c*/ 	.word	0xffffffff


	//   ....[1]....
        /*0050*/ 	.word	0xffffffff


	//   ....[2]....
        /*0054*/ 	.word	0xffffffff


	//   ....[3]....
        /*0058*/ 	.word	0xffffffff


	//   ....[4]....
        /*005c*/ 	.word	0xffffffff


	//   ....[5]....
        /*0060*/ 	.word	0xffffffff


	//   ....[6]....
        /*0064*/ 	.word	0xffffffff


	//   ....[7]....
        /*0068*/ 	.word	0xffffffff


	//----- nvinfo : EIATTR_COOP_GROUP_INSTR_OFFSETS
	.align		4
.L_731:
        /*006c*/ 	.byte	0x04, 0x28
        /*006e*/ 	.short	(.L_733 - .L_732)


	//   ....[0]....
.L_732:
        /*0070*/ 	.word	0x00000270


	//   ....[1]....
        /*0074*/ 	.word	0x000002b0


	//   ....[2]....
        /*0078*/ 	.word	0x00000300


	//   ....[3]....
        /*007c*/ 	.word	0x00000350


	//   ....[4]....
        /*0080*/ 	.word	0x000003d0


	//   ....[5]....
        /*0084*/ 	.word	0x00000420


	//   ....[6]....
        /*0088*/ 	.word	0x00000430


	//   ....[7]....
        /*008c*/ 	.word	0x00000a80


	//----- nvinfo : EIATTR_VRC_CTA_INIT_COUNT
	.align		4
.L_733:
        /*0090*/ 	.byte	0x02, 0x4a
	.zero		1
	.zero		1


	//----- nvinfo : EIATTR_EXIT_INSTR_OFFSETS
	.align		4
        /*0094*/ 	.byte	0x04, 0x1c
        /*0096*/ 	.short	(.L_735 - .L_734)


	//   ....[0]....
.L_734:
        /*0098*/ 	.word	0x00000aa0


	//   ....[1]....
        /*009c*/ 	.word	0x00000af0


	//----- nvinfo : EIATTR_CRS_STACK_SIZE
	.align		4
.L_735:
        /*00a0*/ 	.byte	0x04, 0x1e
        /*00a2*/ 	.short	(.L_737 - .L_736)
.L_736:
        /*00a4*/ 	.word	0x00000000


	//----- nvinfo : EIATTR_CBANK_PARAM_SIZE
	.align		4
.L_737:
        /*00a8*/ 	.byte	0x03, 0x19
        /*00aa*/ 	.short	0x0014


	//----- nvinfo : EIATTR_PARAM_CBANK
	.align		4
        /*00ac*/ 	.byte	0x04, 0x0a
        /*00ae*/ 	.short	(.L_739 - .L_738)
	.align		4
.L_738:
        /*00b0*/ 	.word	index@(.nv.constant0._Z15reduceMultiPassILj16ELb0EEvPKfPfj)
        /*00b4*/ 	.short	0x0380
        /*00b6*/ 	.short	0x0014


	//----- nvinfo : EIATTR_SW_WAR
	.align		4
.L_739:
        /*00b8*/ 	.byte	0x04, 0x36
        /*00ba*/ 	.short	(.L_741 - .L_740)
.L_740:
        /*00bc*/ 	.word	0x00000008
.L_741:


//--------------------- .nv.info._Z15reduceMultiPassILj32ELb0EEvPKfPfj --------------------------
	.section	.nv.info._Z15reduceMultiPassILj32ELb0EEvPKfPfj,"",@"SHT_CUDA_INFO"
	.sectionflags	@""
	.align	4


	//----- nvinfo : EIATTR_CUDA_API_VERSION
	.align		4
        /*0000*/ 	.byte	0x04, 0x37
        /*0002*/ 	.short	(.L_743 - .L_742)
.L_742:
        /*0004*/ 	.word	0x00000082


	//----- nvinfo : EIATTR_KPARAM_INFO
	.align		4
.L_743:
        /*0008*/ 	.byte	0x04, 0x17
        /*000a*/ 	.short	(.L_745 - .L_744)
.L_744:
        /*000c*/ 	.word	0x00000000
        /*0010*/ 	.short	0x0002
        /*0012*/ 	.short	0x0010
        /*0014*/ 	.byte	0x00, 0xf0, 0x11, 0x00


	//----- nvinfo : EIATTR_KPARAM_INFO
	.align		4
.L_745:
        /*0018*/ 	.byte	0x04, 0x17
        /*001a*/ 	.short	(.L_747 - .L_746)
.L_746:
        /*001c*/ 	.word	0x00000000
        /*0020*/ 	.short	0x0001
        /*0022*/ 	.short	0x0008
        /*0024*/ 	.byte	0x00, 0xf5, 0x21, 0x00


	//----- nvinfo : EIATTR_KPARAM_INFO
	.align		4
.L_747:
        /*0028*/ 	.byte	0x04, 0x17
        /*002a*/ 	.short	(.L_749 - .L_748)
.L_748:
        /*002c*/ 	.word	0x00000000
        /*0030*/ 	.short	0x0000
        /*0032*/ 	.short	0x0000
        /*0034*/ 	.byte	0x00, 0xf5, 0x21, 0x00


	//----- nvinfo : EIATTR_SPARSE_MMA_MASK
	.align		4
.L_749:
        /*0038*/ 	.byte	0x03, 0x50
        /*003a*/ 	.short	0x0000


	//----- nvinfo : EIATTR_MAXREG_COUNT
	.align		4
        /*003c*/ 	.byte	0x03, 0x1b
        /*003e*/ 	.short	0x00ff


	//----- nvinfo : EIATTR_NUM_BARRIERS
	.align		4
        /*0040*/ 	.byte	0x02, 0x4c
        /*0042*/ 	.byte	0x01
	.zero		1


	//----- nvinfo : EIATTR_MERCURY_ISA_VERSION
	.align		4
        /*0044*/ 	.byte	0x03, 0x5f
        /*0046*/ 	.short	0x0101


	//----- nvinfo : EIATTR_COOP_GROUP_MASK_REGIDS
	.align		4
        /*0048*/ 	.byte	0x04, 0x29
        /*004a*/ 	.short	(.L_751 - .L_750)


	//   ....[0]....
.L_750:
        /*004c*/ 	.word	0xffffffff


	//   ....[1]....
        /*0050*/ 	.word	0xffffffff


	//   ....[2]....
        /*0054*/ 	.word	0xffffffff


	//   ....[3]....
        /*0058*/ 	.word	0xffffffff


	//   ....[4]....
        /*005c*/ 	.word	0xffffffff


	//   ....[5]....
        /*0060*/ 	.word	0xffffffff


	//   ....[6]....
        /*0064*/ 	.word	0xffffffff


	//   ....[7]....
        /*0068*/ 	.word	0xffffffff


	//----- nvinfo : EIATTR_COOP_GROUP_INSTR_OFFSETS
	.align		4
.L_751:
        /*006c*/ 	.byte	0x04, 0x28
        /*006e*/ 	.short	(.L_753 - .L_752)


	//   ....[0]....
.L_752:
        /*0070*/ 	.word	0x00000270


	//   ....[1]....
        /*0074*/ 	.word	0x000002b0


	//   ....[2]....
        /*0078*/ 	.word	0x00000300


	//   ....[3]....
        /*007c*/ 	.word	0x00000350


	//   ....[4]....
        /*0080*/ 	.word	0x000003d0


	//   ....[5]....
        /*0084*/ 	.word	0x00000420


	//   ....[6]....
        /*0088*/ 	.word	0x00000430


	//   ....[7]....
        /*008c*/ 	.word	0x00000a80


	//----- nvinfo : EIATTR_VRC_CTA_INIT_COUNT
	.align		4
.L_753:
        /*0090*/ 	.byte	0x02, 0x4a
	.zero		1
	.zero		1


	//----- nvinfo : EIATTR_EXIT_INSTR_OFFSETS
	.align		4
        /*0094*/ 	.byte	0x04, 0x1c
        /*0096*/ 	.short	(.L_755 - .L_754)


	//   ....[0]....
.L_754:
        /*0098*/ 	.word	0x00000aa0


	//   ....[1]....
        /*009c*/ 	.word	0x00000af0


	//----- nvinfo : EIATTR_CRS_STACK_SIZE
	.align		4
.L_755:
        /*00a0*/ 	.byte	0x04, 0x1e
        /*00a2*/ 	.short	(.L_757 - .L_756)
.L_756:
        /*00a4*/ 	.word	0x00000000


	//----- nvinfo : EIATTR_CBANK_PARAM_SIZE
	.align		4
.L_757:
        /*00a8*/ 	.byte	0x03, 0x19
        /*00aa*/ 	.short	0x0014


	//----- nvinfo : EIATTR_PARAM_CBANK
	.align		4
        /*00ac*/ 	.byte	0x04, 0x0a
        /*00ae*/ 	.short	(.L_759 - .L_758)
	.align		4
.L_758:
        /*00b0*/ 	.word	index@(.nv.constant0._Z15reduceMultiPassILj32ELb0EEvPKfPfj)
        /*00b4*/ 	.short	0x0380
        /*00b6*/ 	.short	0x0014


	//----- nvinfo : EIATTR_SW_WAR
	.align		4
.L_759:
        /*00b8*/ 	.byte	0x04, 0x36
        /*00ba*/ 	.short	(.L_761 - .L_760)
.L_760:
        /*00bc*/ 	.word	0x00000008
.L_761:


//--------------------- .nv.info._Z15reduceMultiPassILj64ELb0EEvPKfPfj --------------------------
	.section	.nv.info._Z15reduceMultiPassILj64ELb0EEvPKfPfj,"",@"SHT_CUDA_INFO"
	.sectionflags	@""
	.align	4


	//----- nvinfo : EIATTR_CUDA_API_VERSION
	.align		4
        /*0000*/ 	.byte	0x04, 0x37
        /*0002*/ 	.short	(.L_763 - .L_762)
.L_762:
        /*0004*/ 	.word	0x00000082


	//----- nvinfo : EIATTR_KPARAM_INFO
	.align		4
.L_763:
        /*0008*/ 	.byte	0x04, 0x17
        /*000a*/ 	.short	(.L_765 - .L_764)
.L_764:
        /*000c*/ 	.word	0x00000000
        /*0010*/ 	.short	0x0002
        /*0012*/ 	.short	0x0010
        /*0014*/ 	.byte	0x00, 0xf0, 0x11, 0x00


	//----- nvinfo : EIATTR_KPARAM_INFO
	.align		4
.L_765:
        /*0018*/ 	.byte	0x04, 0x17
        /*001a*/ 	.short	(.L_767 - .L_766)
.L_766:
        /*001c*/ 	.word	0x00000000
        /*0020*/ 	.short	0x0001
        /*0022*/ 	.short	0x0008
        /*0024*/ 	.byte	0x00, 0xf5, 0x21, 0x00


	//----- nvinfo : EIATTR_KPARAM_INFO
	.align		4
.L_767:
        /*0028*/ 	.byte	0x04, 0x17
        /*002a*/ 	.short	(.L_769 - .L_768)
.L_768:
        /*002c*/ 	.word	0x00000000
        /*0030*/ 	.short	0x0000
        /*0032*/ 	.short	0x0000
        /*0034*/ 	.byte	0x00, 0xf5, 0x21, 0x00


	//----- nvinfo : EIATTR_SPARSE_MMA_MASK
	.align		4
.L_769:
        /*0038*/ 	.byte	0x03, 0x50
        /*003a*/ 	.short	0x0000


	//----- nvinfo : EIATTR_MAXREG_COUNT
	.align		4
        /*003c*/ 	.byte	0x03, 0x1b
        /*003e*/ 	.short	0x00ff


	//----- nvinfo : EIATTR_NUM_BARRIERS
	.align		4
        /*0040*/ 	.byte	0x02, 0x4c
        /*0042*/ 	.byte	0x01
	.zero		1


	//----- nvinfo : EIATTR_MERCURY_ISA_VERSION
	.align		4
        /*0044*/ 	.byte	0x03, 0x5f
        /*0046*/ 	.short	0x0101


	//----- nvinfo : EIATTR_COOP_GROUP_MASK_REGIDS
	.align		4
        /*0048*/ 	.byte	0x04, 0x29
        /*004a*/ 	.short	(.L_771 - .L_770)


	//   ....[0]....
.L_770:
        /*004c*/ 	.word	0xffffffff


	//   ....[1]....
        /*0050*/ 	.word	0xffffffff


	//   ....[2]....
        /*0054*/ 	.word	0xffffffff


	//   ....[3]....
        /*0058*/ 	.word	0xffffffff


	//   ....[4]....
        /*005c*/ 	.word	0xffffffff


	//   ....[5]....
        /*0060*/ 	.word	0xffffffff


	//   ....[6]....
        /*0064*/ 	.word	0xffffffff


	//   ....[7]....
        /*0068*/ 	.word	0xffffffff


	//----- nvinfo : EIATTR_COOP_GROUP_INSTR_OFFSETS
	.align		4
.L_771:
        /*006c*/ 	.byte	0x04, 0x28
        /*006e*/ 	.short	(.L_773 - .L_772)


	//   ....[0]....
.L_772:
        /*0070*/ 	.word	0x00000270


	//   ....[1]....
        /*0074*/ 	.word	0x000002b0


	//   ....[2]....
        /*0078*/ 	.word	0x00000300


	//   ....[3]....
        /*007c*/ 	.word	0x00000350


	//   ....[4]....
        /*0080*/ 	.word	0x000003d0


	//   ....[5]....
        /*0084*/ 	.word	0x00000420


	//   ....[6]....
        /*0088*/ 	.word	0x00000430


	//   ....[7]....
        /*008c*/ 	.word	0x00000a80


	//----- nvinfo : EIATTR_VRC_CTA_INIT_COUNT
	.align		4
.L_773:
        /*0090*/ 	.byte	0x02, 0x4a
	.zero		1
	.zero		1


	//----- nvinfo : EIATTR_EXIT_INSTR_OFFSETS
	.align		4
        /*0094*/ 	.byte	0x04, 0x1c
        /*0096*/ 	.short	(.L_775 - .L_774)


	//   ....[0]....
.L_774:
        /*0098*/ 	.word	0x00000aa0


	//   ....[1]....
        /*009c*/ 	.word	0x00000af0


	//----- nvinfo : EIATTR_CRS_STACK_SIZE
	.align		4
.L_775:
        /*00a0*/ 	.byte	0x04, 0x1e
        /*00a2*/ 	.short	(.L_777 - .L_776)
.L_776:
        /*00a4*/ 	.word	0x00000000


	//----- nvinfo : EIATTR_CBANK_PARAM_SIZE
	.align		4
.L_777:
        /*00a8*/ 	.byte	0x03, 0x19
        /*00aa*/ 	.short	0x0014


	//----- nvinfo : EIATTR_PARAM_CBANK
	.align		4
        /*00ac*/ 	.byte	0x04, 0x0a
        /*00ae*/ 	.short	(.L_779 - .L_778)
	.align		4
.L_778:
        /*00b0*/ 	.word	index@(.nv.constant0._Z15reduceMultiPassILj64ELb0EEvPKfPfj)
        /*00b4*/ 	.short	0x0380
        /*00b6*/ 	.short	0x0014


	//----- nvinfo : EIATTR_SW_WAR
	.align		4
.L_779:
        /*00b8*/ 	.byte	0x04, 0x36
        /*00ba*/ 	.short	(.L_781 - .L_780)
.L_780:
        /*00bc*/ 	.word	0x00000008
.L_781:


//--------------------- .nv.info._Z15reduceMultiPassILj128ELb0EEvPKfPfj --------------------------
	.section	.nv.info._Z15reduceMultiPassILj128ELb0EEvPKfPfj,"",@"SHT_CUDA_INFO"
	.sectionflags	@""
	.align	4


	//----- nvinfo : EIATTR_CUDA_API_VERSION
	.align		4
        /*0000*/ 	.byte	0x04, 0x37
        /*0002*/ 	.short	(.L_783 - .L_782)
.L_782:
        /*0004*/ 	.word	0x00000082


	//----- nvinfo : EIATTR_KPARAM_INFO
	.align		4
.L_783:
        /*0008*/ 	.byte	0x04, 0x17
        /*000a*/ 	.short	(.L_785 - .L_784)
.L_784:
        /*000c*/ 	.word	0x00000000
        /*0010*/ 	.short	0x0002
        /*0012*/ 	.short	0x0010
        /*0014*/ 	.byte	0x00, 0xf0, 0x11, 0x00


	//----- nvinfo : EIATTR_KPARAM_INFO
	.align		4
.L_785:
        /*0018*/ 	.byte	0x04, 0x17
        /*001a*/ 	.short	(.L_787 - .L_786)
.L_786:
        /*001c*/ 	.word	0x00000000
        /*0020*/ 	.short	0x0001
        /*0022*/ 	.short	0x0008
        /*0024*/ 	.byte	0x00, 0xf5, 0x21, 0x00


	//----- nvinfo : EIATTR_KPARAM_INFO
	.align		4
.L_787:
        /*0028*/ 	.byte	0x04, 0x17
        /*002a*/ 	.short	(.L_789 - .L_788)
.L_788:
        /*002c*/ 	.word	0x00000000
        /*0030*/ 	.short	0x0000
        /*0032*/ 	.short	0x0000
        /*0034*/ 	.byte	0x00, 0xf5, 0x21, 0x00


	//----- nvinfo : EIATTR_SPARSE_MMA_MASK
	.align		4
.L_789:
        /*0038*/ 	.byte	0x03, 0x50
        /*003a*/ 	.short	0x0000


	//----- nvinfo : EIATTR_MAXREG_COUNT
	.align		4
        /*003c*/ 	.byte	0x03, 0x1b
        /*003e*/ 	.short	0x00ff


	//----- nvinfo : EIATTR_NUM_BARRIERS
	.align		4
        /*0040*/ 	.byte	0x02, 0x4c
        /*0042*/ 	.byte	0x01
	.zero		1


	//----- nvinfo : EIATTR_MERCURY_ISA_VERSION
	.align		4
        /*0044*/ 	.byte	0x03, 0x5f
        /*0046*/ 	.short	0x0101


	//----- nvinfo : EIATTR_COOP_GROUP_MASK_REGIDS
	.align		4
        /*0048*/ 	.byte	0x04, 0x29
        /*004a*/ 	.short	(.L_791 - .L_790)


	//   ....[0]....
.L_790:
        /*004c*/ 	.word	0xffffffff


	//   ....[1]....
        /*0050*/ 	.word	0xffffffff


	//   ....[2]....
        /*0054*/ 	.word	0xffffffff


	//   ....[3]....
        /*0058*/ 	.word	0xffffffff


	//   ....[4]....
        /*005c*/ 	.word	0xffffffff


	//   ....[5]....
        /*0060*/ 	.word	0xffffffff


	//   ....[6]....
        /*0064*/ 	.word	0xffffffff


	//   ....[7]....
        /*0068*/ 	.word	0xffffffff


	//----- nvinfo : EIATTR_COOP_GROUP_INSTR_OFFSETS
	.align		4
.L_791:
        /*006c*/ 	.byte	0x04, 0x28
        /*006e*/ 	.short	(.L_793 - .L_792)


	//   ....[0]....
.L_792:
        /*0070*/ 	.word	0x00000270


	//   ....[1]....
        /*0074*/ 	.word	0x000002b0


	//   ....[2]....
        /*0078*/ 	.word	0x00000300


	//   ....[3]....
        /*007c*/ 	.word	0x00000350


	//   ....[4]....
        /*0080*/ 	.word	0x000003d0


	//   ....[5]....
        /*0084*/ 	.word	0x00000420


	//   ....[6]....
        /*0088*/ 	.word	0x00000430


	//   ....[7]....
        /*008c*/ 	.word	0x00000a80


	//----- nvinfo : EIATTR_VRC_CTA_INIT_COUNT
	.align		4
.L_793:
        /*0090*/ 	.byte	0x02, 0x4a
	.zero		1
	.zero		1


	//----- nvinfo : EIATTR_EXIT_INSTR_OFFSETS
	.align		4
        /*0094*/ 	.byte	0x04, 0x1c
        /*0096*/ 	.short	(.L_795 - .L_794)


	//   ....[0]....
.L_794:
        /*0098*/ 	.word	0x00000aa0


	//   ....[1]....
        /*009c*/ 	.word	0x00000af0


	//----- nvinfo : EIATTR_CRS_STACK_SIZE
	.align		4
.L_795:
        /*00a0*/ 	.byte	0x04, 0x1e
        /*00a2*/ 	.short	(.L_797 - .L_796)
.L_796:
        /*00a4*/ 	.word	0x00000000


	//----- nvinfo : EIATTR_CBANK_PARAM_SIZE
	.align		4
.L_797:
        /*00a8*/ 	.byte	0x03, 0x19
        /*00aa*/ 	.short	0x0014


	//----- nvinfo : EIATTR_PARAM_CBANK
	.align		4
        /*00ac*/ 	.byte	0x04, 0x0a
        /*00ae*/ 	.short	(.L_799 - .L_798)
	.align		4
.L_798:
        /*00b0*/ 	.word	index@(.nv.constant0._Z15reduceMultiPassILj128ELb0EEvPKfPfj)
        /*00b4*/ 	.short	0x0380
        /*00b6*/ 	.short	0x0014


	//----- nvinfo : EIATTR_SW_WAR
	.align		4
.L_799:
        /*00b8*/ 	.byte	0x04, 0x36
        /*00ba*/ 	.short	(.L_801 - .L_800)
.L_800:
        /*00bc*/ 	.word	0x00000008
.L_801:


//--------------------- .nv.info._Z15reduceMultiPassILj256ELb0EEvPKfPfj --------------------------
	.section	.nv.info._Z15reduceMultiPassILj256ELb0EEvPKfPfj,"",@"SHT_CUDA_INFO"
	.sectionflags	@""
	.align	4


	//----- nvinfo : EIATTR_CUDA_API_VERSION
	.align		4
        /*0000*/ 	.byte	0x04, 0x37
        /*0002*/ 	.short	(.L_803 - .L_802)
.L_802:
        /*0004*/ 	.word	0x00000082


	//----- nvinfo : EIATTR_KPARAM_INFO
	.align		4
.L_803:
        /*0008*/ 	.byte	0x04, 0x17
        /*000a*/ 	.short	(.L_805 - .L_804)
.L_804:
        /*000c*/ 	.word	0x00000000
        /*0010*/ 	.short	0x0002
        /*0012*/ 	.short	0x0010
        /*0014*/ 	.byte	0x00, 0xf0, 0x11, 0x00


	//----- nvinfo : EIATTR_KPARAM_INFO
	.align		4
.L_805:
        /*0018*/ 	.byte	0x04, 0x17
        /*001a*/ 	.short	(.L_807 - .L_806)
.L_806:
        /*001c*/ 	.word	0x00000000
        /*0020*/ 	.short	0x0001
        /*0022*/ 	.short	0x0008
        /*0024*/ 	.byte	0x00, 0xf5, 0x21, 0x00


	//----- nvinfo : EIATTR_KPARAM_INFO
	.align		4
.L_807:
        /*0028*/ 	.byte	0x04, 0x17
        /*002a*/ 	.short	(.L_809 - .L_808)
.L_808:
        /*002c*/ 	.word	0x00000000
        /*0030*/ 	.short	0x0000
        /*0032*/ 	.short	0x0000
        /*0034*/ 	.byte	0x00, 0xf5, 0x21, 0x00


	//----- nvinfo : EIATTR_SPARSE_MMA_MASK
	.align		4
.L_809:
        /*0038*/ 	.byte	0x03, 0x50
        /*003a*/ 	.short	0x0000


	//----- nvinfo : EIATTR_MAXREG_COUNT
	.align		4
        /*003c*/ 	.byte	0x03, 0x1b
        /*003e*/ 	.short	0x00ff


	//----- nvinfo : EIATTR_NUM_BARRIERS
	.align		4
        /*0040*/ 	.byte	0x02, 0x4c
        /*0042*/ 	.byte	0x01
	.zero		1


	//----- nvinfo : EIATTR_MERCURY_ISA_VERSION
	.align		4
        /*0044*/ 	.byte	0x03, 0x5f
        /*0046*/ 	.short	0x0101


	//----- nvinfo : EIATTR_COOP_GROUP_MASK_REGIDS
	.align		4
        /*0048*/ 	.byte	0x04, 0x29
        /*004a*/ 	.short	(.L_811 - .L_810)


	//   ....[0]....
.L_810:
        /*004c*/ 	.word	0xffffffff


	//   ....[1]....
        /*0050*/ 	.word	0xffffffff


	//   ....[2]....
        /*0054*/ 	.word	0xffffffff


	//   ....[3]....
        /*0058*/ 	.word	0xffffffff


	//   ....[4]....
        /*005c*/ 	.word	0xffffffff


	//   ....[5]....
        /*0060*/ 	.word	0xffffffff


	//   ....[6]....
        /*0064*/ 	.word	0xffffffff


	//   ....[7]....
        /*0068*/ 	.word	0xffffffff


	//----- nvinfo : EIATTR_COOP_GROUP_INSTR_OFFSETS
	.align		4
.L_811:
        /*006c*/ 	.byte	0x04, 0x28
        /*006e*/ 	.short	(.L_813 - .L_812)


	//   ....[0]....
.L_812:
        /*0070*/ 	.word	0x00000270


	//   ....[1]....
        /*0074*/ 	.word	0x000002b0


	//   ....[2]....
        /*0078*/ 	.word	0x00000300


	//   ....[3]....
        /*007c*/ 	.word	0x00000350


	//   ....[4]....
        /*0080*/ 	.word	0x000003d0


	//   ....[5]....
        /*0084*/ 	.word	0x00000420


	//   ....[6]....
        /*0088*/ 	.word	0x00000430


	//   ....[7]....
        /*008c*/ 	.word	0x00000a80


	//----- nvinfo : EIATTR_VRC_CTA_INIT_COUNT
	.align		4
.L_813:
        /*0090*/ 	.byte	0x02, 0x4a
	.zero		1
	.zero		1


	//----- nvinfo : EIATTR_EXIT_INSTR_OFFSETS
	.align		4
        /*0094*/ 	.byte	0x04, 0x1c
        /*0096*/ 	.short	(.L_815 - .L_814)


	//   ....[0]....
.L_814:
        /*0098*/ 	.word	0x00000aa0


	//   ....[1]....
        /*009c*/ 	.word	0x00000af0


	//----- nvinfo : EIATTR_CRS_STACK_SIZE
	.align		4
.L_815:
        /*00a0*/ 	.byte	0x04, 0x1e
        /*00a2*/ 	.short	(.L_817 - .L_816)
.L_816:
        /*00a4*/ 	.word	0x00000000


	//----- nvinfo : EIATTR_CBANK_PARAM_SIZE
	.align		4
.L_817:
        /*00a8*/ 	.byte	0x03, 0x19
        /*00aa*/ 	.short	0x0014


	//----- nvinfo : EIATTR_PARAM_CBANK
	.align		4
        /*00ac*/ 	.byte	0x04, 0x0a
        /*00ae*/ 	.short	(.L_819 - .L_818)
	.align		4
.L_818:
        /*00b0*/ 	.word	index@(.nv.constant0._Z15reduceMultiPassILj256ELb0EEvPKfPfj)
        /*00b4*/ 	.short	0x0380
        /*00b6*/ 	.short	0x0014


	//----- nvinfo : EIATTR_SW_WAR
	.align		4
.L_819:
        /*00b8*/ 	.byte	0x04, 0x36
        /*00ba*/ 	.short	(.L_821 - .L_820)
.L_820:
        /*00bc*/ 	.word	0x00000008
.L_821:


//--------------------- .nv.info._Z15reduceMultiPassILj512ELb0EEvPKfPfj --------------------------
	.section	.nv.info._Z15reduceMultiPassILj512ELb0EEvPKfPfj,"",@"SHT_CUDA_INFO"
	.sectionflags	@""
	.align	4


	//----- nvinfo : EIATTR_CUDA_API_VERSION
	.align		4
        /*0000*/ 	.byte	0x04, 0x37
        /*0002*/ 	.short	(.L_823 - .L_822)
.L_822:
        /*0004*/ 	.word	0x00000082


	//----- nvinfo : EIATTR_KPARAM_INFO
	.align		4
.L_823:
        /*0008*/ 	.byte	0x04, 0x17
        /*000a*/ 	.short	(.L_825 - .L_824)
.L_824:
        /*000c*/ 	.word	0x00000000
        /*0010*/ 	.short	0x0002
        /*0012*/ 	.short	0x0010
        /*0014*/ 	.byte	0x00, 0xf0, 0x11, 0x00


	//----- nvinfo : EIATTR_KPARAM_INFO
	.align		4
.L_825:
        /*0018*/ 	.byte	0x04, 0x17
        /*001a*/ 	.short	(.L_827 - .L_826)
.L_826:
        /*001c*/ 	.word	0x00000000
        /*0020*/ 	.short	0x0001
        /*0022*/ 	.short	0x0008
        /*0024*/ 	.byte	0x00, 0xf5, 0x21, 0x00


	//----- nvinfo : EIATTR_KPARAM_INFO
	.align		4
.L_827:
        /*0028*/ 	.byte	0x04, 0x17
        /*002a*/ 	.short	(.L_829 - .L_828)
.L_828:
        /*002c*/ 	.word	0x00000000
        /*0030*/ 	.short	0x0000
        /*0032*/ 	.short	0x0000
        /*0034*/ 	.byte	0x00, 0xf5, 0x21, 0x00


	//----- nvinfo : EIATTR_SPARSE_MMA_MASK
	.align		4
.L_829:
        /*0038*/ 	.byte	0x03, 0x50
        /*003a*/ 	.short	0x0000


	//----- nvinfo : EIATTR_MAXREG_COUNT
	.align		4
        /*003c*/ 	.byte	0x03, 0x1b
        /*003e*/ 	.short	0x00ff


	//----- nvinfo : EIATTR_NUM_BARRIERS
	.align		4
        /*0040*/ 	.byte	0x02, 0x4c
        /*0042*/ 	.byte	0x01
	.zero		1


	//----- nvinfo : EIATTR_MERCURY_ISA_VERSION
	.align		4
        /*0044*/ 	.byte	0x03, 0x5f
        /*0046*/ 	.short	0x0101


	//----- nvinfo : EIATTR_COOP_GROUP_MASK_REGIDS
	.align		4
        /*0048*/ 	.byte	0x04, 0x29
        /*004a*/ 	.short	(.L_831 - .L_830)


	//   ....[0]....
.L_830:
        /*004c*/ 	.word	0xffffffff


	//   ....[1]....
        /*0050*/ 	.word	0xffffffff


	//   ....[2]....
        /*0054*/ 	.word	0xffffffff


	//   ....[3]....
        /*0058*/ 	.word	0xffffffff


	//   ....[4]....
        /*005c*/ 	.word	0xffffffff


	//   ....[5]....
        /*0060*/ 	.word	0xffffffff


	//   ....[6]....
        /*0064*/ 	.word	0xffffffff


	//   ....[7]....
        /*0068*/ 	.word	0xffffffff


	//----- nvinfo : EIATTR_COOP_GROUP_INSTR_OFFSETS
	.align		4
.L_831:
        /*006c*/ 	.byte	0x04, 0x28
        /*006e*/ 	.short	(.L_833 - .L_832)


	//   ....[0]....
.L_832:
        /*0070*/ 	.word	0x00000280


	//   ....[1]....
        /*0074*/ 	.word	0x000002c0


	//   ....[2]....
        /*0078*/ 	.word	0x00000310


	//   ....[3]....
        /*007c*/ 	.word	0x00000360


	//   ....[4]....
        /*0080*/ 	.word	0x000003e0


	//   ....[5]....
        /*0084*/ 	.word	0x00000430


	//   ....[6]....
        /*0088*/ 	.word	0x00000440


	//   ....[7]....
        /*008c*/ 	.word	0x00000a90


	//----- nvinfo : EIATTR_VRC_CTA_INIT_COUNT
	.align		4
.L_833:
        /*0090*/ 	.byte	0x02, 0x4a
	.zero		1
	.zero		1


	//----- nvinfo : EIATTR_EXIT_INSTR_OFFSETS
	.align		4
        /*0094*/ 	.byte	0x04, 0x1c
        /*0096*/ 	.short	(.L_835 - .L_834)


	//   ....[0]....
.L_834:
        /*0098*/ 	.word	0x00000ab0


	//   ....[1]....
        /*009c*/ 	.word	0x00000b00


	//----- nvinfo : EIATTR_CRS_STACK_SIZE
	.align		4
.L_835:
        /*00a0*/ 	.byte	0x04, 0x1e
        /*00a2*/ 	.short	(.L_837 - .L_836)
.L_836:
        /*00a4*/ 	.word	0x00000000


	//----- nvinfo : EIATTR_CBANK_PARAM_SIZE
	.align		4
.L_837:
        /*00a8*/ 	.byte	0x03, 0x19
        /*00aa*/ 	.short	0x0014


	//----- nvinfo : EIATTR_PARAM_CBANK
	.align		4
        /*00ac*/ 	.byte	0x04, 0x0a
        /*00ae*/ 	.short	(.L_839 - .L_838)
	.align		4
.L_838:
        /*00b0*/ 	.word	index@(.nv.constant0._Z15reduceMultiPassILj512ELb0EEvPKfPfj)
        /*00b4*/ 	.short	0x0380
        /*00b6*/ 	.short	0x0014


	//----- nvinfo : EIATTR_SW_WAR
	.align		4
.L_839:
        /*00b8*/ 	.byte	0x04, 0x36
        /*00ba*/ 	.short	(.L_841 - .L_840)
.L_840:
        /*00bc*/ 	.word	0x00000008
.L_841:


//--------------------- .nv.info._Z15reduceMultiPassILj1ELb1EEvPKfPfj --------------------------
	.section	.nv.info._Z15reduceMultiPassILj1ELb1EEvPKfPfj,"",@"SHT_CUDA_INFO"
	.sectionflags	@""
	.align	4


	//----- nvinfo : EIATTR_CUDA_API_VERSION
	.align		4
        /*0000*/ 	.byte	0x04, 0x37
        /*0002*/ 	.short	(.L_843 - .L_842)
.L_842:
        /*0004*/ 	.word	0x00000082


	//----- nvinfo : EIATTR_KPARAM_INFO
	.align		4
.L_843:
        /*0008*/ 	.byte	0x04, 0x17
        /*000a*/ 	.short	(.L_845 - .L_844)
.L_844:
        /*000c*/ 	.word	0x00000000
        /*0010*/ 	.short	0x0002
        /*0012*/ 	.short	0x0010
        /*0014*/ 	.byte	0x00, 0xf0, 0x11, 0x00


	//----- nvinfo : EIATTR_KPARAM_INFO
	.align		4
.L_845:
        /*0018*/ 	.byte	0x04, 0x17
        /*001a*/ 	.short	(.L_847 - .L_846)
.L_846:
        /*001c*/ 	.word	0x00000000
        /*0020*/ 	.short	0x0001
        /*0022*/ 	.short	0x0008
        /*0024*/ 	.byte	0x00, 0xf5, 0x21, 0x00


	//----- nvinfo : EIATTR_KPARAM_INFO
	.align		4
.L_847:
        /*0028*/ 	.byte	0x04, 0x17
        /*002a*/ 	.short	(.L_849 - .L_848)
.L_848:
        /*002c*/ 	.word	0x00000000
        /*0030*/ 	.short	0x0000
        /*0032*/ 	.short	0x0000
        /*0034*/ 	.byte	0x00, 0xf5, 0x21, 0x00


	//----- nvinfo : EIATTR_SPARSE_MMA_MASK
	.align		4
.L_849:
        /*0038*/ 	.byte	0x03, 0x50
        /*003a*/ 	.short	0x0000


	//----- nvinfo : EIATTR_MAXREG_COUNT
	.align		4
        /*003c*/ 	.byte	0x03, 0x1b
        /*003e*/ 	.short	0x00ff


	//----- nvinfo : EIATTR_NUM_BARRIERS
	.align		4
        /*0040*/ 	.byte	0x02, 0x4c
        /*0042*/ 	.byte	0x01
	.zero		1


	//----- nvinfo : EIATTR_MERCURY_ISA_VERSION
	.align		4
        /*0044*/ 	.byte	0x03, 0x5f
        /*0046*/ 	.short	0x0101


	//----- nvinfo : EIATTR_COOP_GROUP_MASK_REGIDS
	.align		4
        /*0048*/ 	.byte	0x04, 0x29
        /*004a*/ 	.short	(.L_851 - .L_850)


	//   ....[0]....
.L_850:
        /*004c*/ 	.word	0xffffffff


	//   ....[1]....
        /*0050*/ 	.word	0xffffffff


	//   ....[2]....
        /*0054*/ 	.word	0xffffffff


	//   ....[3]....
        /*0058*/ 	.word	0xffffffff


	//   ....[4]....
        /*005c*/ 	.word	0xffffffff


	//   ....[5]....
        /*0060*/ 	.word	0xffffffff


	//   ....[6]....
        /*0064*/ 	.word	0xffffffff


	//   ....[7]....
        /*0068*/ 	.word	0xffffffff


	//----- nvinfo : EIATTR_COOP_GROUP_INSTR_OFFSETS
	.align		4
.L_851:
        /*006c*/ 	.byte	0x04, 0x28
        /*006e*/ 	.short	(.L_853 - .L_852)


	//   ....[0]....
.L_852:
        /*0070*/ 	.word	0x00000230


	//   ....[1]....
        /*0074*/ 	.word	0x00000290


	//   ....[2]....
        /*0078*/ 	.word	0x000002e0


	//   ....[3]....
        /*007c*/ 	.word	0x00000330


	//   ....[4]....
        /*0080*/ 	.word	0x00000380


	//   ....[5]....
        /*0084*/ 	.word	0x000003d0


	//   ....[6]....
        /*0088*/ 	.word	0x000003e0


	//   ....[7]....
        /*008c*/ 	.word	0x00000a30


	//----- nvinfo : EIATTR_VRC_CTA_INIT_COUNT
	.align		4
.L_853:
        /*0090*/ 	.byte	0x02, 0x4a
	.zero		1
	.zero		1


	//----- nvinfo : EIATTR_EXIT_INSTR_OFFSETS
	.align		4
        /*0094*/ 	.byte	0x04, 0x1c
        /*0096*/ 	.short	(.L_855 - .L_854)


	//   ....[0]....
.L_854:
        /*0098*/ 	.word	0x00000a50


	//   ....[1]....
        /*009c*/ 	.word	0x00000aa0


	//----- nvinfo : EIATTR_CRS_STACK_SIZE
	.align		4
.L_855:
        /*00a0*/ 	.byte	0x04, 0x1e
        /*00a2*/ 	.short	(.L_857 - .L_856)
.L_856:
        /*00a4*/ 	.word	0x00000000


	//----- nvinfo : EIATTR_CBANK_PARAM_SIZE
	.align		4
.L_857:
        /*00a8*/ 	.byte	0x03, 0x19
        /*00aa*/ 	.short	0x0014


	//----- nvinfo : EIATTR_PARAM_CBANK
	.align		4
        /*00ac*/ 	.byte	0x04, 0x0a
        /*00ae*/ 	.short	(.L_859 - .L_858)
	.align		4
.L_858:
        /*00b0*/ 	.word	index@(.nv.constant0._Z15reduceMultiPassILj1ELb1EEvPKfPfj)
        /*00b4*/ 	.short	0x0380
        /*00b6*/ 	.short	0x0014


	//----- nvinfo : EIATTR_SW_WAR
	.align		4
.L_859:
        /*00b8*/ 	.byte	0x04, 0x36
        /*00ba*/ 	.short	(.L_861 - .L_860)
.L_860:
        /*00bc*/ 	.word	0x00000008
.L_861:


//--------------------- .nv.info._Z15reduceMultiPassILj2ELb1EEvPKfPfj --------------------------
	.section	.nv.info._Z15reduceMultiPassILj2ELb1EEvPKfPfj,"",@"SHT_CUDA_INFO"
	.sectionflags	@""
	.align	4


	//----- nvinfo : EIATTR_CUDA_API_VERSION
	.align		4
        /*0000*/ 	.byte	0x04, 0x37
        /*0002*/ 	.short	(.L_863 - .L_862)
.L_862:
        /*0004*/ 	.word	0x00000082


	//----- nvinfo : EIATTR_KPARAM_INFO
	.align		4
.L_863:
        /*0008*/ 	.byte	0x04, 0x17
        /*000a*/ 	.short	(.L_865 - .L_864)
.L_864:
        /*000c*/ 	.word	0x00000000
        /*0010*/ 	.short	0x0002
        /*0012*/ 	.short	0x0010
        /*0014*/ 	.byte	0x00, 0xf0, 0x11, 0x00


	//----- nvinfo : EIATTR_KPARAM_INFO
	.align		4
.L_865:
        /*0018*/ 	.byte	0x04, 0x17
        /*001a*/ 	.short	(.L_867 - .L_866)
.L_866:
        /*001c*/ 	.word	0x00000000
        /*0020*/ 	.short	0x0001
        /*0022*/ 	.short	0x0008
        /*0024*/ 	.byte	0x00, 0xf5, 0x21, 0x00


	//----- nvinfo : EIATTR_KPARAM_INFO
	.align		4
.L_867:
        /*0028*/ 	.byte	0x04, 0x17
        /*002a*/ 	.short	(.L_869 - .L_868)
.L_868:
        /*002c*/ 	.word	0x00000000
        /*0030*/ 	.short	0x0000
        /*0032*/ 	.short	0x0000
        /*0034*/ 	.byte	0x00, 0xf5, 0x21, 0x00


	//----- nvinfo : EIATTR_SPARSE_MMA_MASK
	.align		4
.L_869:
        /*0038*/ 	.byte	0x03, 0x50
        /*003a*/ 	.short	0x0000


	//----- nvinfo : EIATTR_MAXREG_COUNT
	.align		4
        /*003c*/ 	.byte	0x03, 0x1b
        /*003e*/ 	.short	0x00ff


	//----- nvinfo : EIATTR_NUM_BARRIERS
	.align		4
        /*0040*/ 	.byte	0x02, 0x4c
        /*0042*/ 	.byte	0x01
	.zero		1


	//----- nvinfo : EIATTR_MERCURY_ISA_VERSION
	.align		4
        /*0044*/ 	.byte	0x03, 0x5f
        /*0046*/ 	.short	0x0101


	//----- nvinfo : EIATTR_COOP_GROUP_MASK_REGIDS
	.align		4
        /*0048*/ 	.byte	0x04, 0x29
        /*004a*/ 	.short	(.L_871 - .L_870)


	//   ....[0]....
.L_870:
        /*004c*/ 	.word	0xffffffff


	//   ....[1]....
        /*0050*/ 	.word	0xffffffff


	//   ....[2]....
        /*0054*/ 	.word	0xffffffff


	//   ....[3]....
        /*0058*/ 	.word	0xffffffff


	//   ....[4]....
        /*005c*/ 	.word	0xffffffff


	//   ....[5]....
        /*0060*/ 	.word	0xffffffff


	//   ....[6]....
        /*0064*/ 	.word	0xffffffff


	//   ....[7]....
        /*0068*/ 	.word	0xffffffff


	//----- nvinfo : EIATTR_COOP_GROUP_INSTR_OFFSETS
	.align		4
.L_871:
        /*006c*/ 	.byte	0x04, 0x28
        /*006e*/ 	.short	(.L_873 - .L_872)


	//   ....[0]....
.L_872:
        /*0070*/ 	.word	0x00000250


	//   ....[1]....
        /*0074*/ 	.word	0x000002b0


	//   ....[2]....
        /*0078*/ 	.word	0x00000300


	//   ....[3]....
        /*007c*/ 	.word	0x00000350


	//   ....[4]....
        /*0080*/ 	.word	0x000003a0


	//   ....[5]....
        /*0084*/ 	.word	0x000003f0


	//   ....[6]....
        /*0088*/ 	.word	0x00000400


	//   ....[7]....
        /*008c*/ 	.word	0x00000a50


	//----- nvinfo : EIATTR_VRC_CTA_INIT_COUNT
	.align		4
.L_873:
        /*0090*/ 	.byte	0x02, 0x4a
	.zero		1
	.zero		1


	//----- nvinfo : EIATTR_EXIT_INSTR_OFFSETS
	.align		4
        /*0094*/ 	.byte	0x04, 0x1c
        /*0096*/ 	.short	(.L_875 - .L_874)


	//   ....[0]....
.L_874:
        /*0098*/ 	.word	0x00000a70


	//   ....[1]....
        /*009c*/ 	.word	0x00000ac0


	//----- nvinfo : EIATTR_CRS_STACK_SIZE
	.align		4
.L_875:
        /*00a0*/ 	.byte	0x04, 0x1e
        /*00a2*/ 	.short	(.L_877 - .L_876)
.L_876:
        /*00a4*/ 	.word	0x00000000


	//----- nvinfo : EIATTR_CBANK_PARAM_SIZE
	.align		4
.L_877:
        /*00a8*/ 	.byte	0x03, 0x19
        /*00aa*/ 	.short	0x0014


	//----- nvinfo : EIATTR_PARAM_CBANK
	.align		4
        /*00ac*/ 	.byte	0x04, 0x0a
        /*00ae*/ 	.short	(.L_879 - .L_878)
	.align		4
.L_878:
        /*00b0*/ 	.word	index@(.nv.constant0._Z15reduceMultiPassILj2ELb1EEvPKfPfj)
        /*00b4*/ 	.short	0x0380
        /*00b6*/ 	.short	0x0014


	//----- nvinfo : EIATTR_SW_WAR
	.align		4
.L_879:
        /*00b8*/ 	.byte	0x04, 0x36
        /*00ba*/ 	.short	(.L_881 - .L_880)
.L_880:
        /*00bc*/ 	.word	0x00000008
.L_881:


//--------------------- .nv.info._Z15reduceMultiPassILj4ELb1EEvPKfPfj --------------------------
	.section	.nv.info._Z15reduceMultiPassILj4ELb1EEvPKfPfj,"",@"SHT_CUDA_INFO"
	.sectionflags	@""
	.align	4


	//----- nvinfo : EIATTR_CUDA_API_VERSION
	.align		4
        /*0000*/ 	.byte	0x04, 0x37
        /*0002*/ 	.short	(.L_883 - .L_882)
.L_882:
        /*0004*/ 	.word	0x00000082


	//----- nvinfo : EIATTR_KPARAM_INFO
	.align		4
.L_883:
        /*0008*/ 	.byte	0x04, 0x17
        /*000a*/ 	.short	(.L_885 - .L_884)
.L_884:
        /*000c*/ 	.word	0x00000000
        /*0010*/ 	.short	0x0002
        /*0012*/ 	.short	0x0010
        /*0014*/ 	.byte	0x00, 0xf0, 0x11, 0x00


	//----- nvinfo : EIATTR_KPARAM_INFO
	.align		4
.L_885:
        /*0018*/ 	.byte	0x04, 0x17
        /*001a*/ 	.short	(.L_887 - .L_886)
.L_886:
        /*001c*/ 	.word	0x00000000
        /*0020*/ 	.short	0x0001
        /*0022*/ 	.short	0x0008
        /*0024*/ 	.byte	0x00, 0xf5, 0x21, 0x00


	//----- nvinfo : EIATTR_KPARAM_INFO
	.align		4
.L_887:
        /*0028*/ 	.byte	0x04, 0x17
        /*002a*/ 	.short	(.L_889 - .L_888)
.L_888:
        /*002c*/ 	.word	0x00000000
        /*0030*/ 	.short	0x0000
        /*0032*/ 	.short	0x0000
        /*0034*/ 	.byte	0x00, 0xf5, 0x21, 0x00


	//----- nvinfo : EIATTR_SPARSE_MMA_MASK
	.align		4
.L_889:
        /*0038*/ 	.byte	0x03, 0x50
        /*003a*/ 	.short	0x0000


	//----- nvinfo : EIATTR_MAXREG_COUNT
	.align		4
        /*003c*/ 	.byte	0x03, 0x1b
        /*003e*/ 	.short	0x00ff


	//----- nvinfo : EIATTR_NUM_BARRIERS
	.align		4
        /*0040*/ 	.byte	0x02, 0x4c
        /*0042*/ 	.byte	0x01
	.zero		1


	//----- nvinfo : EIATTR_MERCURY_ISA_VERSION
	.align		4
        /*0044*/ 	.byte	0x03, 0x5f
        /*0046*/ 	.short	0x0101


	//----- nvinfo : EIATTR_COOP_GROUP_MASK_REGIDS
	.align		4
        /*0048*/ 	.byte	0x04, 0x29
        /*004a*/ 	.short	(.L_891 - .L_890)


	//   ....[0]....
.L_890:
        /*004c*/ 	.word	0xffffffff


	//   ....[1]....
        /*0050*/ 	.word	0xffffffff


	//   ....[2]....
        /*0054*/ 	.word	0xffffffff


	//   ....[3]....
        /*0058*/ 	.word	0xffffffff


	//   ....[4]....
        /*005c*/ 	.word	0xffffffff


	//   ....[5]....
        /*0060*/ 	.word	0xffffffff


	//   ....[6]....
        /*0064*/ 	.word	0xffffffff


	//   ....[7]....
        /*0068*/ 	.word	0xffffffff


	//----- nvinfo : EIATTR_COOP_GROUP_INSTR_OFFSETS
	.align		4
.L_891:
        /*006c*/ 	.byte	0x04, 0x28
        /*006e*/ 	.short	(.L_893 - .L_892)


	//   ....[0]....
.L_892:
        /*0070*/ 	.word	0x00000250


	//   ....[1]....
        /*0074*/ 	.word	0x000002b0


	//   ....[2]....
        /*0078*/ 	.word	0x00000300


	//   ....[3]....
        /*007c*/ 	.word	0x00000350


	//   ....[4]....
        /*0080*/ 	.word	0x000003a0


	//   ....[5]....
        /*0084*/ 	.word	0x000003f0


	//   ....[6]....
        /*0088*/ 	.word	0x00000400


	//   ....[7]....
        /*008c*/ 	.word	0x00000a50


	//----- nvinfo : EIATTR_VRC_CTA_INIT_COUNT
	.align		4
.L_893:
        /*0090*/ 	.byte	0x02, 0x4a
	.zero		1
	.zero		1


	//----- nvinfo : EIATTR_EXIT_INSTR_OFFSETS
	.align		4
        /*0094*/ 	.byte	0x04, 0x1c
        /*0096*/ 	.short	(.L_895 - .L_894)


	//   ....[0]....
.L_894:
        /*0098*/ 	.word	0x00000a70


	//   ....[1]....
        /*009c*/ 	.word	0x00000ac0


	//----- nvinfo : EIATTR_CRS_STACK_SIZE
	.align		4
.L_895:
        /*00a0*/ 	.byte	0x04, 0x1e
        /*00a2*/ 	.short	(.L_897 - .L_896)
.L_896:
        /*00a4*/ 	.word	0x00000000


	//----- nvinfo : EIATTR_CBANK_PARAM_SIZE
	.align		4
.L_897:
        /*00a8*/ 	.byte	0x03, 0x19
        /*00aa*/ 	.short	0x0014


	//----- nvinfo : EIATTR_PARAM_CBANK
	.align		4
        /*00ac*/ 	.byte	0x04, 0x0a
        /*00ae*/ 	.short	(.L_899 - .L_898)
	.align		4
.L_898:
        /*00b0*/ 	.word	index@(.nv.constant0._Z15reduceMultiPassILj4ELb1EEvPKfPfj)
        /*00b4*/ 	.short	0x0380
        /*00b6*/ 	.short	0x0014


	//----- nvinfo : EIATTR_SW_WAR
	.align		4
.L_899:
        /*00b8*/ 	.byte	0x04, 0x36
        /*00ba*/ 	.short	(.L_901 - .L_900)
.L_900:
        /*00bc*/ 	.word	0x00000008
.L_901:


//--------------------- .nv.info._Z15reduceMultiPassILj8ELb1EEvPKfPfj --------------------------
	.section	.nv.info._Z15reduceMultiPassILj8ELb1EEvPKfPfj,"",@"SHT_CUDA_INFO"
	.sectionflags	@""
	.align	4


	//----- nvinfo : EIATTR_CUDA_API_VERSION
	.align		4
        /*0000*/ 	.byte	0x04, 0x37
        /*0002*/ 	.short	(.L_903 - .L_902)
.L_902:
        /*0004*/ 	.word	0x00000082


	//----- nvinfo : EIATTR_KPARAM_INFO
	.align		4
.L_903:
        /*0008*/ 	.byte	0x04, 0x17
        /*000a*/ 	.short	(.L_905 - .L_904)
.L_904:
        /*000c*/ 	.word	0x00000000
        /*0010*/ 	.short	0x0002
        /*0012*/ 	.short	0x0010
        /*0014*/ 	.byte	0x00, 0xf0, 0x11, 0x00


	//----- nvinfo : EIATTR_KPARAM_INFO
	.align		4
.L_905:
        /*0018*/ 	.byte	0x04, 0x17
        /*001a*/ 	.short	(.L_907 - .L_906)
.L_906:
        /*001c*/ 	.word	0x00000000
        /*0020*/ 	.short	0x0001
        /*0022*/ 	.short	0x0008
        /*0024*/ 	.byte	0x00, 0xf5, 0x21, 0x00


	//----- nvinfo : EIATTR_KPARAM_INFO
	.align		4
.L_907:
        /*0028*/ 	.byte	0x04, 0x17
        /*002a*/ 	.short	(.L_909 - .L_908)
.L_908:
        /*002c*/ 	.word	0x00000000
        /*0030*/ 	.short	0x0000
        /*0032*/ 	.short	0x0000
        /*0034*/ 	.byte	0x00, 0xf5, 0x21, 0x00


	//----- nvinfo : EIATTR_SPARSE_MMA_MASK
	.align		4
.L_909:
        /*0038*/ 	.byte	0x03, 0x50
        /*003a*/ 	.short	0x0000


	//----- nvinfo : EIATTR_MAXREG_COUNT
	.align		4
        /*003c*/ 	.byte	0x03, 0x1b
        /*003e*/ 	.short	0x00ff


	//----- nvinfo : EIATTR_NUM_BARRIERS
	.align		4
        /*0040*/ 	.byte	0x02, 0x4c
        /*0042*/ 	.byte	0x01
	.zero		1


	//----- nvinfo : EIATTR_MERCURY_ISA_VERSION
	.align		4
        /*0044*/ 	.byte	0x03, 0x5f
        /*0046*/ 	.short	0x0101


	//----- nvinfo : EIATTR_COOP_GROUP_MASK_REGIDS
	.align		4
        /*0048*/ 	.byte	0x04, 0x29
        /*004a*/ 	.short	(.L_911 - .L_910)


	//   ....[0]....
.L_910:
        /*004c*/ 	.word	0xffffffff


	//   ....[1]....
        /*0050*/ 	.word	0xffffffff


	//   ....[2]....
        /*0054*/ 	.word	0xffffffff


	//   ....[3]....
        /*0058*/ 	.word	0xffffffff


	//   ....[4]....
        /*005c*/ 	.word	0xffffffff


	//   ....[5]....
        /*0060*/ 	.word	0xffffffff


	//   ....[6]....
        /*0064*/ 	.word	0xffffffff


	//   ....[7]....
        /*0068*/ 	.word	0xffffffff


	//----- nvinfo : EIATTR_COOP_GROUP_INSTR_OFFSETS
	.align		4
.L_911:
        /*006c*/ 	.byte	0x04, 0x28
        /*006e*/ 	.short	(.L_913 - .L_912)


	//   ....[0]....
.L_912:
        /*0070*/ 	.word	0x00000250


	//   ....[1]....
        /*0074*/ 	.word	0x000002b0


	//   ....[2]....
        /*0078*/ 	.word	0x00000300


	//   ....[3]....
        /*007c*/ 	.word	0x00000350


	//   ....[4]....
        /*0080*/ 	.word	0x000003a0


	//   ....[5]....
        /*0084*/ 	.word	0x000003f0


	//   ....[6]....
        /*0088*/ 	.word	0x00000400


	//   ....[7]....
        /*008c*/ 	.word	0x00000a50


	//----- nvinfo : EIATTR_VRC_CTA_INIT_COUNT
	.align		4
.L_913:
        /*0090*/ 	.byte	0x02, 0x4a
	.zero		1
	.zero		1


	//----- nvinfo : EIATTR_EXIT_INSTR_OFFSETS
	.align		4
        /*0094*/ 	.byte	0x04, 0x1c
        /*0096*/ 	.short	(.L_915 - .L_914)


	//   ....[0]....
.L_914:
        /*0098*/ 	.word	0x00000a70


	//   ....[1]....
        /*009c*/ 	.word	0x00000ac0


	//----- nvinfo : EIATTR_CRS_STACK_SIZE
	.align		4
.L_915:
        /*00a0*/ 	.byte	0x04, 0x1e
        /*00a2*/ 	.short	(.L_917 - .L_916)
.L_916:
        /*00a4*/ 	.word	0x00000000


	//----- nvinfo : EIATTR_CBANK_PARAM_SIZE
	.align		4
.L_917:
        /*00a8*/ 	.byte	0x03, 0x19
        /*00aa*/ 	.short	0x0014


	//----- nvinfo : EIATTR_PARAM_CBANK
	.align		4
        /*00ac*/ 	.byte	0x04, 0x0a
        /*00ae*/ 	.short	(.L_919 - .L_918)
	.align		4
.L_918:
        /*00b0*/ 	.word	index@(.nv.constant0._Z15reduceMultiPassILj8ELb1EEvPKfPfj)
        /*00b4*/ 	.short	0x0380
        /*00b6*/ 	.short	0x0014


	//----- nvinfo : EIATTR_SW_WAR
	.align		4
.L_919:
        /*00b8*/ 	.byte	0x04, 0x36
        /*00ba*/ 	.short	(.L_921 - .L_920)
.L_920:
        /*00bc*/ 	.word	0x00000008
.L_921:


//--------------------- .nv.info._Z15reduceMultiPassILj16ELb1EEvPKfPfj --------------------------
	.section	.nv.info._Z15reduceMultiPassILj16ELb1EEvPKfPfj,"",@"SHT_CUDA_INFO"
	.sectionflags	@""
	.align	4


	//----- nvinfo : EIATTR_CUDA_API_VERSION
	.align		4
        /*0000*/ 	.byte	0x04, 0x37
        /*0002*/ 	.short	(.L_923 - .L_922)
.L_922:
        /*0004*/ 	.word	0x00000082


	//----- nvinfo : EIATTR_KPARAM_INFO
	.align		4
.L_923:
        /*0008*/ 	.byte	0x04, 0x17
        /*000a*/ 	.short	(.L_925 - .L_924)
.L_924:
        /*000c*/ 	.word	0x00000000
        /*0010*/ 	.short	0x0002
        /*0012*/ 	.short	0x0010
        /*0014*/ 	.byte	0x00, 0xf0, 0x11, 0x00


	//----- nvinfo : EIATTR_KPARAM_INFO
	.align		4
.L_925:
        /*0018*/ 	.byte	0x04, 0x17
        /*001a*/ 	.short	(.L_927 - .L_926)
.L_926:
        /*001c*/ 	.word	0x00000000
        /*0020*/ 	.short	0x0001
        /*0022*/ 	.short	0x0008
        /*0024*/ 	.byte	0x00, 0xf5, 0x21, 0x00


	//----- nvinfo : EIATTR_KPARAM_INFO
	.align		4
.L_927:
        /*0028*/ 	.byte	0x04, 0x17
        /*002a*/ 	.short	(.L_929 - .L_928)
.L_928:
        /*002c*/ 	.word	0x00000000
        /*0030*/ 	.short	0x0000
        /*0032*/ 	.short	0x0000
        /*0034*/ 	.byte	0x00, 0xf5, 0x21, 0x00


	//----- nvinfo : EIATTR_SPARSE_MMA_MASK
	.align		4
.L_929:
        /*0038*/ 	.byte	0x03, 0x50
        /*003a*/ 	.short	0x0000


	//----- nvinfo : EIATTR_MAXREG_COUNT
	.align		4
        /*003c*/ 	.byte	0x03, 0x1b
        /*003e*/ 	.short	0x00ff


	//----- nvinfo : EIATTR_NUM_BARRIERS
	.align		4
        /*0040*/ 	.byte	0x02, 0x4c
        /*0042*/ 	.byte	0x01
	.zero		1


	//----- nvinfo : EIATTR_MERCURY_ISA_VERSION
	.align		4
        /*0044*/ 	.byte	0x03, 0x5f
        /*0046*/ 	.short	0x0101


	//----- nvinfo : EIATTR_COOP_GROUP_MASK_REGIDS
	.align		4
        /*0048*/ 	.byte	0x04, 0x29
        /*004a*/ 	.short	(.L_931 - .L_930)


	//   ....[0]....
.L_930:
        /*004c*/ 	.word	0xffffffff


	//   ....[1]....
        /*0050*/ 	.word	0xffffffff


	//   ....[2]....
        /*0054*/ 	.word	0xffffffff


	//   ....[3]....
        /*0058*/ 	.word	0xffffffff


	//   ....[4]....
        /*005c*/ 	.word	0xffffffff


	//   ....[5]....
        /*0060*/ 	.word	0xffffffff


	//   ....[6]....
        /*0064*/ 	.word	0xffffffff


	//   ....[7]....
        /*0068*/ 	.word	0xffffffff


	//----- nvinfo : EIATTR_COOP_GROUP_INSTR_OFFSETS
	.align		4
.L_931:
        /*006c*/ 	.byte	0x04, 0x28
        /*006e*/ 	.short	(.L_933 - .L_932)


	//   ....[0]....
.L_932:
        /*0070*/ 	.word	0x00000250


	//   ....[1]....
        /*0074*/ 	.word	0x000002b0


	//   ....[2]....
        /*0078*/ 	.word	0x00000300


	//   ....[3]....
        /*007c*/ 	.word	0x00000350


	//   ....[4]....
        /*0080*/ 	.word	0x000003a0


	//   ....[5]....
        /*0084*/ 	.word	0x000003f0


	//   ....[6]....
        /*0088*/ 	.word	0x00000400


	//   ....[7]....
        /*008c*/ 	.word	0x00000a50


	//----- nvinfo : EIATTR_VRC_CTA_INIT_COUNT
	.align		4
.L_933:
        /*0090*/ 	.byte	0x02, 0x4a
	.zero		1
	.zero		1


	//----- nvinfo : EIATTR_EXIT_INSTR_OFFSETS
	.align		4
        /*0094*/ 	.byte	0x04, 0x1c
        /*0096*/ 	.short	(.L_935 - .L_934)


	//   ....[0]....
.L_934:
        /*0098*/ 	.word	0x00000a70


	//   ....[1]....
        /*009c*/ 	.word	0x00000ac0


	//----- nvinfo : EIATTR_CRS_STACK_SIZE
	.align		4
.L_935:
        /*00a0*/ 	.byte	0x04, 0x1e
        /*00a2*/ 	.short	(.L_937 - .L_936)
.L_936:
        /*00a4*/ 	.word	0x00000000


	//----- nvinfo : EIATTR_CBANK_PARAM_SIZE
	.align		4
.L_937:
        /*00a8*/ 	.byte	0x03, 0x19
        /*00aa*/ 	.short	0x0014


	//----- nvinfo : EIATTR_PARAM_CBANK
	.align		4
        /*00ac*/ 	.byte	0x04, 0x0a
        /*00ae*/ 	.short	(.L_939 - .L_938)
	.align		4
.L_938:
        /*00b0*/ 	.word	index@(.nv.constant0._Z15reduceMultiPassILj16ELb1EEvPKfPfj)
        /*00b4*/ 	.short	0x0380
        /*00b6*/ 	.short	0x0014


	//----- nvinfo : EIATTR_SW_WAR
	.align		4
.L_939:
        /*00b8*/ 	.byte	0x04, 0x36
        /*00ba*/ 	.short	(.L_941 - .L_940)
.L_940:
        /*00bc*/ 	.word	0x00000008
.L_941:


//--------------------- .nv.info._Z15reduceMultiPassILj32ELb1EEvPKfPfj --------------------------
	.section	.nv.info._Z15reduceMultiPassILj32ELb1EEvPKfPfj,"",@"SHT_CUDA_INFO"
	.sectionflags	@""
	.align	4


	//----- nvinfo : EIATTR_CUDA_API_VERSION
	.align		4
        /*0000*/ 	.byte	0x04, 0x37
        /*0002*/ 	.short	(.L_943 - .L_942)
.L_942:
        /*0004*/ 	.word	0x00000082


	//----- nvinfo : EIATTR_KPARAM_INFO
	.align		4
.L_943:
        /*0008*/ 	.byte	0x04, 0x17
        /*000a*/ 	.short	(.L_945 - .L_944)
.L_944:
        /*000c*/ 	.word	0x00000000
        /*0010*/ 	.short	0x0002
        /*0012*/ 	.short	0x0010
        /*0014*/ 	.byte	0x00, 0xf0, 0x11, 0x00


	//----- nvinfo : EIATTR_KPARAM_INFO
	.align		4
.L_945:
        /*0018*/ 	.byte	0x04, 0x17
        /*001a*/ 	.short	(.L_947 - .L_946)
.L_946:
        /*001c*/ 	.word	0x00000000
        /*0020*/ 	.short	0x0001
        /*0022*/ 	.short	0x0008
        /*0024*/ 	.byte	0x00, 0xf5, 0x21, 0x00


	//----- nvinfo : EIATTR_KPARAM_INFO
	.align		4
.L_947:
        /*0028*/ 	.byte	0x04, 0x17
        /*002a*/ 	.short	(.L_949 - .L_948)
.L_948:
        /*002c*/ 	.word	0x00000000
        /*0030*/ 	.short	0x0000
        /*0032*/ 	.short	0x0000
        /*0034*/ 	.byte	0x00, 0xf5, 0x21, 0x00


	//----- nvinfo : EIATTR_SPARSE_MMA_MASK
	.align		4
.L_949:
        /*0038*/ 	.byte	0x03, 0x50
        /*003a*/ 	.short	0x0000


	//----- nvinfo : EIATTR_MAXREG_COUNT
	.align		4
        /*003c*/ 	.byte	0x03, 0x1b
        /*003e*/ 	.short	0x00ff


	//----- nvinfo : EIATTR_NUM_BARRIERS
	.align		4
        /*0040*/ 	.byte	0x02, 0x4c
        /*0042*/ 	.byte	0x01
	.zero		1


	//----- nvinfo : EIATTR_MERCURY_ISA_VERSION
	.align		4
        /*0044*/ 	.byte	0x03, 0x5f
        /*0046*/ 	.short	0x0101


	//----- nvinfo : EIATTR_COOP_GROUP_MASK_REGIDS
	.align		4
        /*0048*/ 	.byte	0x04, 0x29
        /*004a*/ 	.short	(.L_951 - .L_950)


	//   ....[0]....
.L_950:
        /*004c*/ 	.word	0xffffffff


	//   ....[1]....
        /*0050*/ 	.word	0xffffffff


	//   ....[2]....
        /*0054*/ 	.word	0xffffffff


	//   ....[3]....
        /*0058*/ 	.word	0xffffffff


	//   ....[4]....
        /*005c*/ 	.word	0xffffffff


	//   ....[5]....
        /*0060*/ 	.word	0xffffffff


	//   ....[6]....
        /*0064*/ 	.word	0xffffffff


	//   ....[7]....
        /*0068*/ 	.word	0xffffffff


	//----- nvinfo : EIATTR_COOP_GROUP_INSTR_OFFSETS
	.align		4
.L_951:
        /*006c*/ 	.byte	0x04, 0x28
        /*006e*/ 	.short	(.L_953 - .L_952)


	//   ....[0]....
.L_952:
        /*0070*/ 	.word	0x00000250


	//   ....[1]....
        /*0074*/ 	.word	0x000002b0


	//   ....[2]....
        /*0078*/ 	.word	0x00000300


	//   ....[3]....
        /*007c*/ 	.word	0x00000350


	//   ....[4]....
        /*0080*/ 	.word	0x000003a0


	//   ....[5]....
        /*0084*/ 	.word	0x000003f0


	//   ....[6]....
        /*0088*/ 	.word	0x00000400


	//   ....[7]....
        /*008c*/ 	.word	0x00000a50


	//----- nvinfo : EIATTR_VRC_CTA_INIT_COUNT
	.align		4
.L_953:
        /*0090*/ 	.byte	0x02, 0x4a
	.zero		1
	.zero		1


	//----- nvinfo : EIATTR_EXIT_INSTR_OFFSETS
	.align		4
        /*0094*/ 	.byte	0x04, 0x1c
        /*0096*/ 	.short	(.L_955 - .L_954)


	//   ....[0]....
.L_954:
        /*0098*/ 	.word	0x00000a70


	//   ....[1]....
        /*009c*/ 	.word	0x00000ac0


	//----- nvinfo : EIATTR_CRS_STACK_SIZE
	.align		4
.L_955:
        /*00a0*/ 	.byte	0x04, 0x1e
        /*00a2*/ 	.short	(.L_957 - .L_956)
.L_956:
        /*00a4*/ 	.word	0x00000000


	//----- nvinfo : EIATTR_CBANK_PARAM_SIZE
	.align		4
.L_957:
        /*00a8*/ 	.byte	0x03, 0x19
        /*00aa*/ 	.short	0x0014


	//----- nvinfo : EIATTR_PARAM_CBANK
	.align		4
        /*00ac*/ 	.byte	0x04, 0x0a
        /*00ae*/ 	.short	(.L_959 - .L_958)
	.align		4
.L_958:
        /*00b0*/ 	.word	index@(.nv.constant0._Z15reduceMultiPassILj32ELb1EEvPKfPfj)
        /*00b4*/ 	.short	0x0380
        /*00b6*/ 	.short	0x0014


	//----- nvinfo : EIATTR_SW_WAR
	.align		4
.L_959:
        /*00b8*/ 	.byte	0x04, 0x36
        /*00ba*/ 	.short	(.L_961 - .L_960)
.L_960:
        /*00bc*/ 	.word	0x00000008
.L_961:


//--------------------- .nv.info._Z15reduceMultiPassILj64ELb1EEvPKfPfj --------------------------
	.section	.nv.info._Z15reduceMultiPassILj64ELb1EEvPKfPfj,"",@"SHT_CUDA_INFO"
	.sectionflags	@""
	.align	4


	//----- nvinfo : EIATTR_CUDA_API_VERSION
	.align		4
        /*0000*/ 	.byte	0x04, 0x37
        /*0002*/ 	.short	(.L_963 - .L_962)
.L_962:
        /*0004*/ 	.word	0x00000082


	//----- nvinfo : EIATTR_KPARAM_INFO
	.align		4
.L_963:
        /*0008*/ 	.byte	0x04, 0x17
        /*000a*/ 	.short	(.L_965 - .L_964)
.L_964:
        /*000c*/ 	.word	0x00000000
        /*0010*/ 	.short	0x0002
        /*0012*/ 	.short	0x0010
        /*0014*/ 	.byte	0x00, 0xf0, 0x11, 0x00


	//----- nvinfo : EIATTR_KPARAM_INFO
	.align		4
.L_965:
        /*0018*/ 	.byte	0x04, 0x17
        /*001a*/ 	.short	(.L_967 - .L_966)
.L_966:
        /*001c*/ 	.word	0x00000000
        /*0020*/ 	.short	0x0001
        /*0022*/ 	.short	0x0008
        /*0024*/ 	.byte	0x00, 0xf5, 0x21, 0x00


	//----- nvinfo : EIATTR_KPARAM_INFO
	.align		4
.L_967:
        /*0028*/ 	.byte	0x04, 0x17
        /*002a*/ 	.short	(.L_969 - .L_968)
.L_968:
        /*002c*/ 	.word	0x00000000
        /*0030*/ 	.short	0x0000
        /*0032*/ 	.short	0x0000
        /*0034*/ 	.byte	0x00, 0xf5, 0x21, 0x00


	//----- nvinfo : EIATTR_SPARSE_MMA_MASK
	.align		4
.L_969:
        /*0038*/ 	.byte	0x03, 0x50
        /*003a*/ 	.short	0x0000


	//----- nvinfo : EIATTR_MAXREG_COUNT
	.align		4
        /*003c*/ 	.byte	0x03, 0x1b
        /*003e*/ 	.short	0x00ff


	//----- nvinfo : EIATTR_NUM_BARRIERS
	.align		4
        /*0040*/ 	.byte	0x02, 0x4c
        /*0042*/ 	.byte	0x01
	.zero		1


	//----- nvinfo : EIATTR_MERCURY_ISA_VERSION
	.align		4
        /*0044*/ 	.byte	0x03, 0x5f
        /*0046*/ 	.short	0x0101


	//----- nvinfo : EIATTR_COOP_GROUP_MASK_REGIDS
	.align		4
        /*0048*/ 	.byte	0x04, 0x29
        /*004a*/ 	.short	(.L_971 - .L_970)


	//   ....[0]....
.L_970:
        /*004c*/ 	.word	0xffffffff


	//   ....[1]....
        /*0050*/ 	.word	0xffffffff


	//   ....[2]....
        /*0054*/ 	.word	0xffffffff


	//   ....[3]....
        /*0058*/ 	.word	0xffffffff


	//   ....[4]....
        /*005c*/ 	.word	0xffffffff


	//   ....[5]....
        /*0060*/ 	.word	0xffffffff


	//   ....[6]....
        /*0064*/ 	.word	0xffffffff


	//   ....[7]....
        /*0068*/ 	.word	0xffffffff


	//----- nvinfo : EIATTR_COOP_GROUP_INSTR_OFFSETS
	.align		4
.L_971:
        /*006c*/ 	.byte	0x04, 0x28
        /*006e*/ 	.short	(.L_973 - .L_972)


	//   ....[0]....
.L_972:
        /*0070*/ 	.word	0x00000250


	//   ....[1]....
        /*0074*/ 	.word	0x000002b0


	//   ....[2]....
        /*0078*/ 	.word	0x00000300


	//   ....[3]....
        /*007c*/ 	.word	0x00000350


	//   ....[4]....
        /*0080*/ 	.word	0x000003a0


	//   ....[5]....
        /*0084*/ 	.word	0x000003f0


	//   ....[6]....
        /*0088*/ 	.word	0x00000400


	//   ....[7]....
        /*008c*/ 	.word	0x00000a50


	//----- nvinfo : EIATTR_VRC_CTA_INIT_COUNT
	.align		4
.L_973:
        /*0090*/ 	.byte	0x02, 0x4a
	.zero		1
	.zero		1


	//----- nvinfo : EIATTR_EXIT_INSTR_OFFSETS
	.align		4
        /*0094*/ 	.byte	0x04, 0x1c
        /*0096*/ 	.short	(.L_975 - .L_974)


	//   ....[0]....
.L_974:
        /*0098*/ 	.word	0x00000a70


	//   ....[1]....
        /*009c*/ 	.word	0x00000ac0


	//----- nvinfo : EIATTR_CRS_STACK_SIZE
	.align		4
.L_975:
        /*00a0*/ 	.byte	0x04, 0x1e
        /*00a2*/ 	.short	(.L_977 - .L_976)
.L_976:
        /*00a4*/ 	.word	0x00000000


	//----- nvinfo : EIATTR_CBANK_PARAM_SIZE
	.align		4
.L_977:
        /*00a8*/ 	.byte	0x03, 0x19
        /*00aa*/ 	.short	0x0014


	//----- nvinfo : EIATTR_PARAM_CBANK
	.align		4
        /*00ac*/ 	.byte	0x04, 0x0a
        /*00ae*/ 	.short	(.L_979 - .L_978)
	.align		4
.L_978:
        /*00b0*/ 	.word	index@(.nv.constant0._Z15reduceMultiPassILj64ELb1EEvPKfPfj)
        /*00b4*/ 	.short	0x0380
        /*00b6*/ 	.short	0x0014


	//----- nvinfo : EIATTR_SW_WAR
	.align		4
.L_979:
        /*00b8*/ 	.byte	0x04, 0x36
        /*00ba*/ 	.short	(.L_981 - .L_980)
.L_980:
        /*00bc*/ 	.word	0x00000008
.L_981:


//--------------------- .nv.info._Z15reduceMultiPassILj128ELb1EEvPKfPfj --------------------------
	.section	.nv.info._Z15reduceMultiPassILj128ELb1EEvPKfPfj,"",@"SHT_CUDA_INFO"
	.sectionflags	@""
	.align	4


	//----- nvinfo : EIATTR_CUDA_API_VERSION
	.align		4
        /*0000*/ 	.byte	0x04, 0x37
        /*0002*/ 	.short	(.L_983 - .L_982)
.L_982:
        /*0004*/ 	.word	0x00000082


	//----- nvinfo : EIATTR_KPARAM_INFO
	.align		4
.L_983:
        /*0008*/ 	.byte	0x04, 0x17
        /*000a*/ 	.short	(.L_985 - .L_984)
.L_984:
        /*000c*/ 	.word	0x00000000
        /*0010*/ 	.short	0x0002
        /*0012*/ 	.short	0x0010
        /*0014*/ 	.byte	0x00, 0xf0, 0x11, 0x00


	//----- nvinfo : EIATTR_KPARAM_INFO
	.align		4
.L_985:
        /*0018*/ 	.byte	0x04, 0x17
        /*001a*/ 	.short	(.L_987 - .L_986)
.L_986:
        /*001c*/ 	.word	0x00000000
        /*0020*/ 	.short	0x0001
        /*0022*/ 	.short	0x0008
        /*0024*/ 	.byte	0x00, 0xf5, 0x21, 0x00


	//----- nvinfo : EIATTR_KPARAM_INFO
	.align		4
.L_987:
        /*0028*/ 	.byte	0x04, 0x17
        /*002a*/ 	.short	(.L_989 - .L_988)
.L_988:
        /*002c*/ 	.word	0x00000000
        /*0030*/ 	.short	0x0000
        /*0032*/ 	.short	0x0000
        /*0034*/ 	.byte	0x00, 0xf5, 0x21, 0x00


	//----- nvinfo : EIATTR_SPARSE_MMA_MASK
	.align		4
.L_989:
        /*0038*/ 	.byte	0x03, 0x50
        /*003a*/ 	.short	0x0000


	//----- nvinfo : EIATTR_MAXREG_COUNT
	.align		4
        /*003c*/ 	.byte	0x03, 0x1b
        /*003e*/ 	.short	0x00ff


	//----- nvinfo : EIATTR_NUM_BARRIERS
	.align		4
        /*0040*/ 	.byte	0x02, 0x4c
        /*0042*/ 	.byte	0x01
	.zero		1


	//----- nvinfo : EIATTR_MERCURY_ISA_VERSION
	.align		4
        /*0044*/ 	.byte	0x03, 0x5f
        /*0046*/ 	.short	0x0101


	//----- nvinfo : EIATTR_COOP_GROUP_MASK_REGIDS
	.align		4
        /*0048*/ 	.byte	0x04, 0x29
        /*004a*/ 	.short	(.L_991 - .L_990)


	//   ....[0]....
.L_990:
        /*004c*/ 	.word	0xffffffff


	//   ....[1]....
        /*0050*/ 	.word	0xffffffff


	//   ....[2]....
        /*0054*/ 	.word	0xffffffff


	//   ....[3]....
        /*0058*/ 	.word	0xffffffff


	//   ....[4]....
        /*005c*/ 	.word	0xffffffff


	//   ....[5]....
        /*0060*/ 	.word	0xffffffff


	//   ....[6]....
        /*0064*/ 	.word	0xffffffff


	//   ....[7]....
        /*0068*/ 	.word	0xffffffff


	//----- nvinfo : EIATTR_COOP_GROUP_INSTR_OFFSETS
	.align		4
.L_991:
        /*006c*/ 	.byte	0x04, 0x28
        /*006e*/ 	.short	(.L_993 - .L_992)


	//   ....[0]....
.L_992:
        /*0070*/ 	.word	0x00000250


	//   ....[1]....
        /*0074*/ 	.word	0x000002b0


	//   ....[2]....
        /*0078*/ 	.word	0x00000300


	//   ....[3]....
        /*007c*/ 	.word	0x00000350


	//   ....[4]....
        /*0080*/ 	.word	0x000003a0


	//   ....[5]....
        /*0084*/ 	.word	0x000003f0


	//   ....[6]....
        /*0088*/ 	.word	0x00000400


	//   ....[7]....
        /*008c*/ 	.word	0x00000a50


	//----- nvinfo : EIATTR_VRC_CTA_INIT_COUNT
	.align		4
.L_993:
        /*0090*/ 	.byte	0x02, 0x4a
	.zero		1
	.zero		1


	//----- nvinfo : EIATTR_EXIT_INSTR_OFFSETS
	.align		4
        /*0094*/ 	.byte	0x04, 0x1c
        /*0096*/ 	.short	(.L_995 - .L_994)


	//   ....[0]....
.L_994:
        /*0098*/ 	.word	0x00000a70


	//   ....[1]....
        /*009c*/ 	.word	0x00000ac0


	//----- nvinfo : EIATTR_CRS_STACK_SIZE
	.align		4
.L_995:
        /*00a0*/ 	.byte	0x04, 0x1e
        /*00a2*/ 	.short	(.L_997 - .L_996)
.L_996:
        /*00a4*/ 	.word	0x00000000


	//----- nvinfo : EIATTR_CBANK_PARAM_SIZE
	.align		4
.L_997:
        /*00a8*/ 	.byte	0x03, 0x19
        /*00aa*/ 	.short	0x0014


	//----- nvinfo : EIATTR_PARAM_CBANK
	.align		4
        /*00ac*/ 	.byte	0x04, 0x0a
        /*00ae*/ 	.short	(.L_999 - .L_998)
	.align		4
.L_998:
        /*00b0*/ 	.word	index@(.nv.constant0._Z15reduceMultiPassILj128ELb1EEvPKfPfj)
        /*00b4*/ 	.short	0x0380
        /*00b6*/ 	.short	0x0014


	//----- nvinfo : EIATTR_SW_WAR
	.align		4
.L_999:
        /*00b8*/ 	.byte	0x04, 0x36
        /*00ba*/ 	.short	(.L_1001 - .L_1000)
.L_1000:
        /*00bc*/ 	.word	0x00000008
.L_1001:


//--------------------- .nv.info._Z15reduceMultiPassILj256ELb1EEvPKfPfj --------------------------
	.section	.nv.info._Z15reduceMultiPassILj256ELb1EEvPKfPfj,"",@"SHT_CUDA_INFO"
	.sectionflags	@""
	.align	4


	//----- nvinfo : EIATTR_CUDA_API_VERSION
	.align		4
        /*0000*/ 	.byte	0x04, 0x37
        /*0002*/ 	.short	(.L_1003 - .L_1002)
.L_1002:
        /*0004*/ 	.word	0x00000082


	//----- nvinfo : EIATTR_KPARAM_INFO
	.align		4
.L_1003:
        /*0008*/ 	.byte	0x04, 0x17
        /*000a*/ 	.short	(.L_1005 - .L_1004)
.L_1004:
        /*000c*/ 	.word	0x00000000
        /*0010*/ 	.short	0x0002
        /*0012*/ 	.short	0x0010
        /*0014*/ 	.byte	0x00, 0xf0, 0x11, 0x00


	//----- nvinfo : EIATTR_KPARAM_INFO
	.align		4
.L_1005:
        /*0018*/ 	.byte	0x04, 0x17
        /*001a*/ 	.short	(.L_1007 - .L_1006)
.L_1006:
        /*001c*/ 	.word	0x00000000
        /*0020*/ 	.short	0x0001
        /*0022*/ 	.short	0x0008
        /*0024*/ 	.byte	0x00, 0xf5, 0x21, 0x00


	//----- nvinfo : EIATTR_KPARAM_INFO
	.align		4
.L_1007:
        /*0028*/ 	.byte	0x04, 0x17
        /*002a*/ 	.short	(.L_1009 - .L_1008)
.L_1008:
        /*002c*/ 	.word	0x00000000
        /*0030*/ 	.short	0x0000
        /*0032*/ 	.short	0x0000
        /*0034*/ 	.byte	0x00, 0xf5, 0x21, 0x00


	//----- nvinfo : EIATTR_SPARSE_MMA_MASK
	.align		4
.L_1009:
        /*0038*/ 	.byte	0x03, 0x50
        /*003a*/ 	.short	0x0000


	//----- nvinfo : EIATTR_MAXREG_COUNT
	.align		4
        /*003c*/ 	.byte	0x03, 0x1b
        /*003e*/ 	.short	0x00ff


	//----- nvinfo : EIATTR_NUM_BARRIERS
	.align		4
        /*0040*/ 	.byte	0x02, 0x4c
        /*0042*/ 	.byte	0x01
	.zero		1


	//----- nvinfo : EIATTR_MERCURY_ISA_VERSION
	.align		4
        /*0044*/ 	.byte	0x03, 0x5f
        /*0046*/ 	.short	0x0101


	//----- nvinfo : EIATTR_COOP_GROUP_MASK_REGIDS
	.align		4
        /*0048*/ 	.byte	0x04, 0x29
        /*004a*/ 	.short	(.L_1011 - .L_1010)


	//   ....[0]....
.L_1010:
        /*004c*/ 	.word	0xffffffff


	//   ....[1]....
        /*0050*/ 	.word	0xffffffff


	//   ....[2]....
        /*0054*/ 	.word	0xffffffff


	//   ....[3]....
        /*0058*/ 	.word	0xffffffff


	//   ....[4]....
        /*005c*/ 	.word	0xffffffff


	//   ....[5]....
        /*0060*/ 	.word	0xffffffff


	//   ....[6]....
        /*0064*/ 	.word	0xffffffff


	//   ....[7]....
        /*0068*/ 	.word	0xffffffff


	//----- nvinfo : EIATTR_COOP_GROUP_INSTR_OFFSETS
	.align		4
.L_1011:
        /*006c*/ 	.byte	0x04, 0x28
        /*006e*/ 	.short	(.L_1013 - .L_1012)


	//   ....[0]....
.L_1012:
        /*0070*/ 	.word	0x00000250


	//   ....[1]....
        /*0074*/ 	.word	0x000002b0


	//   ....[2]....
        /*0078*/ 	.word	0x00000300


	//   ....[3]....
        /*007c*/ 	.word	0x00000350


	//   ....[4]....
        /*0080*/ 	.word	0x000003a0


	//   ....[5]....
        /*0084*/ 	.word	0x000003f0


	//   ....[6]....
        /*0088*/ 	.word	0x00000400


	//   ....[7]....
        /*008c*/ 	.word	0x00000a50


	//----- nvinfo : EIATTR_VRC_CTA_INIT_COUNT
	.align		4
.L_1013:
        /*0090*/ 	.byte	0x02, 0x4a
	.zero		1
	.zero		1


	//----- nvinfo : EIATTR_EXIT_INSTR_OFFSETS
	.align		4
        /*0094*/ 	.byte	0x04, 0x1c
        /*0096*/ 	.short	(.L_1015 - .L_1014)


	//   ....[0]....
.L_1014:
        /*0098*/ 	.word	0x00000a70


	//   ....[1]....
        /*009c*/ 	.word	0x00000ac0


	//----- nvinfo : EIATTR_CRS_STACK_SIZE
	.align		4
.L_1015:
        /*00a0*/ 	.byte	0x04, 0x1e
        /*00a2*/ 	.short	(.L_1017 - .L_1016)
.L_1016:
        /*00a4*/ 	.word	0x00000000


	//----- nvinfo : EIATTR_CBANK_PARAM_SIZE
	.align		4
.L_1017:
        /*00a8*/ 	.byte	0x03, 0x19
        /*00aa*/ 	.short	0x0014


	//----- nvinfo : EIATTR_PARAM_CBANK
	.align		4
        /*00ac*/ 	.byte	0x04, 0x0a
        /*00ae*/ 	.short	(.L_1019 - .L_1018)
	.align		4
.L_1018:
        /*00b0*/ 	.word	index@(.nv.constant0._Z15reduceMultiPassILj256ELb1EEvPKfPfj)
        /*00b4*/ 	.short	0x0380
        /*00b6*/ 	.short	0x0014


	//----- nvinfo : EIATTR_SW_WAR
	.align		4
.L_1019:
        /*00b8*/ 	.byte	0x04, 0x36
        /*00ba*/ 	.short	(.L_1021 - .L_1020)
.L_1020:
        /*00bc*/ 	.word	0x00000008
.L_1021:


//--------------------- .nv.info._Z15reduceMultiPassILj512ELb1EEvPKfPfj --------------------------
	.section	.nv.info._Z15reduceMultiPassILj512ELb1EEvPKfPfj,"",@"SHT_CUDA_INFO"
	.sectionflags	@""
	.align	4


	//----- nvinfo : EIATTR_CUDA_API_VERSION
	.align		4
        /*0000*/ 	.byte	0x04, 0x37
        /*0002*/ 	.short	(.L_1023 - .L_1022)
.L_1022:
        /*0004*/ 	.word	0x00000082


	//----- nvinfo : EIATTR_KPARAM_INFO
	.align		4
.L_1023:
        /*0008*/ 	.byte	0x04, 0x17
        /*000a*/ 	.short	(.L_1025 - .L_1024)
.L_1024:
        /*000c*/ 	.word	0x00000000
        /*0010*/ 	.short	0x0002
        /*0012*/ 	.short	0x0010
        /*0014*/ 	.byte	0x00, 0xf0, 0x11, 0x00


	//----- nvinfo : EIATTR_KPARAM_INFO
	.align		4
.L_1025:
        /*0018*/ 	.byte	0x04, 0x17
        /*001a*/ 	.short	(.L_1027 - .L_1026)
.L_1026:
        /*001c*/ 	.word	0x00000000
        /*0020*/ 	.short	0x0001
        /*0022*/ 	.short	0x0008
        /*0024*/ 	.byte	0x00, 0xf5, 0x21, 0x00


	//----- nvinfo : EIATTR_KPARAM_INFO
	.align		4
.L_1027:
        /*0028*/ 	.byte	0x04, 0x17
        /*002a*/ 	.short	(.L_1029 - .L_1028)
.L_1028:
        /*002c*/ 	.word	0x00000000
        /*0030*/ 	.short	0x0000
        /*0032*/ 	.short	0x0000
        /*0034*/ 	.byte	0x00, 0xf5, 0x21, 0x00


	//----- nvinfo : EIATTR_SPARSE_MMA_MASK
	.align		4
.L_1029:
        /*0038*/ 	.byte	0x03, 0x50
        /*003a*/ 	.short	0x0000


	//----- nvinfo : EIATTR_MAXREG_COUNT
	.align		4
        /*003c*/ 	.byte	0x03, 0x1b
        /*003e*/ 	.short	0x00ff


	//----- nvinfo : EIATTR_NUM_BARRIERS
	.align		4
        /*0040*/ 	.byte	0x02, 0x4c
        /*0042*/ 	.byte	0x01
	.zero		1


	//----- nvinfo : EIATTR_MERCURY_ISA_VERSION
	.align		4
        /*0044*/ 	.byte	0x03, 0x5f
        /*0046*/ 	.short	0x0101


	//----- nvinfo : EIATTR_COOP_GROUP_MASK_REGIDS
	.align		4
        /*0048*/ 	.byte	0x04, 0x29
        /*004a*/ 	.short	(.L_1031 - .L_1030)


	//   ....[0]....
.L_1030:
        /*004c*/ 	.word	0xffffffff


	//   ....[1]....
        /*0050*/ 	.word	0xffffffff


	//   ....[2]....
        /*0054*/ 	.word	0xffffffff


	//   ....[3]....
        /*0058*/ 	.word	0xffffffff


	//   ....[4]....
        /*005c*/ 	.word	0xffffffff


	//   ....[5]....
        /*0060*/ 	.word	0xffffffff


	//   ....[6]....
        /*0064*/ 	.word	0xffffffff


	//   ....[7]....
        /*0068*/ 	.word	0xffffffff


	//----- nvinfo : EIATTR_COOP_GROUP_INSTR_OFFSETS
	.align		4
.L_1031:
        /*006c*/ 	.byte	0x04, 0x28
        /*006e*/ 	.short	(.L_1033 - .L_1032)


	//   ....[0]....
.L_1032:
        /*0070*/ 	.word	0x00000260


	//   ....[1]....
        /*0074*/ 	.word	0x000002a0


	//   ....[2]....
        /*0078*/ 	.word	0x000002f0


	//   ....[3]....
        /*007c*/ 	.word	0x00000340


	//   ....[4]....
        /*0080*/ 	.word	0x00000390


	//   ....[5]....
        /*0084*/ 	.word	0x00000400


	//   ....[6]....
        /*0088*/ 	.word	0x00000410


	//   ....[7]....
        /*008c*/ 	.word	0x00000a60


	//----- nvinfo : EIATTR_VRC_CTA_INIT_COUNT
	.align		4
.L_1033:
        /*0090*/ 	.byte	0x02, 0x4a
	.zero		1
	.zero		1


	//----- nvinfo : EIATTR_EXIT_INSTR_OFFSETS
	.align		4
        /*0094*/ 	.byte	0x04, 0x1c
        /*0096*/ 	.short	(.L_1035 - .L_1034)


	//   ....[0]....
.L_1034:
        /*0098*/ 	.word	0x00000a80


	//   ....[1]....
        /*009c*/ 	.word	0x00000ad0


	//----- nvinfo : EIATTR_CRS_STACK_SIZE
	.align		4
.L_1035:
        /*00a0*/ 	.byte	0x04, 0x1e
        /*00a2*/ 	.short	(.L_1037 - .L_1036)
.L_1036:
        /*00a4*/ 	.word	0x00000000


	//----- nvinfo : EIATTR_CBANK_PARAM_SIZE
	.align		4
.L_1037:
        /*00a8*/ 	.byte	0x03, 0x19
        /*00aa*/ 	.short	0x0014


	//----- nvinfo : EIATTR_PARAM_CBANK
	.align		4
        /*00ac*/ 	.byte	0x04, 0x0a
        /*00ae*/ 	.short	(.L_1039 - .L_1038)
	.align		4
.L_1038:
        /*00b0*/ 	.word	index@(.nv.constant0._Z15reduceMultiPassILj512ELb1EEvPKfPfj)
        /*00b4*/ 	.short	0x0380
        /*00b6*/ 	.short	0x0014


	//----- nvinfo : EIATTR_SW_WAR
	.align		4
.L_1039:
        /*00b8*/ 	.byte	0x04, 0x36
        /*00ba*/ 	.short	(.L_1041 - .L_1040)
.L_1040:
        /*00bc*/ 	.word	0x00000008
.L_1041:


//--------------------- .nv.callgraph             --------------------------
	.section	.nv.callgraph,"",@"SHT_CUDA_CALLGRAPH"
	.align	4
	.sectionentsize	8
	.align		4
        /*0000*/ 	.word	0x00000000
	.align		4
        /*0004*/ 	.word	0xffffffff
	.align		4
        /*0008*/ 	.word	0x00000000
	.align		4
        /*000c*/ 	.word	0xfffffffe
	.align		4
        /*0010*/ 	.word	0x00000000
	.align		4
        /*0014*/ 	.word	0xfffffffd
	.align		4
        /*0018*/ 	.word	0x00000000
	.align		4
        /*001c*/ 	.word	0xfffffffc


//--------------------- .nv.constant4             --------------------------
	.section	.nv.constant4,"a",@progbits
	.align	8
	.align		8
.nv.constant4:
        /*0000*/ 	.dword	globalAcc
	.align		8
        /*0008*/ 	.dword	retirementCount


//--------------------- .text._Z16reduceSinglePassILj1ELb0EEvPKfPfj --------------------------
	.section	.text._Z16reduceSinglePassILj1ELb0EEvPKfPfj,"ax",@progbits
	.align	128
        .global         _Z16reduceSinglePassILj1ELb0EEvPKfPfj
        .type           _Z16reduceSinglePassILj1ELb0EEvPKfPfj,@function
        .size           _Z16reduceSinglePassILj1ELb0EEvPKfPfj,(.L_x_880 - _Z16reduceSinglePassILj1ELb0EEvPKfPfj)
        .other          _Z16reduceSinglePassILj1ELb0EEvPKfPfj,@"STO_CUDA_ENTRY STV_DEFAULT"
_Z16reduceSinglePassILj1ELb0EEvPKfPfj:
.text._Z16reduceSinglePassILj1ELb0EEvPKfPfj:
[----:B------:R-:W-:Y:S01]  /*0000*/  LDC R1, c[0x0][0x37c] ;  /* 0x0000df00ff017b82 */ /* 0x000fe20000000800 */
[----:B------:R-:W0:Y:S01]  /*0010*/  S2R R4, SR_TID.X ;  /* 0x0000000000047919 */ /* 0x000e220000002100 */
[----:B------:R-:W1:Y:S06]  /*0020*/  LDCU UR4, c[0x0][0x390] ;  /* 0x00007200ff0477ac */ /* 0x000e6c0008000800 */
[----:B------:R-:W2:Y:S01]  /*0030*/  LDC R7, c[0x0][0x370] ;  /* 0x0000dc00ff077b82 */ /* 0x000ea20000000800 */
[----:B------:R-:W-:Y:S01]  /*0040*/  MOV R9, 0x400 ;  /* 0x0000040000097802 */ /* 0x000fe20000000f00 */
[----:B------:R-:W3:Y:S01]  /*0050*/  S2R R5, SR_CTAID.X ;  /* 0x0000000000057919 */ /* 0x000ee20000002500 */
[----:B------:R-:W4:Y:S01]  /*0060*/  LDCU.64 UR8, c[0x0][0x358] ;  /* 0x00006b00ff0877ac */ /* 0x000f220008000a00 */
[----:B------:R-:W-:Y:S01]  /*0070*/  BSSY.RECONVERGENT B0, `(.L_x_0) ;  /* 0x0000018000007945 */ /* 0x000fe20003800200 */
[----:B------:R-:W-:Y:S01]  /*0080*/  IADD3 R3, PT, PT, R9, 0x10, RZ ;  /* 0x0000001009037810 */ /* 0x000fe20007ffe0ff */
[----:B------:R-:W5:Y:S01]  /*0090*/  S2R R6, SR_CgaCtaId ;  /* 0x0000000000067919 */ /* 0x000f620000008800 */
[----:B------:R-:W-:Y:S01]  /*00a0*/  HFMA2 R15, -RZ, RZ, 0, 0 ;  /* 0x00000000ff0f7431 */ /* 0x000fe200000001ff */
[----:B0-----:R-:W-:-:S02]  /*00b0*/  LOP3.LUT R16, R4, 0x1f, RZ, 0xc0, !PT ;  /* 0x0000001f04107812 */ /* 0x001fc400078ec0ff */
[----:B---3--:R-:W-:Y:S02]  /*00c0*/  LEA R0, R5, R4, 0x1 ;  /* 0x0000000405007211 */ /* 0x008fe400078e08ff */
[----:B------:R-:W-:Y:S02]  /*00d0*/  ISETP.GT.U32.AND P4, PT, R16, 0xf, PT ;  /* 0x0000000f1000780c */ /* 0x000fe40003f84070 */
[----:B-1----:R-:W-:Y:S01]  /*00e0*/  ISETP.GE.U32.AND P0, PT, R0, UR4, PT ;  /* 0x0000000400007c0c */ /* 0x002fe2000bf06070 */
[----:B------:R-:W0:Y:S01]  /*00f0*/  LDCU UR4, c[0x0][0x390] ;  /* 0x00007200ff0477ac */ /* 0x000e220008000800 */
[----:B-----5:R-:W-:-:S04]  /*0100*/  LEA R3, R6, R3, 0x18 ;  /* 0x0000000306037211 */ /* 0x020fc800078ec0ff */
[----:B------:R-:W-:-:S07]  /*0110*/  LEA R2, R4, R3, 0x2 ;  /* 0x0000000304027211 */ /* 0x000fce00078e10ff */
[----:B--2-4-:R-:W-:Y:S05]  /*0120*/  @P0 BRA `(.L_x_1) ;  /* 0x0000000000300947 */ /* 0x014fea0003800000 */
[----:B------:R-:W1:Y:S01]  /*0130*/  LDC.64 R10, c[0x0][0x380] ;  /* 0x0000e000ff0a7b82 */ /* 0x000e620000000a00 */
[----:B------:R-:W-:-:S07]  /*0140*/  MOV R15, RZ ;  /* 0x000000ff000f7202 */ /* 0x000fce0000000f00 */
.L_x_2:
[C---:B------:R-:W-:Y:S01]  /*0150*/  IADD3 R8, PT, PT, R0.reuse, 0x1, RZ ;  /* 0x0000000100087810 */ /* 0x040fe20007ffe0ff */
[----:B-1----:R-:W-:-:S03]  /*0160*/  IMAD.WIDE.U32 R12, R0, 0x4, R10 ;  /* 0x00000004000c7825 */ /* 0x002fc600078e000a */
[----:B0-----:R-:W-:Y:S02]  /*0170*/  ISETP.GE.U32.AND P0, PT, R8, UR4, PT ;  /* 0x0000000408007c0c */ /* 0x001fe4000bf06070 */
[----:B------:R-:W2:Y:S11]  /*0180*/  LDG.E R8, desc[UR8][R12.64] ;  /* 0x000000080c087981 */ /* 0x000eb6000c1e1900 */
[----:B------:R-:W3:Y:S01]  /*0190*/  @!P0 LDG.E R14, desc[UR8][R12.64+0x4] ;  /* 0x000004080c0e8981 */ /* 0x000ee2000c1e1900 */
[----:B------:R-:W-:-:S04]  /*01a0*/  LEA R0, R7, R0, 0x1 ;  /* 0x0000000007007211 */ /* 0x000fc800078e08ff */
[----:B------:R-:W-:Y:S01]  /*01b0*/  ISETP.GE.U32.AND P1, PT, R0, UR4, PT ;  /* 0x0000000400007c0c */ /* 0x000fe2000bf26070 */
[----:B--2---:R-:W-:-:S04]  /*01c0*/  FADD R15, R8, R15 ;  /* 0x0000000f080f7221 */ /* 0x004fc80000000000 */
[----:B---3--:R-:W-:-:S08]  /*01d0*/  @!P0 FADD R15, R15, R14 ;  /* 0x0000000e0f0f8221 */ /* 0x008fd00000000000 */
[----:B------:R-:W-:Y:S05]  /*01e0*/  @!P1 BRA `(.L_x_2) ;  /* 0xfffffffc00d89947 */ /* 0x000fea000383ffff */
.L_x_1:
[----:B0-----:R-:W-:Y:S05]  /*01f0*/  BSYNC.RECONVERGENT B0 ;  /* 0x0000000000007941 */ /* 0x001fea0003800200 */
.L_x_0:
[----:B------:R-:W-:Y:S01]  /*0200*/  STS [R2], R15 ;  /* 0x0000000f02007388 */ /* 0x000fe20000000800 */
[----:B------:R-:W-:-:S03]  /*0210*/  NOP ;  /* 0x0000000000007918 */ /* 0x000fc60000000000 */
[----:B------:R-:W0:Y:S01]  /*0220*/  @!P4 LDS R0, [R2+0x40] ;  /* 0x000040000200c984 */ /* 0x000e220000000800 */
[C---:B------:R-:W-:Y:S01]  /*0230*/  ISETP.GT.U32.AND P3, PT, R16.reuse, 0x7, PT ;  /* 0x000000071000780c */ /* 0x040fe20003f64070 */
[----:B------:R-:W1:Y:S01]  /*0240*/  LDCU UR7, c[0x0][0x360] ;  /* 0x00006c00ff0777ac */ /* 0x000e620008000800 */
[----:B------:R-:W-:Y:S01]  /*0250*/  MOV R17, R15 ;  /* 0x0000000f00117202 */ /* 0x000fe20000000f00 */
[----:B------:R-:W2:Y:S01]  /*0260*/  S2R R8, SR_TID.Y ;  /* 0x0000000000087919 */ /* 0x000ea20000002200 */
[C---:B------:R-:W-:Y:S01]  /*0270*/  ISETP.GT.U32.AND P2, PT, R16.reuse, 0x3, PT ;  /* 0x000000031000780c */ /* 0x040fe20003f44070 */
[----:B------:R-:W2:Y:S01]  /*0280*/  LDCU UR4, c[0x0][0x364] ;  /* 0x00006c80ff0477ac */ /* 0x000ea20008000800 */
[C---:B------:R-:W-:Y:S01]  /*0290*/  ISETP.GT.U32.AND P1, PT, R16.reuse, 0x1, PT ;  /* 0x000000011000780c */ /* 0x040fe20003f24070 */
[----:B------:R-:W2:Y:S01]  /*02a0*/  S2R R13, SR_TID.Z ;  /* 0x00000000000d7919 */ /* 0x000ea20000002300 */
[----:B------:R-:W-:Y:S01]  /*02b0*/  ISETP.NE.AND P0, PT, R16, RZ, PT ;  /* 0x000000ff1000720c */ /* 0x000fe20003f05270 */
[----:B------:R-:W-:Y:S01]  /*02c0*/  BSSY.RECONVERGENT B0, `(.L_x_3) ;  /* 0x000007c000007945 */ /* 0x000fe20003800200 */
[----:B0-----:R-:W-:-:S05]  /*02d0*/  @!P4 FADD R17, R0, R17 ;  /* 0x000000110011c221 */ /* 0x001fca0000000000 */
[----:B------:R-:W-:Y:S01]  /*02e0*/  @!P4 STS [R2], R17 ;  /* 0x000000110200c388 */ /* 0x000fe20000000800 */
[----:B------:R-:W-:-:S03]  /*02f0*/  NOP ;  /* 0x0000000000007918 */ /* 0x000fc60000000000 */
[----:B------:R-:W0:Y:S02]  /*0300*/  @!P3 LDS R0, [R2+0x20] ;  /* 0x000020000200b984 */ /* 0x000e240000000800 */
        /* <DEDUP_REMOVED lines=12> */
[----:B0-----:R-:W-:Y:S01]  /*03d0*/  @!P0 FADD R11, R0, R17 ;  /* 0x00000011000b8221 */ /* 0x001fe20000000000 */
[----:B--2---:R-:W-:-:S04]  /*03e0*/  IMAD R0, R13, UR4, R8 ;  /* 0x000000040d007c24 */ /* 0x004fc8000f8e0208 */
[----:B-1----:R-:W-:Y:S01]  /*03f0*/  IMAD R13, R0, UR7, RZ ;  /* 0x00000007000d7c24 */ /* 0x002fe2000f8e02ff */
[----:B------:R0:W-:Y:S04]  /*0400*/  @!P0 STS [R2], R11 ;  /* 0x0000000b02008388 */ /* 0x0001e80000000800 */
[----:B------:R-:W-:Y:S01]  /*0410*/  LOP3.LUT P5, R0, R13, RZ, R4, 0xfa, !PT ;  /* 0x000000ff0d007212 */ /* 0x000fe200078afa04 */
[----:B------:R-:W-:Y:S01]  /*0420*/  NOP ;  /* 0x0000000000007918 */ /* 0x000fe20000000000 */
[----:B------:R-:W-:Y:S11]  /*0430*/  BAR.SYNC.DEFER_BLOCKING 0x0 ;  /* 0x0000000000007b1d */ /* 0x000ff60000010000 */
[----:B0-----:R-:W-:Y:S05]  /*0440*/  @P5 BRA `(.L_x_4) ;  /* 0x00000004008c5947 */ /* 0x001fea0003800000 */
[----:B------:R-:W-:Y:S01]  /*0450*/  UISETP.GE.U32.AND UP1, UPT, UR7, 0x1e1, UPT ;  /* 0x000001e10700788c */ /* 0x000fe2000bf26070 */
[----:B------:R-:W-:Y:S01]  /*0460*/  HFMA2 R16, -RZ, RZ, 0, 0 ;  /* 0x00000000ff107431 */ /* 0x000fe200000001ff */
[----:B------:R-:W-:Y:S01]  /*0470*/  UIADD3 UR4, UPT, UPT, UR7, -0x1, URZ ;  /* 0xffffffff07047890 */ /* 0x000fe2000fffe0ff */
[----:B------:R-:W-:-:S03]  /*0480*/  MOV R12, RZ ;  /* 0x000000ff000c7202 */ /* 0x000fc60000000f00 */
[----:B------:R-:W-:-:S04]  /*0490*/  ULEA.HI UR4, UR4, 0x1, URZ, 0x1b ;  /* 0x0000000104047891 */ /* 0x000fc8000f8fd8ff */
[----:B------:R-:W-:-:S04]  /*04a0*/  ULOP3.LUT UR6, UR4, 0xf, URZ, 0xc0, !UPT ;  /* 0x0000000f04067892 */ /* 0x000fc8000f8ec0ff */
[----:B------:R-:W-:Y:S01]  /*04b0*/  UISETP.NE.AND UP0, UPT, UR6, URZ, UPT ;  /* 0x000000ff0600728c */ /* 0x000fe2000bf05270 */
[----:B------:R-:W-:Y:S10]  /*04c0*/  BRA.U !UP1, `(.L_x_5) ;  /* 0x0000000109a87547 */ /* 0x000ff4000b800000 */
[----:B------:R-:W-:Y:S01]  /*04d0*/  ULOP3.LUT UR5, UR4, 0xffffff0, URZ, 0xc0, !UPT ;  /* 0x0ffffff004057892 */ /* 0x000fe2000f8ec0ff */
[----:B------:R-:W-:Y:S02]  /*04e0*/  IADD3 R8, PT, PT, R3, 0x400, RZ ;  /* 0x0000040003087810 */ /* 0x000fe40007ffe0ff */
[----:B------:R-:W-:Y:S01]  /*04f0*/  MOV R16, RZ ;  /* 0x000000ff00107202 */ /* 0x000fe20000000f00 */
[----:B------:R-:W-:Y:S01]  /*0500*/  UIADD3 UR5, UPT, UPT, -UR5, URZ, URZ ;  /* 0x000000ff05057290 */ /* 0x000fe2000fffe1ff */
[----:B------:R-:W-:-:S11]  /*0510*/  MOV R12, RZ ;  /* 0x000000ff000c7202 */ /* 0x000fd60000000f00 */
.L_x_6:
[----:B------:R-:W0:Y:S01]  /*0520*/  LDS R17, [R8+-0x400] ;  /* 0xfffc000008117984 */ /* 0x000e220000000800 */
[----:B------:R-:W-:Y:S01]  /*0530*/  UIADD3 UR5, UPT, UPT, UR5, 0x10, URZ ;  /* 0x0000001005057890 */ /* 0x000fe2000fffe0ff */
[----:B------:R-:W-:Y:S02]  /*0540*/  IADD3 R12, PT, PT, R12, 0x200, RZ ;  /* 0x000002000c0c7810 */ /* 0x000fe40007ffe0ff */
[----:B------:R-:W1:Y:S01]  /*0550*/  LDS R18, [R8+-0x380] ;  /* 0xfffc800008127984 */ /* 0x000e620000000800 */
[----:B------:R-:W-:-:S03]  /*0560*/  UISETP.NE.AND UP1, UPT, UR5, URZ, UPT ;  /* 0x000000ff0500728c */ /* 0x000fc6000bf25270 */
[----:B------:R-:W2:Y:S04]  /*0570*/  LDS R19, [R8+-0x300] ;  /* 0xfffd000008137984 */ /* 0x000ea80000000800 */
[----:B------:R-:W3:Y:S04]  /*0580*/  LDS R20, [R8+-0x280] ;  /* 0xfffd800008147984 */ /* 0x000ee80000000800 */
[----:B------:R-:W4:Y:S04]  /*0590*/  LDS R21, [R8+-0x200] ;  /* 0xfffe000008157984 */ /* 0x000f280000000800 */
[----:B------:R-:W5:Y:S04]  /*05a0*/  LDS R15, [R8+-0x180] ;  /* 0xfffe8000080f7984 */ /* 0x000f680000000800 */
[----:B------:R-:W5:Y:S04]  /*05b0*/  LDS R10, [R8+-0x100] ;  /* 0xffff0000080a7984 */ /* 0x000f680000000800 */
[----:B------:R-:W5:Y:S04]  /*05c0*/  LDS R14, [R8+-0x80] ;  /* 0xffff8000080e7984 */ /* 0x000f680000000800 */
[----:B------:R-:W5:Y:S04]  /*05d0*/  LDS R13, [R8] ;  /* 0x00000000080d7984 */ /* 0x000f680000000800 */
[----:B------:R-:W5:Y:S01]  /*05e0*/  LDS R11, [R8+0x80] ;  /* 0x00008000080b7984 */ /* 0x000f620000000800 */
[----:B0-----:R-:W-:-:S03]  /*05f0*/  FADD R17, R17, R16 ;  /* 0x0000001011117221 */ /* 0x001fc60000000000 */
[----:B------:R-:W0:Y:S01]  /*0600*/  LDS R16, [R8+0x100] ;  /* 0x0001000008107984 */ /* 0x000e220000000800 */
[----:B-1----:R-:W-:-:S03]  /*0610*/  FADD R18, R17, R18 ;  /* 0x0000001211127221 */ /* 0x002fc60000000000 */
[----:B------:R-:W1:Y:S01]  /*0620*/  LDS R17, [R8+0x180] ;  /* 0x0001800008117984 */ /* 0x000e620000000800 */
[----:B--2---:R-:W-:-:S03]  /*0630*/  FADD R19, R18, R19 ;  /* 0x0000001312137221 */ /* 0x004fc60000000000 */
[----:B------:R-:W2:Y:S01]  /*0640*/  LDS R18, [R8+0x200] ;  /* 0x0002000008127984 */ /* 0x000ea20000000800 */
[----:B---3--:R-:W-:-:S03]  /*0650*/  FADD R20, R19, R20 ;  /* 0x0000001413147221 */ /* 0x008fc60000000000 */
[----:B------:R-:W3:Y:S01]  /*0660*/  LDS R19, [R8+0x280] ;  /* 0x0002800008137984 */ /* 0x000ee20000000800 */
[----:B----4-:R-:W-:-:S03]  /*0670*/  FADD R22, R20, R21 ;  /* 0x0000001514167221 */ /* 0x010fc60000000000 */
[----:B------:R-:W4:Y:S01]  /*0680*/  LDS R20, [R8+0x300] ;  /* 0x0003000008147984 */ /* 0x000f220000000800 */
[----:B-----5:R-:W-:-:S03]  /*0690*/  FADD R21, R22, R15 ;  /* 0x0000000f16157221 */ /* 0x020fc60000000000 */
[----:B------:R5:W4:Y:S01]  /*06a0*/  LDS R15, [R8+0x380] ;  /* 0x00038000080f7984 */ /* 0x000b220000000800 */
[----:B------:R-:W-:-:S04]  /*06b0*/  FADD R21, R21, R10 ;  /* 0x0000000a15157221 */ /* 0x000fc80000000000 */
[----:B------:R-:W-:Y:S01]  /*06c0*/  FADD R14, R21, R14 ;  /* 0x0000000e150e7221 */ /* 0x000fe20000000000 */
[----:B-----5:R-:W-:-:S03]  /*06d0*/  IADD3 R8, PT, PT, R8, 0x800, RZ ;  /* 0x0000080008087810 */ /* 0x020fc60007ffe0ff */
[----:B------:R-:W-:-:S04]  /*06e0*/  FADD R14, R14, R13 ;  /* 0x0000000d0e0e7221 */ /* 0x000fc80000000000 */
[----:B------:R-:W-:-:S04]  /*06f0*/  FADD R11, R14, R11 ;  /* 0x0000000b0e0b7221 */ /* 0x000fc80000000000 */
[----:B0-----:R-:W-:-:S04]  /*0700*/  FADD R16, R11, R16 ;  /* 0x000000100b107221 */ /* 0x001fc80000000000 */
[----:B-1----:R-:W-:-:S04]  /*0710*/  FADD R17, R16, R17 ;  /* 0x0000001110117221 */ /* 0x002fc80000000000 */
[----:B--2---:R-:W-:-:S04]  /*0720*/  FADD R18, R17, R18 ;  /* 0x0000001211127221 */ /* 0x004fc80000000000 */
[----:B---3--:R-:W-:-:S04]  /*0730*/  FADD R19, R18, R19 ;  /* 0x0000001312137221 */ /* 0x008fc80000000000 */
[----:B----4-:R-:W-:-:S04]  /*0740*/  FADD R20, R19, R20 ;  /* 0x0000001413147221 */ /* 0x010fc80000000000 */
[----:B------:R-:W-:Y:S01]  /*0750*/  FADD R16, R20, R15 ;  /* 0x0000000f14107221 */ /* 0x000fe20000000000 */
[----:B------:R-:W-:Y:S06]  /*0760*/  BRA.U UP1, `(.L_x_6) ;  /* 0xfffffffd016c7547 */ /* 0x000fec000b83ffff */
.L_x_5:
[----:B------:R-:W-:Y:S05]  /*0770*/  BRA.U !UP0, `(.L_x_7) ;  /* 0x0000000108b87547 */ /* 0x000fea000b800000 */
[----:B------:R-:W-:Y:S02]  /*0780*/  UISETP.GE.U32.AND UP0, UPT, UR6, 0x8, UPT ;  /* 0x000000080600788c */ /* 0x000fe4000bf06070 */
[----:B------:R-:W-:-:S04]  /*0790*/  ULOP3.LUT UR5, UR4, 0x7, URZ, 0xc0, !UPT ;  /* 0x0000000704057892 */ /* 0x000fc8000f8ec0ff */
[----:B------:R-:W-:-:S03]  /*07a0*/  UISETP.NE.AND UP1, UPT, UR5, URZ, UPT ;  /* 0x000000ff0500728c */ /* 0x000fc6000bf25270 */
[----:B------:R-:W-:Y:S08]  /*07b0*/  BRA.U !UP0, `(.L_x_8) ;  /* 0x0000000108487547 */ /* 0x000ff0000b800000 */
[C---:B------:R-:W-:Y:S02]  /*07c0*/  LEA R8, R12.reuse, R3, 0x2 ;  /* 0x000000030c087211 */ /* 0x040fe400078e10ff */
[----:B------:R-:W-:-:S03]  /*07d0*/  IADD3 R12, PT, PT, R12, 0x100, RZ ;  /* 0x000001000c0c7810 */ /* 0x000fc60007ffe0ff */
[----:B------:R-:W0:Y:S04]  /*07e0*/  LDS R11, [R8] ;  /* 0x00000000080b7984 */ /* 0x000e280000000800 */
[----:B------:R-:W1:Y:S04]  /*07f0*/  LDS R10, [R8+0x80] ;  /* 0x00008000080a7984 */ /* 0x000e680000000800 */
[----:B------:R-:W2:Y:S04]  /*0800*/  LDS R13, [R8+0x100] ;  /* 0x00010000080d7984 */ /* 0x000ea80000000800 */
[----:B------:R-:W3:Y:S04]  /*0810*/  LDS R15, [R8+0x180] ;  /* 0x00018000080f7984 */ /* 0x000ee80000000800 */
[----:B------:R-:W4:Y:S04]  /*0820*/  LDS R17, [R8+0x200] ;  /* 0x0002000008117984 */ /* 0x000f280000000800 */
[----:B------:R-:W5:Y:S04]  /*0830*/  LDS R19, [R8+0x280] ;  /* 0x0002800008137984 */ /* 0x000f680000000800 */
[----:B------:R-:W5:Y:S04]  /*0840*/  LDS R21, [R8+0x300] ;  /* 0x0003000008157984 */ /* 0x000f680000000800 */
[----:B------:R-:W5:Y:S01]  /*0850*/  LDS R23, [R8+0x380] ;  /* 0x0003800008177984 */ /* 0x000f620000000800 */
[----:B0-----:R-:W-:-:S04]  /*0860*/  FADD R11, R16, R11 ;  /* 0x0000000b100b7221 */ /* 0x001fc80000000000 */
[----:B-1----:R-:W-:-:S04]  /*0870*/  FADD R10, R11, R10 ;  /* 0x0000000a0b0a7221 */ /* 0x002fc80000000000 */
[----:B--2---:R-:W-:-:S04]  /*0880*/  FADD R10, R10, R13 ;  /* 0x0000000d0a0a7221 */ /* 0x004fc80000000000 */
[----:B---3--:R-:W-:-:S04]  /*0890*/  FADD R10, R10, R15 ;  /* 0x0000000f0a0a7221 */ /* 0x008fc80000000000 */
[----:B----4-:R-:W-:-:S04]  /*08a0*/  FADD R10, R10, R17 ;  /* 0x000000110a0a7221 */ /* 0x010fc80000000000 */
[----:B-----5:R-:W-:-:S04]  /*08b0*/  FADD R10, R10, R19 ;  /* 0x000000130a0a7221 */ /* 0x020fc80000000000 */
[----:B------:R-:W-:-:S04]  /*08c0*/  FADD R10, R10, R21 ;  /* 0x000000150a0a7221 */ /* 0x000fc80000000000 */
[----:B------:R-:W-:-:S07]  /*08d0*/  FADD R16, R10, R23 ;  /* 0x000000170a107221 */ /* 0x000fce0000000000 */
.L_x_8:
        /* <DEDUP_REMOVED lines=10> */
[----:B------:R-:W3:Y:S01]  /*0980*/  LDS R15, [R10+0x180] ;  /* 0x000180000a0f7984 */ /* 0x000ee20000000800 */
[----:B0-----:R-:W-:-:S04]  /*0990*/  FADD R11, R16, R11 ;  /* 0x0000000b100b7221 */ /* 0x001fc80000000000 */
[----:B-1----:R-:W-:-:S04]  /*09a0*/  FADD R8, R11, R8 ;  /* 0x000000080b087221 */ /* 0x002fc80000000000 */
[----:B--2---:R-:W-:-:S04]  /*09b0*/  FADD R8, R8, R13 ;  /* 0x0000000d08087221 */ /* 0x004fc80000000000 */
[----:B---3--:R-:W-:-:S07]  /*09c0*/  FADD R16, R8, R15 ;  /* 0x0000000f08107221 */ /* 0x008fce0000000000 */
.L_x_9:
[----:B------:R-:W-:Y:S05]  /*09d0*/  BRA.U !UP1, `(.L_x_7) ;  /* 0x0000000109207547 */ /* 0x000fea000b800000 */
[----:B------:R-:W-:Y:S01]  /*09e0*/  LEA R12, R12, R3, 0x2 ;  /* 0x000000030c0c7211 */ /* 0x000fe200078e10ff */
[----:B------:R-:W-:-:S12]  /*09f0*/  UIADD3 UR4, UPT, UPT, -UR4, URZ, URZ ;  /* 0x000000ff04047290 */ /* 0x000fd8000fffe1ff */
.L_x_10:
[----:B------:R0:W1:Y:S01]  /*0a00*/  LDS R11, [R12] ;  /* 0x000000000c0b7984 */ /* 0x0000620000000800 */
[----:B------:R-:W-:-:S04]  /*0a10*/  UIADD3 UR4, UPT, UPT, UR4, 0x1, URZ ;  /* 0x0000000104047890 */ /* 0x000fc8000fffe0ff */
[----:B------:R-:W-:Y:S01]  /*0a20*/  UISETP.NE.AND UP0, UPT, UR4, URZ, UPT ;  /* 0x000000ff0400728c */ /* 0x000fe2000bf05270 */
[----:B0-----:R-:W-:Y:S01]  /*0a30*/  IADD3 R12, PT, PT, R12, 0x80, RZ ;  /* 0x000000800c0c7810 */ /* 0x001fe20007ffe0ff */
[----:B-1----:R-:W-:-:S07]  /*0a40*/  FADD R16, R11, R16 ;  /* 0x000000100b107221 */ /* 0x002fce0000000000 */
[----:B------:R-:W-:Y:S05]  /*0a50*/  BRA.U UP0, `(.L_x_10) ;  /* 0xfffffffd00e87547 */ /* 0x000fea000b83ffff */
.L_x_7:
[----:B------:R-:W-:-:S05]  /*0a60*/  LEA R11, R6, R9, 0x18 ;  /* 0x00000009060b7211 */ /* 0x000fca00078ec0ff */
[----:B------:R0:W-:Y:S02]  /*0a70*/  STS [R11+0x10], R16 ;  /* 0x000010100b007388 */ /* 0x0001e40000000800 */
.L_x_4:
[----:B------:R-:W-:Y:S05]  /*0a80*/  BSYNC.RECONVERGENT B0 ;  /* 0x0000000000007941 */ /* 0x000fea0003800200 */
.L_x_3:
[----:B------:R-:W-:Y:S01]  /*0a90*/  BAR.SYNC.DEFER_BLOCKING 0x0 ;  /* 0x0000000000007b1d */ /* 0x000fe20000010000 */
[----:B------:R-:W-:Y:S02]  /*0aa0*/  ISETP.NE.AND P6, PT, R4, RZ, PT ;  /* 0x000000ff0400720c */ /* 0x000fe40003fc5270 */
[----:B------:R-:W-:Y:S02]  /*0ab0*/  ISETP.GE.U32.AND P5, PT, R7, 0x2, PT ;  /* 0x000000020700780c */ /* 0x000fe40003fa6070 */
[----:B------:R-:W-:-:S09]  /*0ac0*/  P2R R8, PR, RZ, 0x40 ;  /* 0x00000040ff087803 */ /* 0x000fd20000000000 */
[----:B------:R-:W-:Y:S01]  /*0ad0*/  @!P6 LEA R13, R6, R9, 0x18 ;  /* 0x00000009060de211 */ /* 0x000fe200078ec0ff */
[----:B0-----:R-:W0:Y:S05]  /*0ae0*/  @!P6 LDC.64 R10, c[0x0][0x388] ;  /* 0x0000e200ff0aeb82 */ /* 0x001e2a0000000a00 */
[----:B------:R-:W1:Y:S01]  /*0af0*/  @!P6 LDS R13, [R13+0x10] ;  /* 0x000010000d0de984 */ /* 0x000e620000000800 */
[----:B0-----:R-:W-:-:S05]  /*0b00*/  @!P6 IMAD.WIDE.U32 R10, R5, 0x4, R10 ;  /* 0x00000004050ae825 */ /* 0x001fca00078e000a */
[----:B-1----:R0:W-:Y:S01]  /*0b10*/  @!P6 STG.E desc[UR8][R10.64], R13 ;  /* 0x0000000d0a00e986 */ /* 0x0021e2000c101908 */
[----:B------:R-:W-:Y:S05]  /*0b20*/  @!P5 EXIT ;  /* 0x000000000000d94d */ /* 0x000fea0003800000 */
[----:B------:R-:W-:Y:S01]  /*0b30*/  LEA R5, R6, R9, 0x18 ;  /* 0x0000000906057211 */ /* 0x000fe200078ec0ff */
[----:B------:R-:W-:Y:S06]  /*0b40*/  MEMBAR.SC.GPU ;  /* 0x0000000000007992 */ /* 0x000fec0000002000 */
[----:B------:R-:W-:-:S00]  /*0b50*/  ERRBAR ;  /* 0x00000000000079ab */ /* 0x000fc00000000000 */
[----:B------:R-:W-:Y:S06]  /*0b60*/  CGAERRBAR ;  /* 0x00000000000075ab */ /* 0x000fec0000000000 */
[----:B------:R-:W-:Y:S01]  /*0b70*/  CCTL.IVALL ;  /* 0x00000000ff00798f */ /* 0x000fe20002000000 */
[----:B------:R-:W-:Y:S04]  /*0b80*/  BSSY.RECONVERGENT B0, `(.L_x_11) ;  /* 0x0000009000007945 */ /* 0x000fe80003800200 */
[----:B------:R-:W-:Y:S05]  /*0b90*/  @P6 BRA `(.L_x_12) ;  /* 0x00000000001c6947 */ /* 0x000fea0003800000 */
[----:B0-----:R-:W0:Y:S02]  /*0ba0*/  LDC.64 R10, c[0x4][0x8] ;  /* 0x01000200ff0a7b82 */ /* 0x001e240000000a00 */
[----:B0-----:R-:W2:Y:S01]  /*0bb0*/  ATOMG.E.INC.STRONG.GPU PT, R10, desc[UR8][R10.64], R7 ;  /* 0x800000070a0a79a8 */ /* 0x001ea200099ef108 */
[----:B------:R-:W-:Y:S02]  /*0bc0*/  IADD3 R13, PT, PT, R7, -0x1, RZ ;  /* 0xffffffff070d7810 */ /* 0x000fe40007ffe0ff */
[----:B------:R-:W-:Y:S02]  /*0bd0*/  LEA R9, R6, R9, 0x18 ;  /* 0x0000000906097211 */ /* 0x000fe400078ec0ff */
[----:B--2---:R-:W-:-:S04]  /*0be0*/  ISETP.NE.AND P5, PT, R10, R13, PT ;  /* 0x0000000d0a00720c */ /* 0x004fc80003fa5270 */
[----:B------:R-:W-:-:S05]  /*0bf0*/  SEL R6, RZ, 0x1, P5 ;  /* 0x00000001ff067807 */ /* 0x000fca0002800000 */
[----:B------:R1:W-:Y:S04]  /*0c00*/  STS.U8 [R9], R6 ;  /* 0x0000000609007388 */ /* 0x0003e80000000000 */
.L_x_12:
[----:B------:R-:W-:Y:S05]  /*0c10*/  BSYNC.RECONVERGENT B0 ;  /* 0x0000000000007941 */ /* 0x000fea0003800200 */
.L_x_11:
[----:B------:R-:W-:Y:S06]  /*0c20*/  BAR.SYNC.DEFER_BLOCKING 0x0 ;  /* 0x0000000000007b1d */ /* 0x000fec0000010000 */
[----:B-1----:R-:W1:Y:S02]  /*0c30*/  LDS.U8 R6, [R5] ;  /* 0x0000000005067984 */ /* 0x002e640000000000 */
[----:B-1----:R-:W-:-:S13]  /*0c40*/  ISETP.NE.AND P5, PT, R6, RZ, PT ;  /* 0x000000ff0600720c */ /* 0x002fda0003fa5270 */
[----:B------:R-:W-:Y:S05]  /*0c50*/  @!P5 EXIT ;  /* 0x000000000000d94d */ /* 0x000fea0003800000 */
[----:B------:R-:W-:Y:S01]  /*0c60*/  ISETP.GE.U32.AND P5, PT, R4, R7, PT ;  /* 0x000000070400720c */ /* 0x000fe20003fa6070 */
[----:B------:R-:W-:Y:S01]  /*0c70*/  BSSY.RECONVERGENT B0, `(.L_x_13) ;  /* 0x0000074000007945 */ /* 0x000fe20003800200 */
[----:B------:R-:W-:-:S11]  /*0c80*/  HFMA2 R9, -RZ, RZ, 0, 0 ;  /* 0x00000000ff097431 */ /* 0x000fd600000001ff */
[----:B------:R-:W-:Y:S05]  /*0c90*/  @P5 BRA `(.L_x_14) ;  /* 0x0000000400c45947 */ /* 0x000fea0003800000 */
[CC--:B------:R-:W-:Y:S01]  /*0ca0*/  IADD3 R6, PT, PT, R4.reuse, -R7.reuse, RZ ;  /* 0x8000000704067210 */ /* 0x0c0fe20007ffe0ff */
[----:B------:R-:W-:Y:S01]  /*0cb0*/  BSSY.RECONVERGENT B1, `(.L_x_15) ;  /* 0x0000035000017945 */ /* 0x000fe20003800200 */
[----:B------:R-:W-:Y:S02]  /*0cc0*/  IADD3 R8, PT, PT, -R4, R7, RZ ;  /* 0x0000000704087210 */ /* 0x000fe40007ffe1ff */
[----:B------:R-:W-:Y:S02]  /*0cd0*/  ISETP.GT.U32.AND P5, PT, R6, -0x10, PT ;  /* 0xfffffff00600780c */ /* 0x000fe40003fa4070 */
[----:B------:R-:W-:Y:S02]  /*0ce0*/  MOV R9, RZ ;  /* 0x000000ff00097202 */ /* 0x000fe40000000f00 */
[----:B------:R-:W-:Y:S02]  /*0cf0*/  LOP3.LUT R25, R8, 0xf, RZ, 0xc0, !PT ;  /* 0x0000000f08197812 */ /* 0x000fe400078ec0ff */
[----:B0-----:R-:W-:-:S07]  /*0d00*/  MOV R10, R4 ;  /* 0x00000004000a7202 */ /* 0x001fce0000000f00 */
[----:B------:R-:W-:Y:S05]  /*0d10*/  @P5 BRA `(.L_x_16) ;  /* 0x0000000000b85947 */ /* 0x000fea0003800000 */
[----:B------:R-:W0:Y:S01]  /*0d20*/  LDC.64 R6, c[0x0][0x388] ;  /* 0x0000e200ff067b82 */ /* 0x000e220000000a00 */
[----:B------:R-:W-:Y:S01]  /*0d30*/  LOP3.LUT R12, R8, 0x7ffffff0, RZ, 0xc0, !PT ;  /* 0x7ffffff0080c7812 */ /* 0x000fe200078ec0ff */
[----:B------:R-:W-:Y:S01]  /*0d40*/  HFMA2 R9, -RZ, RZ, 0, 0 ;  /* 0x00000000ff097431 */ /* 0x000fe200000001ff */
[----:B------:R-:W-:Y:S02]  /*0d50*/  MOV R10, R4 ;  /* 0x00000004000a7202 */ /* 0x000fe40000000f00 */
[----:B------:R-:W-:Y:S01]  /*0d60*/  IADD3 R12, PT, PT, -R12, RZ, RZ ;  /* 0x000000ff0c0c7210 */ /* 0x000fe20007ffe1ff */
[----:B0-----:R-:W-:-:S03]  /*0d70*/  IMAD.WIDE.U32 R6, R4, 0x4, R6 ;  /* 0x0000000404067825 */ /* 0x001fc600078e0006 */
[----:B------:R-:W-:-:S04]  /*0d80*/  IADD3 R6, P5, PT, R6, 0x20, RZ ;  /* 0x0000002006067810 */ /* 0x000fc80007fbe0ff */
[----:B------:R-:W-:-:S09]  /*0d90*/  IADD3.X R7, PT, PT, RZ, R7, RZ, P5, !PT ;  /* 0x00000007ff077210 */ /* 0x000fd20002ffe4ff */
.L_x_17:
[----:B------:R-:W2:Y:S04]  /*0da0*/  LDG.E R26, desc[UR8][R6.64+-0x20] ;  /* 0xffffe008061a7981 */ /* 0x000ea8000c1e1900 */
[----:B------:R-:W3:Y:S04]  /*0db0*/  LDG.E R27, desc[UR8][R6.64+-0x1c] ;  /* 0xffffe408061b7981 */ /* 0x000ee8000c1e1900 */
[----:B------:R-:W4:Y:S04]  /*0dc0*/  LDG.E R24, desc[UR8][R6.64+-0x18] ;  /* 0xffffe80806187981 */ /* 0x000f28000c1e1900 */
[----:B------:R-:W5:Y:S04]  /*0dd0*/  LDG.E R23, desc[UR8][R6.64+-0x14] ;  /* 0xffffec0806177981 */ /* 0x000f68000c1e1900 */
        /* <DEDUP_REMOVED lines=10> */
[----:B------:R-:W5:Y:S01]  /*0e80*/  LDG.E R13, desc[UR8][R6.64+0x18] ;  /* 0x00001808060d7981 */ /* 0x000f62000c1e1900 */
[----:B--2---:R-:W-:-:S03]  /*0e90*/  FADD R26, R26, R9 ;  /* 0x000000091a1a7221 */ /* 0x004fc60000000000 */
[----:B------:R0:W2:Y:S01]  /*0ea0*/  LDG.E R9, desc[UR8][R6.64+0x1c] ;  /* 0x00001c0806097981 */ /* 0x0000a2000c1e1900 */
[----:B------:R-:W-:Y:S01]  /*0eb0*/  IADD3 R12, PT, PT, R12, 0x10, RZ ;  /* 0x000000100c0c7810 */ /* 0x000fe20007ffe0ff */
[----:B---3--:R-:W-:Y:S01]  /*0ec0*/  FADD R27, R26, R27 ;  /* 0x0000001b1a1b7221 */ /* 0x008fe20000000000 */
[----:B------:R-:W-:-:S03]  /*0ed0*/  IADD3 R10, PT, PT, R10, 0x10, RZ ;  /* 0x000000100a0a7810 */ /* 0x000fc60007ffe0ff */
[----:B----4-:R-:W-:-:S04]  /*0ee0*/  FADD R24, R27, R24 ;  /* 0x000000181b187221 */ /* 0x010fc80000000000 */
[----:B-----5:R-:W-:Y:S01]  /*0ef0*/  FADD R23, R24, R23 ;  /* 0x0000001718177221 */ /* 0x020fe20000000000 */
[----:B0-----:R-:W-:-:S03]  /*0f00*/  IADD3 R6, P5, PT, R6, 0x40, RZ ;  /* 0x0000004006067810 */ /* 0x001fc60007fbe0ff */
[----:B------:R-:W-:Y:S01]  /*0f10*/  FADD R22, R23, R22 ;  /* 0x0000001617167221 */ /* 0x000fe20000000000 */
[----:B------:R-:W-:Y:S02]  /*0f20*/  IADD3.X R7, PT, PT, RZ, R7, RZ, P5, !PT ;  /* 0x00000007ff077210 */ /* 0x000fe40002ffe4ff */
[----:B------:R-:W-:Y:S01]  /*0f30*/  ISETP.NE.AND P5, PT, R12, RZ, PT ;  /* 0x000000ff0c00720c */ /* 0x000fe20003fa5270 */
[----:B------:R-:W-:-:S04]  /*0f40*/  FADD R21, R22, R21 ;  /* 0x0000001516157221 */ /* 0x000fc80000000000 */
        /* <DEDUP_REMOVED lines=9> */
[----:B--2---:R-:W-:Y:S01]  /*0fe0*/  FADD R9, R14, R9 ;  /* 0x000000090e097221 */ /* 0x004fe20000000000 */
[----:B------:R-:W-:Y:S06]  /*0ff0*/  @P5 BRA `(.L_x_17) ;  /* 0xfffffffc00685947 */ /* 0x000fec000383ffff */
.L_x_16:
[----:B------:R-:W-:Y:S05]  /*1000*/  BSYNC.RECONVERGENT B1 ;  /* 0x0000000000017941 */ /* 0x000fea0003800200 */
.L_x_15:
[----:B------:R-:W-:-:S13]  /*1010*/  ISETP.NE.AND P5, PT, R25, RZ, PT ;  /* 0x000000ff1900720c */ /* 0x000fda0003fa5270 */
[----:B------:R-:W-:Y:S05]  /*1020*/  @!P5 BRA `(.L_x_14) ;  /* 0x0000000000e0d947 */ /* 0x000fea0003800000 */
[----:B------:R-:W-:Y:S01]  /*1030*/  ISETP.GE.U32.AND P6, PT, R25, 0x8, PT ;  /* 0x000000081900780c */ /* 0x000fe20003fc6070 */
[----:B------:R-:W-:Y:S01]  /*1040*/  BSSY.RECONVERGENT B1, `(.L_x_18) ;  /* 0x0000017000017945 */ /* 0x000fe20003800200 */
[----:B------:R-:W-:-:S04]  /*1050*/  LOP3.LUT R13, R8, 0x7, RZ, 0xc0, !PT ;  /* 0x00000007080d7812 */ /* 0x000fc800078ec0ff */
[----:B------:R-:W-:-:S07]  /*1060*/  ISETP.NE.AND P5, PT, R13, RZ, PT ;  /* 0x000000ff0d00720c */ /* 0x000fce0003fa5270 */
[----:B------:R-:W-:Y:S06]  /*1070*/  @!P6 BRA `(.L_x_19) ;  /* 0x00000000004ce947 */ /* 0x000fec0003800000 */
[----:B------:R-:W0:Y:S02]  /*1080*/  LDC.64 R6, c[0x0][0x388] ;  /* 0x0000e200ff067b82 */ /* 0x000e240000000a00 */
[----:B0-----:R-:W-:-:S05]  /*1090*/  IMAD.WIDE.U32 R6, R10, 0x4, R6 ;  /* 0x000000040a067825 */ /* 0x001fca00078e0006 */
[----:B------:R-:W2:Y:S04]  /*10a0*/  LDG.E R12, desc[UR8][R6.64] ;  /* 0x00000008060c7981 */ /* 0x000ea8000c1e1900 */
[----:B------:R-:W3:Y:S04]  /*10b0*/  LDG.E R11, desc[UR8][R6.64+0x4] ;  /* 0x00000408060b7981 */ /* 0x000ee8000c1e1900 */
[----:B------:R-:W4:Y:S04]  /*10c0*/  LDG.E R14, desc[UR8][R6.64+0x8] ;  /* 0x00000808060e7981 */ /* 0x000f28000c1e1900 */
[----:B------:R-:W5:Y:S04]  /*10d0*/  LDG.E R16, desc[UR8][R6.64+0xc] ;  /* 0x00000c0806107981 */ /* 0x000f68000c1e1900 */
[----:B------:R-:W5:Y:S04]  /*10e0*/  LDG.E R18, desc[UR8][R6.64+0x10] ;  /* 0x0000100806127981 */ /* 0x000f68000c1e1900 */
[----:B------:R-:W5:Y:S04]  /*10f0*/  LDG.E R20, desc[UR8][R6.64+0x14] ;  /* 0x0000140806147981 */ /* 0x000f68000c1e1900 */
[----:B------:R-:W5:Y:S04]  /*1100*/  LDG.E R22, desc[UR8][R6.64+0x18] ;  /* 0x0000180806167981 */ /* 0x000f68000c1e1900 */
[----:B------:R-:W5:Y:S01]  /*1110*/  LDG.E R24, desc[UR8][R6.64+0x1c] ;  /* 0x00001c0806187981 */ /* 0x000f62000c1e1900 */
[----:B------:R-:W-:Y:S01]  /*1120*/  IADD3 R10, PT, PT, R10, 0x8, RZ ;  /* 0x000000080a0a7810 */ /* 0x000fe20007ffe0ff */
[----:B--2---:R-:W-:-:S04]  /*1130*/  FADD R12, R9, R12 ;  /* 0x0000000c090c7221 */ /* 0x004fc80000000000 */
[----:B---3--:R-:W-:-:S04]  /*1140*/  FADD R11, R12, R11 ;  /* 0x0000000b0c0b7221 */ /* 0x008fc80000000000 */
[----:B----4-:R-:W-:-:S04]  /*1150*/  FADD R11, R11, R14 ;  /* 0x0000000e0b0b7221 */ /* 0x010fc80000000000 */
[----:B-----5:R-:W-:-:S04]  /*1160*/  FADD R11, R11, R16 ;  /* 0x000000100b0b7221 */ /* 0x020fc80000000000 */
[----:B------:R-:W-:-:S04]  /*1170*/  FADD R11, R11, R18 ;  /* 0x000000120b0b7221 */ /* 0x000fc80000000000 */
[----:B------:R-:W-:-:S04]  /*1180*/  FADD R11, R11, R20 ;  /* 0x000000140b0b7221 */ /* 0x000fc80000000000 */
[----:B------:R-:W-:-:S04]  /*1190*/  FADD R11, R11, R22 ;  /* 0x000000160b0b7221 */ /* 0x000fc80000000000 */
[----:B------:R-:W-:-:S07]  /*11a0*/  FADD R9, R11, R24 ;  /* 0x000000180b097221 */ /* 0x000fce0000000000 */
.L_x_19:
[----:B------:R-:W-:Y:S05]  /*11b0*/  BSYNC.RECONVERGENT B1 ;  /* 0x0000000000017941 */ /* 0x000fea0003800200 */
.L_x_18:
        /* <DEDUP_REMOVED lines=11> */
[----:B------:R-:W5:Y:S01]  /*1270*/  LDG.E R16, desc[UR8][R6.64+0xc] ;  /* 0x00000c0806107981 */ /* 0x000f62000c1e1900 */
[----:B------:R-:W-:Y:S01]  /*1280*/  IADD3 R10, PT, PT, R10, 0x4, RZ ;  /* 0x000000040a0a7810 */ /* 0x000fe20007ffe0ff */
[----:B--2---:R-:W-:-:S04]  /*1290*/  FADD R12, R9, R12 ;  /* 0x0000000c090c7221 */ /* 0x004fc80000000000 */
[----:B---3--:R-:W-:-:S04]  /*12a0*/  FADD R11, R12, R11 ;  /* 0x0000000b0c0b7221 */ /* 0x008fc80000000000 */
[----:B----4-:R-:W-:-:S04]  /*12b0*/  FADD R11, R11, R14 ;  /* 0x0000000e0b0b7221 */ /* 0x010fc80000000000 */
[----:B-----5:R-:W-:-:S07]  /*12c0*/  FADD R9, R11, R16 ;  /* 0x000000100b097221 */ /* 0x020fce0000000000 */
.L_x_21:
[----:B------:R-:W-:Y:S05]  /*12d0*/  BSYNC.RECONVERGENT B1 ;  /* 0x0000000000017941 */ /* 0x000fea0003800200 */
.L_x_20:
[----:B------:R-:W-:Y:S05]  /*12e0*/  @!P5 BRA `(.L_x_14) ;  /* 0x000000000030d947 */ /* 0x000fea0003800000 */
[----:B------:R-:W0:Y:S01]  /*12f0*/  LDC.64 R6, c[0x0][0x388] ;  /* 0x0000e200ff067b82 */ /* 0x000e220000000a00 */
[----:B------:R-:W-:Y:S01]  /*1300*/  IADD3 R8, PT, PT, -R8, RZ, RZ ;  /* 0x000000ff08087210 */ /* 0x000fe20007ffe1ff */
[----:B0-----:R-:W-:-:S03]  /*1310*/  IMAD.WIDE.U32 R6, R10, 0x4, R6 ;  /* 0x000000040a067825 */ /* 0x001fc600078e0006 */
[----:B------:R-:W-:-:S07]  /*1320*/  MOV R10, R6 ;  /* 0x00000006000a7202 */ /* 0x000fce0000000f00 */
.L_x_22:
[----:B------:R-:W-:-:S06]  /*1330*/  MOV R6, R10 ;  /* 0x0000000a00067202 */ /* 0x000fcc0000000f00 */
[----:B------:R0:W2:Y:S01]  /*1340*/  LDG.E R6, desc[UR8][R6.64] ;  /* 0x0000000806067981 */ /* 0x0000a2000c1e1900 */
[----:B------:R-:W-:Y:S02]  /*1350*/  IADD3 R10, P5, PT, R10, 0x4, RZ ;  /* 0x000000040a0a7810 */ /* 0x000fe40007fbe0ff */
[----:B------:R-:W-:Y:S02]  /*1360*/  IADD3 R8, PT, PT, R8, 0x1, RZ ;  /* 0x0000000108087810 */ /* 0x000fe40007ffe0ff */
[----:B0-----:R-:W-:Y:S02]  /*1370*/  IADD3.X R7, PT, PT, RZ, R7, RZ, P5, !PT ;  /* 0x00000007ff077210 */ /* 0x001fe40002ffe4ff */
[----:B------:R-:W-:Y:S01]  /*1380*/  ISETP.NE.AND P5, PT, R8, RZ, PT ;  /* 0x000000ff0800720c */ /* 0x000fe20003fa5270 */
[----:B--2---:R-:W-:-:S12]  /*1390*/  FADD R9, R6, R9 ;  /* 0x0000000906097221 */ /* 0x004fd80000000000 */
[----:B------:R-:W-:Y:S05]  /*13a0*/  @P5 BRA `(.L_x_22) ;  /* 0xfffffffc00e05947 */ /* 0x000fea000383ffff */
.L_x_14:
[----:B------:R-:W-:Y:S05]  /*13b0*/  BSYNC.RECONVERGENT B0 ;  /* 0x0000000000007941 */ /* 0x000fea0003800200 */
.L_x_13:
[----:B------:R-:W-:Y:S01]  /*13c0*/  STS [R2], R9 ;  /* 0x0000000902007388 */ /* 0x000fe20000000800 */
[----:B------:R-:W-:-:S03]  /*13d0*/  NOP ;  /* 0x0000000000007918 */ /* 0x000fc60000000000 */
[----:B------:R-:W1:Y:S01]  /*13e0*/  @!P4 LDS R6, [R2+0x40] ;  /* 0x000040000206c984 */ /* 0x000e620000000800 */
[----:B------:R-:W-:Y:S01]  /*13f0*/  BSSY.RECONVERGENT B0, `(.L_x_23) ;  /* 0x0000079000007945 */ /* 0x000fe20003800200 */
[----:B-1----:R-:W-:-:S05]  /*1400*/  @!P4 FADD R9, R9, R6 ;  /* 0x000000060909c221 */ /* 0x002fca0000000000 */
[----:B------:R-:W-:Y:S01]  /*1410*/  @!P4 STS [R2], R9 ;  /* 0x000000090200c388 */ /* 0x000fe20000000800 */
[----:B------:R-:W-:-:S03]  /*1420*/  NOP ;  /* 0x0000000000007918 */ /* 0x000fc60000000000 */
[----:B------:R-:W1:Y:S02]  /*1430*/  @!P3 LDS R6, [R2+0x20] ;  /* 0x000020000206b984 */ /* 0x000e640000000800 */
        /* <DEDUP_REMOVED lines=13> */
[----:B------:R1:W-:Y:S01]  /*1510*/  @!P0 STS [R2], R7 ;  /* 0x0000000702008388 */ /* 0x0003e20000000800 */
[----:B------:R-:W-:Y:S01]  /*1520*/  ISETP.NE.AND P0, PT, R0, RZ, PT ;  /* 0x000000ff0000720c */ /* 0x000fe20003f05270 */
[----:B------:R-:W-:Y:S01]  /*1530*/  NOP ;  /* 0x0000000000007918 */ /* 0x000fe20000000000 */
[----:B------:R-:W-:Y:S11]  /*1540*/  BAR.SYNC.DEFER_BLOCKING 0x0 ;  /* 0x0000000000007b1d */ /* 0x000ff60000010000 */
[----:B-1----:R-:W-:Y:S05]  /*1550*/  @P0 BRA `(.L_x_24) ;  /* 0x0000000400880947 */ /* 0x002fea0003800000 */
[----:B------:R-:W-:Y:S01]  /*1560*/  UISETP.GE.U32.AND UP1, UPT, UR7, 0x1e1, UPT ;  /* 0x000001e10700788c */ /* 0x000fe2000bf26070 */
[----:B0-----:R-:W-:Y:S01]  /*1570*/  HFMA2 R10, -RZ, RZ, 0, 0 ;  /* 0x00000000ff0a7431 */ /* 0x001fe200000001ff */
        /* <DEDUP_REMOVED lines=11> */
.L_x_26:
        /* <DEDUP_REMOVED lines=37> */
.L_x_25:
        /* <DEDUP_REMOVED lines=23> */
.L_x_28:
        /* <DEDUP_REMOVED lines=15> */
.L_x_29:
[----:B------:R-:W-:Y:S05]  /*1ae0*/  BRA.U !UP1, `(.L_x_27) ;  /* 0x0000000109207547 */ /* 0x000fea000b800000 */
[----:B------:R-:W-:Y:S01]  /*1af0*/  LEA R2, R2, R3, 0x2 ;  /* 0x0000000302027211 */ /* 0x000fe200078e10ff */
[----:B------:R-:W-:-:S12]  /*1b00*/  UIADD3 UR4, UPT, UPT, -UR4, URZ, URZ ;  /* 0x000000ff04047290 */ /* 0x000fd8000fffe1ff */
.L_x_30:
[----:B------:R0:W1:Y:S01]  /*1b10*/  LDS R3, [R2] ;  /* 0x0000000002037984 */ /* 0x0000620000000800 */
[----:B------:R-:W-:-:S04]  /*1b20*/  UIADD3 UR4, UPT, UPT, UR4, 0x1, URZ ;  /* 0x0000000104047890 */ /* 0x000fc8000fffe0ff */
[----:B------:R-:W-:Y:S01]  /*1b30*/  UISETP.NE.AND UP0, UPT, UR4, URZ, UPT ;  /* 0x000000ff0400728c */ /* 0x000fe2000bf05270 */
[----:B0-----:R-:W-:Y:S01]  /*1b40*/  IADD3 R2, PT, PT, R2, 0x80, RZ ;  /* 0x0000008002027810 */ /* 0x001fe20007ffe0ff */
[----:B-1----:R-:W-:-:S07]  /*1b50*/  FADD R10, R3, R10 ;  /* 0x0000000a030a7221 */ /* 0x002fce0000000000 */
[----:B------:R-:W-:Y:S05]  /*1b60*/  BRA.U UP0, `(.L_x_30) ;  /* 0xfffffffd00e87547 */ /* 0x000fea000b83ffff */
.L_x_27:
[----:B------:R1:W-:Y:S02]  /*1b70*/  STS [R5+0x10], R10 ;  /* 0x0000100a05007388 */ /* 0x0003e40000000800 */
.L_x_24:
[----:B------:R-:W-:Y:S05]  /*1b80*/  BSYNC.RECONVERGENT B0 ;  /* 0x0000000000007941 */ /* 0x000fea0003800200 */
.L_x_23:
[----:B------:R-:W-:Y:S01]  /*1b90*/  BAR.SYNC.DEFER_BLOCKING 0x0 ;  /* 0x0000000000007b1d */ /* 0x000fe20000010000 */
[----:B------:R-:W-:-:S13]  /*1ba0*/  ISETP.NE.AND P0, PT, R4, RZ, PT ;  /* 0x000000ff0400720c */ /* 0x000fda0003f05270 */
[----:B------:R-:W-:Y:S05]  /*1bb0*/  @P0 EXIT ;  /* 0x000000000000094d */ /* 0x000fea0003800000 */
[----:B-1----:R-:W1:Y:S01]  /*1bc0*/  LDS R5, [R5+0x10] ;  /* 0x0000100005057984 */ /* 0x002e620000000800 */
[----:B------:R-:W1:Y:S08]  /*1bd0*/  LDC.64 R2, c[0x0][0x388] ;  /* 0x0000e200ff027b82 */ /* 0x000e700000000a00 */
[----:B------:R-:W2:Y:S01]  /*1be0*/  LDC.64 R6, c[0x4][0x8] ;  /* 0x01000200ff067b82 */ /* 0x000ea20000000a00 */
[----:B-1----:R-:W-:Y:S04]  /*1bf0*/  STG.E desc[UR8][R2.64], R5 ;  /* 0x0000000502007986 */ /* 0x002fe8000c101908 */
[----:B--2---:R-:W-:Y:S01]  /*1c00*/  STG.E desc[UR8][R6.64], RZ ;  /* 0x000000ff06007986 */ /* 0x004fe2000c101908 */
[----:B------:R-:W-:Y:S05]  /*1c10*/  EXIT ;  /* 0x000000000000794d */ /* 0x000fea0003800000 */
.L_x_31:
[----:B------:R-:W-:-:S00]  /*1c20*/  BRA `(.L_x_31) ;  /* 0xfffffffc00fc7947 */ /* 0x000fc0000383ffff */
[----:B------:R-:W-:-:S00]  /*1c30*/  NOP ;  /* 0x0000000000007918 */ /* 0x000fc00000000000 */
        /* <DEDUP_REMOVED lines=12> */
.L_x_880:


//--------------------- .text._Z16reduceSinglePassILj2ELb0EEvPKfPfj --------------------------
	.section	.text._Z16reduceSinglePassILj2ELb0EEvPKfPfj,"ax",@progbits
	.align	128
        .global         _Z16reduceSinglePassILj2ELb0EEvPKfPfj
        .type           _Z16reduceSinglePassILj2ELb0EEvPKfPfj,@function
        .size           _Z16reduceSinglePassILj2ELb0EEvPKfPfj,(.L_x_881 - _Z16reduceSinglePassILj2ELb0EEvPKfPfj)
        .other          _Z16reduceSinglePassILj2ELb0EEvPKfPfj,@"STO_CUDA_ENTRY STV_DEFAULT"
_Z16reduceSinglePassILj2ELb0EEvPKfPfj:
.text._Z16reduceSinglePassILj2ELb0EEvPKfPfj:
        /* <DEDUP_REMOVED lines=21> */
.L_x_34:
[C---:B------:R-:W-:Y:S01]  /*0150*/  IADD3 R15, PT, PT, R9.reuse, 0x2, RZ ;  /* 0x00000002090f7810 */ /* 0x040fe20007ffe0ff */
[----:B-1----:R-:W-:-:S03]  /*0160*/  IMAD.WIDE.U32 R12, R9, 0x4, R4 ;  /* 0x00000004090c7825 */ /* 0x002fc600078e0004 */
[----:B0-----:R-:W-:-:S03]  /*0170*/  ISETP.GE.U32.AND P0, PT, R15, UR4, PT ;  /* 0x000000040f007c0c */ /* 0x001fc6000bf06070 */
[----:B------:R-:W2:Y:S10]  /*0180*/  LDG.E R12, desc[UR8][R12.64] ;  /* 0x000000080c0c7981 */ /* 0x000eb4000c1e1900 */
[----:B------:R-:W-:-:S06]  /*0190*/  @!P0 IMAD.WIDE.U32 R14, R15, 0x4, R4 ;  /* 0x000000040f0e8825 */ /* 0x000fcc00078e0004 */
[----:B------:R-:W3:Y:S01]  /*01a0*/  @!P0 LDG.E R14, desc[UR8][R14.64] ;  /* 0x000000080e0e8981 */ /* 0x000ee2000c1e1900 */
[----:B------:R-:W-:-:S04]  /*01b0*/  LEA R9, R6, R9, 0x2 ;  /* 0x0000000906097211 */ /* 0x000fc800078e10ff */
[----:B------:R-:W-:Y:S01]  /*01c0*/  ISETP.GE.U32.AND P1, PT, R9, UR4, PT ;  /* 0x0000000409007c0c */ /* 0x000fe2000bf26070 */
[----:B--2---:R-:W-:-:S04]  /*01d0*/  FADD R11, R12, R11 ;  /* 0x0000000b0c0b7221 */ /* 0x004fc80000000000 */
[----:B---3--:R-:W-:-:S08]  /*01e0*/  @!P0 FADD R11, R11, R14 ;  /* 0x0000000e0b0b8221 */ /* 0x008fd00000000000 */
[----:B------:R-:W-:Y:S05]  /*01f0*/  @!P1 BRA `(.L_x_34) ;  /* 0xfffffffc00d49947 */ /* 0x000fea000383ffff */
.L_x_33:
[----:B0-----:R-:W-:Y:S05]  /*0200*/  BSYNC.RECONVERGENT B0 ;  /* 0x0000000000007941 */ /* 0x001fea0003800200 */
.L_x_32:
        /* <DEDUP_REMOVED lines=50> */
.L_x_38:
        /* <DEDUP_REMOVED lines=37> */
.L_x_37:
        /* <DEDUP_REMOVED lines=23> */
.L_x_40:
        /* <DEDUP_REMOVED lines=15> */
.L_x_41:
[----:B------:R-:W-:Y:S05]  /*09e0*/  BRA.U !UP1, `(.L_x_39) ;  /* 0x0000000109207547 */ /* 0x000fea000b800000 */
[----:B------:R-:W-:Y:S01]  /*09f0*/  LEA R11, R11, R2, 0x2 ;  /* 0x000000020b0b7211 */ /* 0x000fe200078e10ff */
[----:B------:R-:W-:-:S12]  /*0a00*/  UIADD3 UR4, UPT, UPT, -UR4, URZ, URZ ;  /* 0x000000ff04047290 */ /* 0x000fd8000fffe1ff */
.L_x_42:
[----:B------:R0:W1:Y:S01]  /*0a10*/  LDS R5, [R11] ;  /* 0x000000000b057984 */ /* 0x0000620000000800 */
[----:B------:R-:W-:-:S04]  /*0a20*/  UIADD3 UR4, UPT, UPT, UR4, 0x1, URZ ;  /* 0x0000000104047890 */ /* 0x000fc8000fffe0ff */
[----:B------:R-:W-:Y:S01]  /*0a30*/  UISETP.NE.AND UP0, UPT, UR4, URZ, UPT ;  /* 0x000000ff0400728c */ /* 0x000fe2000bf05270 */
[----:B0-----:R-:W-:Y:S01]  /*0a40*/  IADD3 R11, PT, PT, R11, 0x80, RZ ;  /* 0x000000800b0b7810 */ /* 0x001fe20007ffe0ff */
[----:B-1----:R-:W-:-:S07]  /*0a50*/  FADD R16, R5, R16 ;  /* 0x0000001005107221 */ /* 0x002fce0000000000 */
[----:B------:R-:W-:Y:S05]  /*0a60*/  BRA.U UP0, `(.L_x_42) ;  /* 0xfffffffd00e87547 */ /* 0x000fea000b83ffff */
.L_x_39:
[----:B------:R-:W-:-:S05]  /*0a70*/  LEA R5, R7, R8, 0x18 ;  /* 0x0000000807057211 */ /* 0x000fca00078ec0ff */
[----:B------:R0:W-:Y:S02]  /*0a80*/  STS [R5+0x10], R16 ;  /* 0x0000101005007388 */ /* 0x0001e40000000800 */
.L_x_36:
[----:B------:R-:W-:Y:S05]  /*0a90*/  BSYNC.RECONVERGENT B0 ;  /* 0x0000000000007941 */ /* 0x000fea0003800200 */
.L_x_35:
[----:B------:R-:W-:Y:S01]  /*0aa0*/  BAR.SYNC.DEFER_BLOCKING 0x0 ;  /* 0x0000000000007b1d */ /* 0x000fe20000010000 */
[----:B------:R-:W-:Y:S02]  /*0ab0*/  ISETP.NE.AND P6, PT, R3, RZ, PT ;  /* 0x000000ff0300720c */ /* 0x000fe40003fc5270 */
[----:B------:R-:W-:Y:S02]  /*0ac0*/  ISETP.GE.U32.AND P5, PT, R6, 0x2, PT ;  /* 0x000000020600780c */ /* 0x000fe40003fa6070 */
[----:B0-----:R-:W-:-:S09]  /*0ad0*/  P2R R5, PR, RZ, 0x40 ;  /* 0x00000040ff057803 */ /* 0x001fd20000000000 */
[----:B------:R-:W-:Y:S01]  /*0ae0*/  @!P6 LEA R5, R7, R8, 0x18 ;  /* 0x000000080705e211 */ /* 0x000fe200078ec0ff */
[----:B------:R-:W0:Y:S05]  /*0af0*/  @!P6 LDC.64 R12, c[0x0][0x388] ;  /* 0x0000e200ff0ceb82 */ /* 0x000e2a0000000a00 */
[----:B------:R-:W1:Y:S01]  /*0b00*/  @!P6 LDS R5, [R5+0x10] ;  /* 0x000010000505e984 */ /* 0x000e620000000800 */
[----:B0-----:R-:W-:-:S05]  /*0b10*/  @!P6 IMAD.WIDE.U32 R10, R10, 0x4, R12 ;  /* 0x000000040a0ae825 */ /* 0x001fca00078e000c */
[----:B-1----:R0:W-:Y:S01]  /*0b20*/  @!P6 STG.E desc[UR8][R10.64], R5 ;  /* 0x000000050a00e986 */ /* 0x0021e2000c101908 */
[----:B------:R-:W-:Y:S05]  /*0b30*/  @!P5 EXIT ;  /* 0x000000000000d94d */ /* 0x000fea0003800000 */
[----:B0-----:R-:W-:Y:S01]  /*0b40*/  LEA R5, R7, R8, 0x18 ;  /* 0x0000000807057211 */ /* 0x001fe200078ec0ff */
[----:B------:R-:W-:Y:S06]  /*0b50*/  MEMBAR.SC.GPU ;  /* 0x0000000000007992 */ /* 0x000fec0000002000 */
[----:B------:R-:W-:-:S00]  /*0b60*/  ERRBAR ;  /* 0x00000000000079ab */ /* 0x000fc00000000000 */
[----:B------:R-:W-:Y:S06]  /*0b70*/  CGAERRBAR ;  /* 0x00000000000075ab */ /* 0x000fec0000000000 */
[----:B------:R-:W-:Y:S01]  /*0b80*/  CCTL.IVALL ;  /* 0x00000000ff00798f */ /* 0x000fe20002000000 */
[----:B------:R-:W-:Y:S04]  /*0b90*/  BSSY.RECONVERGENT B0, `(.L_x_43) ;  /* 0x0000009000007945 */ /* 0x000fe80003800200 */
[----:B------:R-:W-:Y:S05]  /*0ba0*/  @P6 BRA `(.L_x_44) ;  /* 0x00000000001c6947 */ /* 0x000fea0003800000 */
[----:B------:R-:W0:Y:S02]  /*0bb0*/  LDC.64 R10, c[0x4][0x8] ;  /* 0x01000200ff0a7b82 */ /* 0x000e240000000a00 */
[----:B0-----:R-:W2:Y:S01]  /*0bc0*/  ATOMG.E.INC.STRONG.GPU PT, R10, desc[UR8][R10.64], R6 ;  /* 0x800000060a0a79a8 */ /* 0x001ea200099ef108 */
[----:B------:R-:W-:Y:S02]  /*0bd0*/  IADD3 R9, PT, PT, R6, -0x1, RZ ;  /* 0xffffffff06097810 */ /* 0x000fe40007ffe0ff */
[----:B------:R-:W-:Y:S02]  /*0be0*/  LEA R8, R7, R8, 0x18 ;  /* 0x0000000807087211 */ /* 0x000fe400078ec0ff */
[----:B--2---:R-:W-:-:S04]  /*0bf0*/  ISETP.NE.AND P5, PT, R10, R9, PT ;  /* 0x000000090a00720c */ /* 0x004fc80003fa5270 */
[----:B------:R-:W-:-:S05]  /*0c00*/  SEL R7, RZ, 0x1, P5 ;  /* 0x00000001ff077807 */ /* 0x000fca0002800000 */
[----:B------:R0:W-:Y:S04]  /*0c10*/  STS.U8 [R8], R7 ;  /* 0x0000000708007388 */ /* 0x0001e80000000000 */
.L_x_44:
[----:B------:R-:W-:Y:S05]  /*0c20*/  BSYNC.RECONVERGENT B0 ;  /* 0x0000000000007941 */ /* 0x000fea0003800200 */
.L_x_43:
[----:B------:R-:W-:Y:S06]  /*0c30*/  BAR.SYNC.DEFER_BLOCKING 0x0 ;  /* 0x0000000000007b1d */ /* 0x000fec0000010000 */
[----:B0-----:R-:W0:Y:S02]  /*0c40*/  LDS.U8 R7, [R5] ;  /* 0x0000000005077984 */ /* 0x001e240000000000 */
[----:B0-----:R-:W-:-:S13]  /*0c50*/  ISETP.NE.AND P5, PT, R7, RZ, PT ;  /* 0x000000ff0700720c */ /* 0x001fda0003fa5270 */
[----:B------:R-:W-:Y:S05]  /*0c60*/  @!P5 EXIT ;  /* 0x000000000000d94d */ /* 0x000fea0003800000 */
[----:B------:R-:W-:Y:S01]  /*0c70*/  ISETP.GE.U32.AND P5, PT, R3, R6, PT ;  /* 0x000000060300720c */ /* 0x000fe20003fa6070 */
[----:B------:R-:W-:Y:S01]  /*0c80*/  BSSY.RECONVERGENT B0, `(.L_x_45) ;  /* 0x0000075000007945 */ /* 0x000fe20003800200 */
[----:B------:R-:W-:-:S11]  /*0c90*/  HFMA2 R9, -RZ, RZ, 0, 0 ;  /* 0x00000000ff097431 */ /* 0x000fd600000001ff */
[----:B------:R-:W-:Y:S05]  /*0ca0*/  @P5 BRA `(.L_x_46) ;  /* 0x0000000400c85947 */ /* 0x000fea0003800000 */
[-C--:B------:R-:W-:Y:S01]  /*0cb0*/  LOP3.LUT R7, RZ, R3.reuse, RZ, 0x33, !PT ;  /* 0x00000003ff077212 */ /* 0x080fe200078e33ff */
[----:B------:R-:W-:Y:S01]  /*0cc0*/  BSSY.RECONVERGENT B1, `(.L_x_47) ;  /* 0x0000036000017945 */ /* 0x000fe20003800200 */
[----:B------:R-:W-:Y:S02]  /*0cd0*/  MOV R9, RZ ;  /* 0x000000ff00097202 */ /* 0x000fe40000000f00 */
[----:B------:R-:W-:Y:S02]  /*0ce0*/  IADD3 R7, PT, PT, R7, R6, RZ ;  /* 0x0000000607077210 */ /* 0x000fe40007ffe0ff */
[----:B------:R-:W-:Y:S02]  /*0cf0*/  MOV R10, R3 ;  /* 0x00000003000a7202 */ /* 0x000fe40000000f00 */
[C---:B------:R-:W-:Y:S02]  /*0d00*/  ISETP.GE.U32.AND P5, PT, R7.reuse, 0x1e, PT ;  /* 0x0000001e0700780c */ /* 0x040fe40003fa6070 */
[----:B------:R-:W-:-:S04]  /*0d10*/  LEA.HI R8, R7, 0x1, RZ, 0x1f ;  /* 0x0000000107087811 */ /* 0x000fc800078ff8ff */
[----:B------:R-:W-:-:S07]  /*0d20*/  LOP3.LUT R25, R8, 0xf, RZ, 0xc0, !PT ;  /* 0x0000000f08197812 */ /* 0x000fce00078ec0ff */
[----:B------:R-:W-:Y:S05]  /*0d30*/  @!P5 BRA `(.L_x_48) ;  /* 0x0000000000b8d947 */ /* 0x000fea0003800000 */
        /* <DEDUP_REMOVED lines=8> */
.L_x_49:
        /* <DEDUP_REMOVED lines=38> */
.L_x_48:
[----:B------:R-:W-:Y:S05]  /*1020*/  BSYNC.RECONVERGENT B1 ;  /* 0x0000000000017941 */ /* 0x000fea0003800200 */
.L_x_47:
        /* <DEDUP_REMOVED lines=26> */
.L_x_51:
[----:B------:R-:W-:Y:S05]  /*11d0*/  BSYNC.RECONVERGENT B1 ;  /* 0x0000000000017941 */ /* 0x000fea0003800200 */
.L_x_50:
        /* <DEDUP_REMOVED lines=17> */
.L_x_53:
[----:B------:R-:W-:Y:S05]  /*12f0*/  BSYNC.RECONVERGENT B1 ;  /* 0x0000000000017941 */ /* 0x000fea0003800200 */
.L_x_52:
[----:B------:R-:W-:Y:S05]  /*1300*/  @!P5 BRA `(.L_x_46) ;  /* 0x000000000030d947 */ /* 0x000fea0003800000 */
[----:B------:R-:W0:Y:S01]  /*1310*/  LDC.64 R6, c[0x0][0x388] ;  /* 0x0000e200ff067b82 */ /* 0x000e220000000a00 */
[----:B------:R-:W-:Y:S01]  /*1320*/  IADD3 R8, PT, PT, -R8, RZ, RZ ;  /* 0x000000ff08087210 */ /* 0x000fe20007ffe1ff */
[----:B0-----:R-:W-:-:S03]  /*1330*/  IMAD.WIDE.U32 R6, R10, 0x4, R6 ;  /* 0x000000040a067825 */ /* 0x001fc600078e0006 */
[----:B------:R-:W-:-:S07]  /*1340*/  MOV R10, R6 ;  /* 0x00000006000a7202 */ /* 0x000fce0000000f00 */
.L_x_54:
        /* <DEDUP_REMOVED lines=8> */
.L_x_46:
[----:B------:R-:W-:Y:S05]  /*13d0*/  BSYNC.RECONVERGENT B0 ;  /* 0x0000000000007941 */ /* 0x000fea0003800200 */
.L_x_45:
[----:B------:R-:W-:Y:S01]  /*13e0*/  STS [R0], R9 ;  /* 0x0000000900007388 */ /* 0x000fe20000000800 */
[----:B------:R-:W-:-:S03]  /*13f0*/  NOP ;  /* 0x0000000000007918 */ /* 0x000fc60000000000 */
[----:B------:R-:W0:Y:S01]  /*1400*/  @!P4 LDS R6, [R0+0x40] ;  /* 0x000040000006c984 */ /* 0x000e220000000800 */
        /* <DEDUP_REMOVED lines=18> */
[----:B------:R0:W-:Y:S01]  /*1530*/  @!P0 STS [R0], R7 ;  /* 0x0000000700008388 */ /* 0x0001e20000000800 */
[----:B------:R-:W-:Y:S01]  /*1540*/  ISETP.NE.AND P0, PT, R4, RZ, PT ;  /* 0x000000ff0400720c */ /* 0x000fe20003f05270 */
[----:B------:R-:W-:Y:S01]  /*1550*/  NOP ;  /* 0x0000000000007918 */ /* 0x000fe20000000000 */
[----:B------:R-:W-:Y:S11]  /*1560*/  BAR.SYNC.DEFER_BLOCKING 0x0 ;  /* 0x0000000000007b1d */ /* 0x000ff60000010000 */
[----:B0-----:R-:W-:Y:S05]  /*1570*/  @P0 BRA `(.L_x_56) ;  /* 0x0000000400800947 */ /* 0x001fea0003800000 */
[----:B------:R-:W-:Y:S01]  /*1580*/  UISETP.GE.U32.AND UP1, UPT, UR7, 0x1e1, UPT ;  /* 0x000001e10700788c */ /* 0x000fe2000bf26070 */
[----:B------:R-:W-:Y:S01]  /*1590*/  CS2R R6, SRZ ;  /* 0x0000000000067805 */ /* 0x000fe2000001ff00 */
[----:B------:R-:W-:-:S04]  /*15a0*/  UIADD3 UR4, UPT, UPT, UR7, -0x1, URZ ;  /* 0xffffffff07047890 */ /* 0x000fc8000fffe0ff */
[----:B------:R-:W-:-:S04]  /*15b0*/  ULEA.HI UR5, UR4, 0x1, URZ, 0x1b ;  /* 0x0000000104057891 */ /* 0x000fc8000f8fd8ff */
[----:B------:R-:W-:-:S04]  /*15c0*/  ULOP3.LUT UR6, UR5, 0xf, URZ, 0xc0, !UPT ;  /* 0x0000000f05067892 */ /* 0x000fc8000f8ec0ff */
[----:B------:R-:W-:Y:S01]  /*15d0*/  UISETP.NE.AND UP0, UPT, UR6, URZ, UPT ;  /* 0x000000ff0600728c */ /* 0x000fe2000bf05270 */
[----:B------:R-:W-:Y:S10]  /*15e0*/  BRA.U !UP1, `(.L_x_57) ;  /* 0x0000000109a47547 */ /* 0x000ff4000b800000 */
[----:B------:R-:W-:Y:S01]  /*15f0*/  ULOP3.LUT UR4, UR5, 0xffffff0, URZ, 0xc0, !UPT ;  /* 0x0ffffff005047892 */ /* 0x000fe2000f8ec0ff */
[----:B------:R-:W-:Y:S02]  /*1600*/  IADD3 R0, PT, PT, R2, 0x400, RZ ;  /* 0x0000040002007810 */ /* 0x000fe40007ffe0ff */
[----:B------:R-:W-:Y:S01]  /*1610*/  CS2R R6, SRZ ;  /* 0x0000000000067805 */ /* 0x000fe2000001ff00 */
[----:B------:R-:W-:-:S12]  /*1620*/  UIADD3 UR4, UPT, UPT, -UR4, URZ, URZ ;  /* 0x000000ff04047290 */ /* 0x000fd8000fffe1ff */
.L_x_58:
        /* <DEDUP_REMOVED lines=37> */
.L_x_57:
        /* <DEDUP_REMOVED lines=23> */
.L_x_60:
        /* <DEDUP_REMOVED lines=15> */
.L_x_61:
[----:B------:R-:W-:Y:S05]  /*1ae0*/  BRA.U !UP1, `(.L_x_59) ;  /* 0x0000000109207547 */ /* 0x000fea000b800000 */
[----:B------:R-:W-:Y:S01]  /*1af0*/  LEA R2, R7, R2, 0x2 ;  /* 0x0000000207027211 */ /* 0x000fe200078e10ff */
[----:B------:R-:W-:-:S12]  /*1b00*/  UIADD3 UR4, UPT, UPT, -UR4, URZ, URZ ;  /* 0x000000ff04047290 */ /* 0x000fd8000fffe1ff */
.L_x_62:
[----:B------:R0:W1:Y:S01]  /*1b10*/  LDS R7, [R2] ;  /* 0x0000000002077984 */ /* 0x0000620000000800 */
[----:B------:R-:W-:-:S04]  /*1b20*/  UIADD3 UR4, UPT, UPT, UR4, 0x1, URZ ;  /* 0x0000000104047890 */ /* 0x000fc8000fffe0ff */
[----:B------:R-:W-:Y:S01]  /*1b30*/  UISETP.NE.AND UP0, UPT, UR4, URZ, UPT ;  /* 0x000000ff0400728c */ /* 0x000fe2000bf05270 */
[----:B0-----:R-:W-:Y:S01]  /*1b40*/  IADD3 R2, PT, PT, R2, 0x80, RZ ;  /* 0x0000008002027810 */ /* 0x001fe20007ffe0ff */
[----:B-1----:R-:W-:-:S07]  /*1b50*/  FADD R6, R7, R6 ;  /* 0x0000000607067221 */ /* 0x002fce0000000000 */
[----:B------:R-:W-:Y:S05]  /*1b60*/  BRA.U UP0, `(.L_x_62) ;  /* 0xfffffffd00e87547 */ /* 0x000fea000b83ffff */
.L_x_59:
[----:B------:R0:W-:Y:S02]  /*1b70*/  STS [R5+0x10], R6 ;  /* 0x0000100605007388 */ /* 0x0001e40000000800 */
.L_x_56:
[----:B------:R-:W-:Y:S05]  /*1b80*/  BSYNC.RECONVERGENT B0 ;  /* 0x0000000000007941 */ /* 0x000fea0003800200 */
.L_x_55:
[----:B------:R-:W-:Y:S01]  /*1b90*/  BAR.SYNC.DEFER_BLOCKING 0x0 ;  /* 0x0000000000007b1d */ /* 0x000fe20000010000 */
[----:B------:R-:W-:-:S13]  /*1ba0*/  ISETP.NE.AND P0, PT, R3, RZ, PT ;  /* 0x000000ff0300720c */ /* 0x000fda0003f05270 */
[----:B------:R-:W-:Y:S05]  /*1bb0*/  @P0 EXIT ;  /* 0x000000000000094d */ /* 0x000fea0003800000 */
[----:B0-----:R-:W0:Y:S01]  /*1bc0*/  LDS R5, [R5+0x10] ;  /* 0x0000100005057984 */ /* 0x001e220000000800 */
[----:B------:R-:W0:Y:S08]  /*1bd0*/  LDC.64 R2, c[0x0][0x388] ;  /* 0x0000e200ff027b82 */ /* 0x000e300000000a00 */
[----:B------:R-:W1:Y:S01]  /*1be0*/  LDC.64 R6, c[0x4][0x8] ;  /* 0x01000200ff067b82 */ /* 0x000e620000000a00 */
[----:B0-----:R-:W-:Y:S04]  /*1bf0*/  STG.E desc[UR8][R2.64], R5 ;  /* 0x0000000502007986 */ /* 0x001fe8000c101908 */
[----:B-1----:R-:W-:Y:S01]  /*1c00*/  STG.E desc[UR8][R6.64], RZ ;  /* 0x000000ff06007986 */ /* 0x002fe2000c101908 */
[----:B------:R-:W-:Y:S05]  /*1c10*/  EXIT ;  /* 0x000000000000794d */ /* 0x000fea0003800000 */
.L_x_63:
        /* <DEDUP_REMOVED lines=14> */
.L_x_881:


//--------------------- .text._Z16reduceSinglePassILj4ELb0EEvPKfPfj --------------------------
	.section	.text._Z16reduceSinglePassILj4ELb0EEvPKfPfj,"ax",@progbits
	.align	128
        .global         _Z16reduceSinglePassILj4ELb0EEvPKfPfj
        .type           _Z16reduceSinglePassILj4ELb0EEvPKfPfj,@function
        .size           _Z16reduceSinglePassILj4ELb0EEvPKfPfj,(.L_x_882 - _Z16reduceSinglePassILj4ELb0EEvPKfPfj)
        .other          _Z16reduceSinglePassILj4ELb0EEvPKfPfj,@"STO_CUDA_ENTRY STV_DEFAULT"
_Z16reduceSinglePassILj4ELb0EEvPKfPfj:
.text._Z16reduceSinglePassILj4ELb0EEvPKfPfj:
        /* <DEDUP_REMOVED lines=21> */
.L_x_66:
        /* <DEDUP_REMOVED lines=11> */
.L_x_65:
[----:B0-----:R-:W-:Y:S05]  /*0200*/  BSYNC.RECONVERGENT B0 ;  /* 0x0000000000007941 */ /* 0x001fea0003800200 */
.L_x_64:
        /* <DEDUP_REMOVED lines=50> */
.L_x_70:
        /* <DEDUP_REMOVED lines=37> */
.L_x_69:
        /* <DEDUP_REMOVED lines=23> */
.L_x_72:
        /* <DEDUP_REMOVED lines=15> */
.L_x_73:
[----:B------:R-:W-:Y:S05]  /*09e0*/  BRA.U !UP1, `(.L_x_71) ;  /* 0x0000000109207547 */ /* 0x000fea000b800000 */
[----:B------:R-:W-:Y:S01]  /*09f0*/  LEA R11, R11, R2, 0x2 ;  /* 0x000000020b0b7211 */ /* 0x000fe200078e10ff */
[----:B------:R-:W-:-:S12]  /*0a00*/  UIADD3 UR4, UPT, UPT, -UR4, URZ, URZ ;  /* 0x000000ff04047290 */ /* 0x000fd8000fffe1ff */
.L_x_74:
[----:B------:R0:W1:Y:S01]  /*0a10*/  LDS R5, [R11] ;  /* 0x000000000b057984 */ /* 0x0000620000000800 */
[----:B------:R-:W-:-:S04]  /*0a20*/  UIADD3 UR4, UPT, UPT, UR4, 0x1, URZ ;  /* 0x0000000104047890 */ /* 0x000fc8000fffe0ff */
[----:B------:R-:W-:Y:S01]  /*0a30*/  UISETP.NE.AND UP0, UPT, UR4, URZ, UPT ;  /* 0x000000ff0400728c */ /* 0x000fe2000bf05270 */
[----:B0-----:R-:W-:Y:S01]  /*0a40*/  IADD3 R11, PT, PT, R11, 0x80, RZ ;  /* 0x000000800b0b7810 */ /* 0x001fe20007ffe0ff */
[----:B-1----:R-:W-:-:S07]  /*0a50*/  FADD R16, R5, R16 ;  /* 0x0000001005107221 */ /* 0x002fce0000000000 */
[----:B------:R-:W-:Y:S05]  /*0a60*/  BRA.U UP0, `(.L_x_74) ;  /* 0xfffffffd00e87547 */ /* 0x000fea000b83ffff */
.L_x_71:
[----:B------:R-:W-:-:S05]  /*0a70*/  LEA R5, R7, R8, 0x18 ;  /* 0x0000000807057211 */ /* 0x000fca00078ec0ff */
[----:B------:R0:W-:Y:S02]  /*0a80*/  STS [R5+0x10], R16 ;  /* 0x0000101005007388 */ /* 0x0001e40000000800 */
.L_x_68:
[----:B------:R-:W-:Y:S05]  /*0a90*/  BSYNC.RECONVERGENT B0 ;  /* 0x0000000000007941 */ /* 0x000fea0003800200 */
.L_x_67:
        /* <DEDUP_REMOVED lines=24> */
.L_x_76:
[----:B------:R-:W-:Y:S05]  /*0c20*/  BSYNC.RECONVERGENT B0 ;  /* 0x0000000000007941 */ /* 0x000fea0003800200 */
.L_x_75:
        /* <DEDUP_REMOVED lines=25> */
.L_x_81:
        /* <DEDUP_REMOVED lines=38> */
.L_x_80:
[----:B------:R-:W-:Y:S05]  /*1020*/  BSYNC.RECONVERGENT B1 ;  /* 0x0000000000017941 */ /* 0x000fea0003800200 */
.L_x_79:
        /* <DEDUP_REMOVED lines=26> */
.L_x_83:
[----:B------:R-:W-:Y:S05]  /*11d0*/  BSYNC.RECONVERGENT B1 ;  /* 0x0000000000017941 */ /* 0x000fea0003800200 */
.L_x_82:
        /* <DEDUP_REMOVED lines=17> */
.L_x_85:
[----:B------:R-:W-:Y:S05]  /*12f0*/  BSYNC.RECONVERGENT B1 ;  /* 0x0000000000017941 */ /* 0x000fea0003800200 */
.L_x_84:
[----:B------:R-:W-:Y:S05]  /*1300*/  @!P5 BRA `(.L_x_78) ;  /* 0x000000000030d947 */ /* 0x000fea0003800000 */
[----:B------:R-:W0:Y:S01]  /*1310*/  LDC.64 R6, c[0x0][0x388] ;  /* 0x0000e200ff067b82 */ /* 0x000e220000000a00 */
[----:B------:R-:W-:Y:S01]  /*1320*/  IADD3 R8, PT, PT, -R8, RZ, RZ ;  /* 0x000000ff08087210 */ /* 0x000fe20007ffe1ff */
[----:B0-----:R-:W-:-:S03]  /*1330*/  IMAD.WIDE.U32 R6, R10, 0x4, R6 ;  /* 0x000000040a067825 */ /* 0x001fc600078e0006 */
[----:B------:R-:W-:-:S07]  /*1340*/  MOV R10, R6 ;  /* 0x00000006000a7202 */ /* 0x000fce0000000f00 */
.L_x_86:
        /* <DEDUP_REMOVED lines=8> */
.L_x_78:
[----:B------:R-:W-:Y:S05]  /*13d0*/  BSYNC.RECONVERGENT B0 ;  /* 0x0000000000007941 */ /* 0x000fea0003800200 */
.L_x_77:
        /* <DEDUP_REMOVED lines=37> */
.L_x_90:
        /* <DEDUP_REMOVED lines=37> */
.L_x_89:
        /* <DEDUP_REMOVED lines=23> */
.L_x_92:
        /* <DEDUP_REMOVED lines=15> */
.L_x_93:
[----:B------:R-:W-:Y:S05]  /*1ae0*/  BRA.U !UP1, `(.L_x_91) ;  /* 0x0000000109207547 */ /* 0x000fea000b800000 */
[----:B------:R-:W-:Y:S01]  /*1af0*/  LEA R2, R7, R2, 0x2 ;  /* 0x0000000207027211 */ /* 0x000fe200078e10ff */
[----:B------:R-:W-:-:S12]  /*1b00*/  UIADD3 UR4, UPT, UPT, -UR4, URZ, URZ ;  /* 0x000000ff04047290 */ /* 0x000fd8000fffe1ff */
.L_x_94:
[----:B------:R0:W1:Y:S01]  /*1b10*/  LDS R7, [R2] ;  /* 0x0000000002077984 */ /* 0x0000620000000800 */
[----:B------:R-:W-:-:S04]  /*1b20*/  UIADD3 UR4, UPT, UPT, UR4, 0x1, URZ ;  /* 0x0000000104047890 */ /* 0x000fc8000fffe0ff */
[----:B------:R-:W-:Y:S01]  /*1b30*/  UISETP.NE.AND UP0, UPT, UR4, URZ, UPT ;  /* 0x000000ff0400728c */ /* 0x000fe2000bf05270 */
[----:B0-----:R-:W-:Y:S01]  /*1b40*/  IADD3 R2, PT, PT, R2, 0x80, RZ ;  /* 0x0000008002027810 */ /* 0x001fe20007ffe0ff */
[----:B-1----:R-:W-:-:S07]  /*1b50*/  FADD R6, R7, R6 ;  /* 0x0000000607067221 */ /* 0x002fce0000000000 */
[----:B------:R-:W-:Y:S05]  /*1b60*/  BRA.U UP0, `(.L_x_94) ;  /* 0xfffffffd00e87547 */ /* 0x000fea000b83ffff */
.L_x_91:
[----:B------:R0:W-:Y:S02]  /*1b70*/  STS [R5+0x10], R6 ;  /* 0x0000100605007388 */ /* 0x0001e40000000800 */
.L_x_88:
[----:B------:R-:W-:Y:S05]  /*1b80*/  BSYNC.RECONVERGENT B0 ;  /* 0x0000000000007941 */ /* 0x000fea0003800200 */
.L_x_87:
        /* <DEDUP_REMOVED lines=9> */
.L_x_95:
        /* <DEDUP_REMOVED lines=14> */
.L_x_882:


//--------------------- .text._Z16reduceSinglePassILj8ELb0EEvPKfPfj --------------------------
	.section	.text._Z16reduceSinglePassILj8ELb0EEvPKfPfj,"ax",@progbits
	.align	128
        .global         _Z16reduceSinglePassILj8ELb0EEvPKfPfj
        .type           _Z16reduceSinglePassILj8ELb0EEvPKfPfj,@function
        .size           _Z16reduceSinglePassILj8ELb0EEvPKfPfj,(.L_x_883 - _Z16reduceSinglePassILj8ELb0EEvPKfPfj)
        .other          _Z16reduceSinglePassILj8ELb0EEvPKfPfj,@"STO_CUDA_ENTRY STV_DEFAULT"
_Z16reduceSinglePassILj8ELb0EEvPKfPfj:
.text._Z16reduceSinglePassILj8ELb0EEvPKfPfj:
        /* <DEDUP_REMOVED lines=21> */
.L_x_98:
        /* <DEDUP_REMOVED lines=11> */
.L_x_97:
[----:B0-----:R-:W-:Y:S05]  /*0200*/  BSYNC.RECONVERGENT B0 ;  /* 0x0000000000007941 */ /* 0x001fea0003800200 */
.L_x_96:
        /* <DEDUP_REMOVED lines=50> */
.L_x_102:
        /* <DEDUP_REMOVED lines=37> */
.L_x_101:
        /* <DEDUP_REMOVED lines=23> */
.L_x_104:
        /* <DEDUP_REMOVED lines=15> */
.L_x_105:
[----:B------:R-:W-:Y:S05]  /*09e0*/  BRA.U !UP1, `(.L_x_103) ;  /* 0x0000000109207547 */ /* 0x000fea000b800000 */
[----:B------:R-:W-:Y:S01]  /*09f0*/  LEA R11, R11, R2, 0x2 ;  /* 0x000000020b0b7211 */ /* 0x000fe200078e10ff */
[----:B------:R-:W-:-:S12]  /*0a00*/  UIADD3 UR4, UPT, UPT, -UR4, URZ, URZ ;  /* 0x000000ff04047290 */ /* 0x000fd8000fffe1ff */
.L_x_106:
[----:B------:R0:W1:Y:S01]  /*0a10*/  LDS R5, [R11] ;  /* 0x000000000b057984 */ /* 0x0000620000000800 */
[----:B------:R-:W-:-:S04]  /*0a20*/  UIADD3 UR4, UPT, UPT, UR4, 0x1, URZ ;  /* 0x0000000104047890 */ /* 0x000fc8000fffe0ff */
[----:B------:R-:W-:Y:S01]  /*0a30*/  UISETP.NE.AND UP0, UPT, UR4, URZ, UPT ;  /* 0x000000ff0400728c */ /* 0x000fe2000bf05270 */
[----:B0-----:R-:W-:Y:S01]  /*0a40*/  IADD3 R11, PT, PT, R11, 0x80, RZ ;  /* 0x000000800b0b7810 */ /* 0x001fe20007ffe0ff */
[----:B-1----:R-:W-:-:S07]  /*0a50*/  FADD R16, R5, R16 ;  /* 0x0000001005107221 */ /* 0x002fce0000000000 */
[----:B------:R-:W-:Y:S05]  /*0a60*/  BRA.U UP0, `(.L_x_106) ;  /* 0xfffffffd00e87547 */ /* 0x000fea000b83ffff */
.L_x_103:
[----:B------:R-:W-:-:S05]  /*0a70*/  LEA R5, R7, R8, 0x18 ;  /* 0x0000000807057211 */ /* 0x000fca00078ec0ff */
[----:B------:R0:W-:Y:S02]  /*0a80*/  STS [R5+0x10], R16 ;  /* 0x0000101005007388 */ /* 0x0001e40000000800 */
.L_x_100:
[----:B------:R-:W-:Y:S05]  /*0a90*/  BSYNC.RECONVERGENT B0 ;  /* 0x0000000000007941 */ /* 0x000fea0003800200 */
.L_x_99:
        /* <DEDUP_REMOVED lines=24> */
.L_x_108:
[----:B------:R-:W-:Y:S05]  /*0c20*/  BSYNC.RECONVERGENT B0 ;  /* 0x0000000000007941 */ /* 0x000fea0003800200 */
.L_x_107:
        /* <DEDUP_REMOVED lines=25> */
.L_x_113:
        /* <DEDUP_REMOVED lines=38> */
.L_x_112:
[----:B------:R-:W-:Y:S05]  /*1020*/  BSYNC.RECONVERGENT B1 ;  /* 0x0000000000017941 */ /* 0x000fea0003800200 */
.L_x_111:
        /* <DEDUP_REMOVED lines=26> */
.L_x_115:
[----:B------:R-:W-:Y:S05]  /*11d0*/  BSYNC.RECONVERGENT B1 ;  /* 0x0000000000017941 */ /* 0x000fea0003800200 */
.L_x_114:
        /* <DEDUP_REMOVED lines=17> */
.L_x_117:
[----:B------:R-:W-:Y:S05]  /*12f0*/  BSYNC.RECONVERGENT B1 ;  /* 0x0000000000017941 */ /* 0x000fea0003800200 */
.L_x_116:
[----:B------:R-:W-:Y:S05]  /*1300*/  @!P5 BRA `(.L_x_110) ;  /* 0x000000000030d947 */ /* 0x000fea0003800000 */
[----:B------:R-:W0:Y:S01]  /*1310*/  LDC.64 R6, c[0x0][0x388] ;  /* 0x0000e200ff067b82 */ /* 0x000e220000000a00 */
[----:B------:R-:W-:Y:S01]  /*1320*/  IADD3 R8, PT, PT, -R8, RZ, RZ ;  /* 0x000000ff08087210 */ /* 0x000fe20007ffe1ff */
[----:B0-----:R-:W-:-:S03]  /*1330*/  IMAD.WIDE.U32 R6, R10, 0x4, R6 ;  /* 0x000000040a067825 */ /* 0x001fc600078e0006 */
[----:B------:R-:W-:-:S07]  /*1340*/  MOV R10, R6 ;  /* 0x00000006000a7202 */ /* 0x000fce0000000f00 */
.L_x_118:
        /* <DEDUP_REMOVED lines=8> */
.L_x_110:
[----:B------:R-:W-:Y:S05]  /*13d0*/  BSYNC.RECONVERGENT B0 ;  /* 0x0000000000007941 */ /* 0x000fea0003800200 */
.L_x_109:
        /* <DEDUP_REMOVED lines=37> */
.L_x_122:
        /* <DEDUP_REMOVED lines=37> */
.L_x_121:
        /* <DEDUP_REMOVED lines=23> */
.L_x_124:
        /* <DEDUP_REMOVED lines=15> */
.L_x_125:
[----:B------:R-:W-:Y:S05]  /*1ae0*/  BRA.U !UP1, `(.L_x_123) ;  /* 0x0000000109207547 */ /* 0x000fea000b800000 */
[----:B------:R-:W-:Y:S01]  /*1af0*/  LEA R2, R7, R2, 0x2 ;  /* 0x0000000207027211 */ /* 0x000fe200078e10ff */
[----:B------:R-:W-:-:S12]  /*1b00*/  UIADD3 UR4, UPT, UPT, -UR4, URZ, URZ ;  /* 0x000000ff04047290 */ /* 0x000fd8000fffe1ff */
.L_x_126:
[----:B------:R0:W1:Y:S01]  /*1b10*/  LDS R7, [R2] ;  /* 0x0000000002077984 */ /* 0x0000620000000800 */
[----:B------:R-:W-:-:S04]  /*1b20*/  UIADD3 UR4, UPT, UPT, UR4, 0x1, URZ ;  /* 0x0000000104047890 */ /* 0x000fc8000fffe0ff */
[----:B------:R-:W-:Y:S01]  /*1b30*/  UISETP.NE.AND UP0, UPT, UR4, URZ, UPT ;  /* 0x000000ff0400728c */ /* 0x000fe2000bf05270 */
[----:B0-----:R-:W-:Y:S01]  /*1b40*/  IADD3 R2, PT, PT, R2, 0x80, RZ ;  /* 0x0000008002027810 */ /* 0x001fe20007ffe0ff */
[----:B-1----:R-:W-:-:S07]  /*1b50*/  FADD R6, R7, R6 ;  /* 0x0000000607067221 */ /* 0x002fce0000000000 */
[----:B------:R-:W-:Y:S05]  /*1b60*/  BRA.U UP0, `(.L_x_126) ;  /* 0xfffffffd00e87547 */ /* 0x000fea000b83ffff */
.L_x_123:
[----:B------:R0:W-:Y:S02]  /*1b70*/  STS [R5+0x10], R6 ;  /* 0x0000100605007388 */ /* 0x0001e40000000800 */
.L_x_120:
[----:B------:R-:W-:Y:S05]  /*1b80*/  BSYNC.RECONVERGENT B0 ;  /* 0x0000000000007941 */ /* 0x000fea0003800200 */
.L_x_119:
        /* <DEDUP_REMOVED lines=9> */
.L_x_127:
        /* <DEDUP_REMOVED lines=14> */
.L_x_883:


//--------------------- .text._Z16reduceSinglePassILj16ELb0EEvPKfPfj --------------------------
	.section	.text._Z16reduceSinglePassILj16ELb0EEvPKfPfj,"ax",@progbits
	.align	128
        .global         _Z16reduceSinglePassILj16ELb0EEvPKfPfj
        .type           _Z16reduceSinglePassILj16ELb0EEvPKfPfj,@function
        .size           _Z16reduceSinglePassILj16ELb0EEvPKfPfj,(.L_x_884 - _Z16reduceSinglePassILj16ELb0EEvPKfPfj)
        .other          _Z16reduceSinglePassILj16ELb0EEvPKfPfj,@"STO_CUDA_ENTRY STV_DEFAULT"
_Z16reduceSinglePassILj16ELb0EEvPKfPfj:
.text._Z16reduceSinglePassILj16ELb0EEvPKfPfj:
        /* <DEDUP_REMOVED lines=21> */
.L_x_130:
        /* <DEDUP_REMOVED lines=11> */
.L_x_129:
[----:B0-----:R-:W-:Y:S05]  /*0200*/  BSYNC.RECONVERGENT B0 ;  /* 0x0000000000007941 */ /* 0x001fea0003800200 */
.L_x_128:
        /* <DEDUP_REMOVED lines=50> */
.L_x_134:
        /* <DEDUP_REMOVED lines=37> */
.L_x_133:
        /* <DEDUP_REMOVED lines=23> */
.L_x_136:
        /* <DEDUP_REMOVED lines=15> */
.L_x_137:
[----:B------:R-:W-:Y:S05]  /*09e0*/  BRA.U !UP1, `(.L_x_135) ;  /* 0x0000000109207547 */ /* 0x000fea000b800000 */
[----:B------:R-:W-:Y:S01]  /*09f0*/  LEA R11, R11, R2, 0x2 ;  /* 0x000000020b0b7211 */ /* 0x000fe200078e10ff */
[----:B------:R-:W-:-:S12]  /*0a00*/  UIADD3 UR4, UPT, UPT, -UR4, URZ, URZ ;  /* 0x000000ff04047290 */ /* 0x000fd8000fffe1ff */
.L_x_138:
[----:B------:R0:W1:Y:S01]  /*0a10*/  LDS R5, [R11] ;  /* 0x000000000b057984 */ /* 0x0000620000000800 */
[----:B------:R-:W-:-:S04]  /*0a20*/  UIADD3 UR4, UPT, UPT, UR4, 0x1, URZ ;  /* 0x0000000104047890 */ /* 0x000fc8000fffe0ff */
[----:B------:R-:W-:Y:S01]  /*0a30*/  UISETP.NE.AND UP0, UPT, UR4, URZ, UPT ;  /* 0x000000ff0400728c */ /* 0x000fe2000bf05270 */
[----:B0-----:R-:W-:Y:S01]  /*0a40*/  IADD3 R11, PT, PT, R11, 0x80, RZ ;  /* 0x000000800b0b7810 */ /* 0x001fe20007ffe0ff */
[----:B-1----:R-:W-:-:S07]  /*0a50*/  FADD R16, R5, R16 ;  /* 0x0000001005107221 */ /* 0x002fce0000000000 */
[----:B------:R-:W-:Y:S05]  /*0a60*/  BRA.U UP0, `(.L_x_138) ;  /* 0xfffffffd00e87547 */ /* 0x000fea000b83ffff */
.L_x_135:
[----:B------:R-:W-:-:S05]  /*0a70*/  LEA R5, R7, R8, 0x18 ;  /* 0x0000000807057211 */ /* 0x000fca00078ec0ff */
[----:B------:R0:W-:Y:S02]  /*0a80*/  STS [R5+0x10], R16 ;  /* 0x0000101005007388 */ /* 0x0001e40000000800 */
.L_x_132:
[----:B------:R-:W-:Y:S05]  /*0a90*/  BSYNC.RECONVERGENT B0 ;  /* 0x0000000000007941 */ /* 0x000fea0003800200 */
.L_x_131:
        /* <DEDUP_REMOVED lines=24> */
.L_x_140:
[----:B------:R-:W-:Y:S05]  /*0c20*/  BSYNC.RECONVERGENT B0 ;  /* 0x0000000000007941 */ /* 0x000fea0003800200 */
.L_x_139:
        /* <DEDUP_REMOVED lines=25> */
.L_x_145:
        /* <DEDUP_REMOVED lines=38> */
.L_x_144:
[----:B------:R-:W-:Y:S05]  /*1020*/  BSYNC.RECONVERGENT B1 ;  /* 0x0000000000017941 */ /* 0x000fea0003800200 */
.L_x_143:
        /* <DEDUP_REMOVED lines=26> */
.L_x_147:
[----:B------:R-:W-:Y:S05]  /*11d0*/  BSYNC.RECONVERGENT B1 ;  /* 0x0000000000017941 */ /* 0x000fea0003800200 */
.L_x_146:
        /* <DEDUP_REMOVED lines=17> */
.L_x_149:
[----:B------:R-:W-:Y:S05]  /*12f0*/  BSYNC.RECONVERGENT B1 ;  /* 0x0000000000017941 */ /* 0x000fea0003800200 */
.L_x_148:
[----:B------:R-:W-:Y:S05]  /*1300*/  @!P5 BRA `(.L_x_142) ;  /* 0x000000000030d947 */ /* 0x000fea0003800000 */
[----:B------:R-:W0:Y:S01]  /*1310*/  LDC.64 R6, c[0x0][0x388] ;  /* 0x0000e200ff067b82 */ /* 0x000e220000000a00 */
[----:B------:R-:W-:Y:S01]  /*1320*/  IADD3 R8, PT, PT, -R8, RZ, RZ ;  /* 0x000000ff08087210 */ /* 0x000fe20007ffe1ff */
[----:B0-----:R-:W-:-:S03]  /*1330*/  IMAD.WIDE.U32 R6, R10, 0x4, R6 ;  /* 0x000000040a067825 */ /* 0x001fc600078e0006 */
[----:B------:R-:W-:-:S07]  /*1340*/  MOV R10, R6 ;  /* 0x00000006000a7202 */ /* 0x000fce0000000f00 */
.L_x_150:
        /* <DEDUP_REMOVED lines=8> */
.L_x_142:
[----:B------:R-:W-:Y:S05]  /*13d0*/  BSYNC.RECONVERGENT B0 ;  /* 0x0000000000007941 */ /* 0x000fea0003800200 */
.L_x_141:
        /* <DEDUP_REMOVED lines=37> */
.L_x_154:
        /* <DEDUP_REMOVED lines=37> */
.L_x_153:
        /* <DEDUP_REMOVED lines=23> */
.L_x_156:
        /* <DEDUP_REMOVED lines=15> */
.L_x_157:
[----:B------:R-:W-:Y:S05]  /*1ae0*/  BRA.U !UP1, `(.L_x_155) ;  /* 0x0000000109207547 */ /* 0x000fea000b800000 */
[----:B------:R-:W-:Y:S01]  /*1af0*/  LEA R2, R7, R2, 0x2 ;  /* 0x0000000207027211 */ /* 0x000fe200078e10ff */
[----:B------:R-:W-:-:S12]  /*1b00*/  UIADD3 UR4, UPT, UPT, -UR4, URZ, URZ ;  /* 0x000000ff04047290 */ /* 0x000fd8000fffe1ff */
.L_x_158:
[----:B------:R0:W1:Y:S01]  /*1b10*/  LDS R7, [R2] ;  /* 0x0000000002077984 */ /* 0x0000620000000800 */
[----:B------:R-:W-:-:S04]  /*1b20*/  UIADD3 UR4, UPT, UPT, UR4, 0x1, URZ ;  /* 0x0000000104047890 */ /* 0x000fc8000fffe0ff */
[----:B------:R-:W-:Y:S01]  /*1b30*/  UISETP.NE.AND UP0, UPT, UR4, URZ, UPT ;  /* 0x000000ff0400728c */ /* 0x000fe2000bf05270 */
[----:B0-----:R-:W-:Y:S01]  /*1b40*/  IADD3 R2, PT, PT, R2, 0x80, RZ ;  /* 0x0000008002027810 */ /* 0x001fe20007ffe0ff */
[----:B-1----:R-:W-:-:S07]  /*1b50*/  FADD R6, R7, R6 ;  /* 0x0000000607067221 */ /* 0x002fce0000000000 */
[----:B------:R-:W-:Y:S05]  /*1b60*/  BRA.U UP0, `(.L_x_158) ;  /* 0xfffffffd00e87547 */ /* 0x000fea000b83ffff */
.L_x_155:
[----:B------:R0:W-:Y:S02]  /*1b70*/  STS [R5+0x10], R6 ;  /* 0x0000100605007388 */ /* 0x0001e40000000800 */
.L_x_152:
[----:B------:R-:W-:Y:S05]  /*1b80*/  BSYNC.RECONVERGENT B0 ;  /* 0x0000000000007941 */ /* 0x000fea0003800200 */
.L_x_151:
        /* <DEDUP_REMOVED lines=9> */
.L_x_159:
        /* <DEDUP_REMOVED lines=14> */
.L_x_884:


//--------------------- .text._Z16reduceSinglePassILj32ELb0EEvPKfPfj --------------------------
	.section	.text._Z16reduceSinglePassILj32ELb0EEvPKfPfj,"ax",@progbits
	.align	128
        .global         _Z16reduceSinglePassILj32ELb0EEvPKfPfj
        .type           _Z16reduceSinglePassILj32ELb0EEvPKfPfj,@function
        .size           _Z16reduceSinglePassILj32ELb0EEvPKfPfj,(.L_x_885 - _Z16reduceSinglePassILj32ELb0EEvPKfPfj)
        .other          _Z16reduceSinglePassILj32ELb0EEvPKfPfj,@"STO_CUDA_ENTRY STV_DEFAULT"
_Z16reduceSinglePassILj32ELb0EEvPKfPfj:
.text._Z16reduceSinglePassILj32ELb0EEvPKfPfj:
        /* <DEDUP_REMOVED lines=21> */
.L_x_162:
        /* <DEDUP_REMOVED lines=11> */
.L_x_161:
[----:B0-----:R-:W-:Y:S05]  /*0200*/  BSYNC.RECONVERGENT B0 ;  /* 0x0000000000007941 */ /* 0x001fea0003800200 */
.L_x_160:
        /* <DEDUP_REMOVED lines=50> */
.L_x_166:
        /* <DEDUP_REMOVED lines=37> */
.L_x_165:
        /* <DEDUP_REMOVED lines=23> */
.L_x_168:
        /* <DEDUP_REMOVED lines=15> */
.L_x_169:
[----:B------:R-:W-:Y:S05]  /*09e0*/  BRA.U !UP1, `(.L_x_167) ;  /* 0x0000000109207547 */ /* 0x000fea000b800000 */
[----:B------:R-:W-:Y:S01]  /*09f0*/  LEA R11, R11, R2, 0x2 ;  /* 0x000000020b0b7211 */ /* 0x000fe200078e10ff */
[----:B------:R-:W-:-:S12]  /*0a00*/  UIADD3 UR4, UPT, UPT, -UR4, URZ, URZ ;  /* 0x000000ff04047290 */ /* 0x000fd8000fffe1ff */
.L_x_170:
[----:B------:R0:W1:Y:S01]  /*0a10*/  LDS R5, [R11] ;  /* 0x000000000b057984 */ /* 0x0000620000000800 */
[----:B------:R-:W-:-:S04]  /*0a20*/  UIADD3 UR4, UPT, UPT, UR4, 0x1, URZ ;  /* 0x0000000104047890 */ /* 0x000fc8000fffe0ff */
[----:B------:R-:W-:Y:S01]  /*0a30*/  UISETP.NE.AND UP0, UPT, UR4, URZ, UPT ;  /* 0x000000ff0400728c */ /* 0x000fe2000bf05270 */
[----:B0-----:R-:W-:Y:S01]  /*0a40*/  IADD3 R11, PT, PT, R11, 0x80, RZ ;  /* 0x000000800b0b7810 */ /* 0x001fe20007ffe0ff */
[----:B-1----:R-:W-:-:S07]  /*0a50*/  FADD R16, R5, R16 ;  /* 0x0000001005107221 */ /* 0x002fce0000000000 */
[----:B------:R-:W-:Y:S05]  /*0a60*/  BRA.U UP0, `(.L_x_170) ;  /* 0xfffffffd00e87547 */ /* 0x000fea000b83ffff */
.L_x_167:
[----:B------:R-:W-:-:S05]  /*0a70*/  LEA R5, R7, R8, 0x18 ;  /* 0x0000000807057211 */ /* 0x000fca00078ec0ff */
[----:B------:R0:W-:Y:S02]  /*0a80*/  STS [R5+0x10], R16 ;  /* 0x0000101005007388 */ /* 0x0001e40000000800 */
.L_x_164:
[----:B------:R-:W-:Y:S05]  /*0a90*/  BSYNC.RECONVERGENT B0 ;  /* 0x0000000000007941 */ /* 0x000fea0003800200 */
.L_x_163:
        /* <DEDUP_REMOVED lines=24> */
.L_x_172:
[----:B------:R-:W-:Y:S05]  /*0c20*/  BSYNC.RECONVERGENT B0 ;  /* 0x0000000000007941 */ /* 0x000fea0003800200 */
.L_x_171:
        /* <DEDUP_REMOVED lines=25> */
.L_x_177:
        /* <DEDUP_REMOVED lines=38> */
.L_x_176:
[----:B------:R-:W-:Y:S05]  /*1020*/  BSYNC.RECONVERGENT B1 ;  /* 0x0000000000017941 */ /* 0x000fea0003800200 */
.L_x_175:
        /* <DEDUP_REMOVED lines=26> */
.L_x_179:
[----:B------:R-:W-:Y:S05]  /*11d0*/  BSYNC.RECONVERGENT B1 ;  /* 0x0000000000017941 */ /* 0x000fea0003800200 */
.L_x_178:
        /* <DEDUP_REMOVED lines=17> */
.L_x_181:
[----:B------:R-:W-:Y:S05]  /*12f0*/  BSYNC.RECONVERGENT B1 ;  /* 0x0000000000017941 */ /* 0x000fea0003800200 */
.L_x_180:
[----:B------:R-:W-:Y:S05]  /*1300*/  @!P5 BRA `(.L_x_174) ;  /* 0x000000000030d947 */ /* 0x000fea0003800000 */
[----:B------:R-:W0:Y:S01]  /*1310*/  LDC.64 R6, c[0x0][0x388] ;  /* 0x0000e200ff067b82 */ /* 0x000e220000000a00 */
[----:B------:R-:W-:Y:S01]  /*1320*/  IADD3 R8, PT, PT, -R8, RZ, RZ ;  /* 0x000000ff08087210 */ /* 0x000fe20007ffe1ff */
[----:B0-----:R-:W-:-:S03]  /*1330*/  IMAD.WIDE.U32 R6, R10, 0x4, R6 ;  /* 0x000000040a067825 */ /* 0x001fc600078e0006 */
[----:B------:R-:W-:-:S07]  /*1340*/  MOV R10, R6 ;  /* 0x00000006000a7202 */ /* 0x000fce0000000f00 */
.L_x_182:
        /* <DEDUP_REMOVED lines=8> */
.L_x_174:
[----:B------:R-:W-:Y:S05]  /*13d0*/  BSYNC.RECONVERGENT B0 ;  /* 0x0000000000007941 */ /* 0x000fea0003800200 */
.L_x_173:
        /* <DEDUP_REMOVED lines=37> */
.L_x_186:
        /* <DEDUP_REMOVED lines=37> */
.L_x_185:
        /* <DEDUP_REMOVED lines=23> */
.L_x_188:
        /* <DEDUP_REMOVED lines=15> */
.L_x_189:
[----:B------:R-:W-:Y:S05]  /*1ae0*/  BRA.U !UP1, `(.L_x_187) ;  /* 0x0000000109207547 */ /* 0x000fea000b800000 */
[----:B------:R-:W-:Y:S01]  /*1af0*/  LEA R2, R7, R2, 0x2 ;  /* 0x0000000207027211 */ /* 0x000fe200078e10ff */
[----:B------:R-:W-:-:S12]  /*1b00*/  UIADD3 UR4, UPT, UPT, -UR4, URZ, URZ ;  /* 0x000000ff04047290 */ /* 0x000fd8000fffe1ff */
.L_x_190:
[----:B------:R0:W1:Y:S01]  /*1b10*/  LDS R7, [R2] ;  /* 0x0000000002077984 */ /* 0x0000620000000800 */
[----:B------:R-:W-:-:S04]  /*1b20*/  UIADD3 UR4, UPT, UPT, UR4, 0x1, URZ ;  /* 0x0000000104047890 */ /* 0x000fc8000fffe0ff */
[----:B------:R-:W-:Y:S01]  /*1b30*/  UISETP.NE.AND UP0, UPT, UR4, URZ, UPT ;  /* 0x000000ff0400728c */ /* 0x000fe2000bf05270 */
[----:B0-----:R-:W-:Y:S01]  /*1b40*/  IADD3 R2, PT, PT, R2, 0x80, RZ ;  /* 0x0000008002027810 */ /* 0x001fe20007ffe0ff */
[----:B-1----:R-:W-:-:S07]  /*1b50*/  FADD R6, R7, R6 ;  /* 0x0000000607067221 */ /* 0x002fce0000000000 */
[----:B------:R-:W-:Y:S05]  /*1b60*/  BRA.U UP0, `(.L_x_190) ;  /* 0xfffffffd00e87547 */ /* 0x000fea000b83ffff */
.L_x_187:
[----:B------:R0:W-:Y:S02]  /*1b70*/  STS [R5+0x10], R6 ;  /* 0x0000100605007388 */ /* 0x0001e40000000800 */
.L_x_184:
[----:B------:R-:W-:Y:S05]  /*1b80*/  BSYNC.RECONVERGENT B0 ;  /* 0x0000000000007941 */ /* 0x000fea0003800200 */
.L_x_183:
        /* <DEDUP_REMOVED lines=9> */
.L_x_191:
        /* <DEDUP_REMOVED lines=14> */
.L_x_885:


//--------------------- .text._Z16reduceSinglePassILj64ELb0EEvPKfPfj --------------------------
	.section	.text._Z16reduceSinglePassILj64ELb0EEvPKfPfj,"ax",@progbits
	.align	128
        .global         _Z16reduceSinglePassILj64ELb0EEvPKfPfj
        .type           _Z16reduceSinglePassILj64ELb0EEvPKfPfj,@function
        .size           _Z16reduceSinglePassILj64ELb0EEvPKfPfj,(.L_x_886 - _Z16reduceSinglePassILj64ELb0EEvPKfPfj)
        .other          _Z16reduceSinglePassILj64ELb0EEvPKfPfj,@"STO_CUDA_ENTRY STV_DEFAULT"
_Z16reduceSinglePassILj64ELb0EEvPKfPfj:
.text._Z16reduceSinglePassILj64ELb0EEvPKfPfj:
        /* <DEDUP_REMOVED lines=21> */
.L_x_194:
        /* <DEDUP_REMOVED lines=11> */
.L_x_193:
[----:B0-----:R-:W-:Y:S05]  /*0200*/  BSYNC.RECONVERGENT B0 ;  /* 0x0000000000007941 */ /* 0x001fea0003800200 */
.L_x_192:
        /* <DEDUP_REMOVED lines=50> */
.L_x_198:
        /* <DEDUP_REMOVED lines=37> */
.L_x_197:
        /* <DEDUP_REMOVED lines=23> */
.L_x_200:
        /* <DEDUP_REMOVED lines=15> */
.L_x_201:
[----:B------:R-:W-:Y:S05]  /*09e0*/  BRA.U !UP1, `(.L_x_199) ;  /* 0x0000000109207547 */ /* 0x000fea000b800000 */
[----:B------:R-:W-:Y:S01]  /*09f0*/  LEA R11, R11, R2, 0x2 ;  /* 0x000000020b0b7211 */ /* 0x000fe200078e10ff */
[----:B------:R-:W-:-:S12]  /*0a00*/  UIADD3 UR4, UPT, UPT, -UR4, URZ, URZ ;  /* 0x000000ff04047290 */ /* 0x000fd8000fffe1ff */
.L_x_202:
[----:B------:R0:W1:Y:S01]  /*0a10*/  LDS R5, [R11] ;  /* 0x000000000b057984 */ /* 0x0000620000000800 */
[----:B------:R-:W-:-:S04]  /*0a20*/  UIADD3 UR4, UPT, UPT, UR4, 0x1, URZ ;  /* 0x0000000104047890 */ /* 0x000fc8000fffe0ff */
[----:B------:R-:W-:Y:S01]  /*0a30*/  UISETP.NE.AND UP0, UPT, UR4, URZ, UPT ;  /* 0x000000ff0400728c */ /* 0x000fe2000bf05270 */
[----:B0-----:R-:W-:Y:S01]  /*0a40*/  IADD3 R11, PT, PT, R11, 0x80, RZ ;  /* 0x000000800b0b7810 */ /* 0x001fe20007ffe0ff */
[----:B-1----:R-:W-:-:S07]  /*0a50*/  FADD R16, R5, R16 ;  /* 0x0000001005107221 */ /* 0x002fce0000000000 */
[----:B------:R-:W-:Y:S05]  /*0a60*/  BRA.U UP0, `(.L_x_202) ;  /* 0xfffffffd00e87547 */ /* 0x000fea000b83ffff */
.L_x_199:
[----:B------:R-:W-:-:S05]  /*0a70*/  LEA R5, R7, R8, 0x18 ;  /* 0x0000000807057211 */ /* 0x000fca00078ec0ff */
[----:B------:R0:W-:Y:S02]  /*0a80*/  STS [R5+0x10], R16 ;  /* 0x0000101005007388 */ /* 0x0001e40000000800 */
.L_x_196:
[----:B------:R-:W-:Y:S05]  /*0a90*/  BSYNC.RECONVERGENT B0 ;  /* 0x0000000000007941 */ /* 0x000fea0003800200 */
.L_x_195:
        /* <DEDUP_REMOVED lines=24> */
.L_x_204:
[----:B------:R-:W-:Y:S05]  /*0c20*/  BSYNC.RECONVERGENT B0 ;  /* 0x0000000000007941 */ /* 0x000fea0003800200 */
.L_x_203:
        /* <DEDUP_REMOVED lines=25> */
.L_x_209:
        /* <DEDUP_REMOVED lines=38> */
.L_x_208:
[----:B------:R-:W-:Y:S05]  /*1020*/  BSYNC.RECONVERGENT B1 ;  /* 0x0000000000017941 */ /* 0x000fea0003800200 */
.L_x_207:
        /* <DEDUP_REMOVED lines=26> */
.L_x_211:
[----:B------:R-:W-:Y:S05]  /*11d0*/  BSYNC.RECONVERGENT B1 ;  /* 0x0000000000017941 */ /* 0x000fea0003800200 */
.L_x_210:
        /* <DEDUP_REMOVED lines=17> */
.L_x_213:
[----:B------:R-:W-:Y:S05]  /*12f0*/  BSYNC.RECONVERGENT B1 ;  /* 0x0000000000017941 */ /* 0x000fea0003800200 */
.L_x_212:
[----:B------:R-:W-:Y:S05]  /*1300*/  @!P5 BRA `(.L_x_206) ;  /* 0x000000000030d947 */ /* 0x000fea0003800000 */
[----:B------:R-:W0:Y:S01]  /*1310*/  LDC.64 R6, c[0x0][0x388] ;  /* 0x0000e200ff067b82 */ /* 0x000e220000000a00 */
[----:B------:R-:W-:Y:S01]  /*1320*/  IADD3 R8, PT, PT, -R8, RZ, RZ ;  /* 0x000000ff08087210 */ /* 0x000fe20007ffe1ff */
[----:B0-----:R-:W-:-:S03]  /*1330*/  IMAD.WIDE.U32 R6, R10, 0x4, R6 ;  /* 0x000000040a067825 */ /* 0x001fc600078e0006 */
[----:B------:R-:W-:-:S07]  /*1340*/  MOV R10, R6 ;  /* 0x00000006000a7202 */ /* 0x000fce0000000f00 */
.L_x_214:
        /* <DEDUP_REMOVED lines=8> */
.L_x_206:
[----:B------:R-:W-:Y:S05]  /*13d0*/  BSYNC.RECONVERGENT B0 ;  /* 0x0000000000007941 */ /* 0x000fea0003800200 */
.L_x_205:
        /* <DEDUP_REMOVED lines=37> */
.L_x_218:
        /* <DEDUP_REMOVED lines=37> */
.L_x_217:
        /* <DEDUP_REMOVED lines=23> */
.L_x_220:
        /* <DEDUP_REMOVED lines=15> */
.L_x_221:
[----:B------:R-:W-:Y:S05]  /*1ae0*/  BRA.U !UP1, `(.L_x_219) ;  /* 0x0000000109207547 */ /* 0x000fea000b800000 */
[----:B------:R-:W-:Y:S01]  /*1af0*/  LEA R2, R7, R2, 0x2 ;  /* 0x0000000207027211 */ /* 0x000fe200078e10ff */
[----:B------:R-:W-:-:S12]  /*1b00*/  UIADD3 UR4, UPT, UPT, -UR4, URZ, URZ ;  /* 0x000000ff04047290 */ /* 0x000fd8000fffe1ff */
.L_x_222:
[----:B------:R0:W1:Y:S01]  /*1b10*/  LDS R7, [R2] ;  /* 0x0000000002077984 */ /* 0x0000620000000800 */
[----:B------:R-:W-:-:S04]  /*1b20*/  UIADD3 UR4, UPT, UPT, UR4, 0x1, URZ ;  /* 0x0000000104047890 */ /* 0x000fc8000fffe0ff */
[----:B------:R-:W-:Y:S01]  /*1b30*/  UISETP.NE.AND UP0, UPT, UR4, URZ, UPT ;  /* 0x000000ff0400728c */ /* 0x000fe2000bf05270 */
[----:B0-----:R-:W-:Y:S01]  /*1b40*/  IADD3 R2, PT, PT, R2, 0x80, RZ ;  /* 0x0000008002027810 */ /* 0x001fe20007ffe0ff */
[----:B-1----:R-:W-:-:S07]  /*1b50*/  FADD R6, R7, R6 ;  /* 0x0000000607067221 */ /* 0x002fce0000000000 */
[----:B------:R-:W-:Y:S05]  /*1b60*/  BRA.U UP0, `(.L_x_222) ;  /* 0xfffffffd00e87547 */ /* 0x000fea000b83ffff */
.L_x_219:
[----:B------:R0:W-:Y:S02]  /*1b70*/  STS [R5+0x10], R6 ;  /* 0x0000100605007388 */ /* 0x0001e40000000800 */
.L_x_216:
[----:B------:R-:W-:Y:S05]  /*1b80*/  BSYNC.RECONVERGENT B0 ;  /* 0x0000000000007941 */ /* 0x000fea0003800200 */
.L_x_215:
        /* <DEDUP_REMOVED lines=9> */
.L_x_223:
        /* <DEDUP_REMOVED lines=14> */
.L_x_886:


//--------------------- .text._Z16reduceSinglePassILj128ELb0EEvPKfPfj --------------------------
	.section	.text._Z16reduceSinglePassILj128ELb0EEvPKfPfj,"ax",@progbits
	.align	128
        .global         _Z16reduceSinglePassILj128ELb0EEvPKfPfj
        .type           _Z16reduceSinglePassILj128ELb0EEvPKfPfj,@function
        .size           _Z16reduceSinglePassILj128ELb0EEvPKfPfj,(.L_x_887 - _Z16reduceSinglePassILj128ELb0EEvPKfPfj)
        .other          _Z16reduceSinglePassILj128ELb0EEvPKfPfj,@"STO_CUDA_ENTRY STV_DEFAULT"
_Z16reduceSinglePassILj128ELb0EEvPKfPfj:
.text._Z16reduceSinglePassILj128ELb0EEvPKfPfj:
        /* <DEDUP_REMOVED lines=21> */
.L_x_226:
        /* <DEDUP_REMOVED lines=11> */
.L_x_225:
[----:B0-----:R-:W-:Y:S05]  /*0200*/  BSYNC.RECONVERGENT B0 ;  /* 0x0000000000007941 */ /* 0x001fea0003800200 */
.L_x_224:
        /* <DEDUP_REMOVED lines=50> */
.L_x_230:
        /* <DEDUP_REMOVED lines=37> */
.L_x_229:
        /* <DEDUP_REMOVED lines=23> */
.L_x_232:
        /* <DEDUP_REMOVED lines=15> */
.L_x_233:
[----:B------:R-:W-:Y:S05]  /*09e0*/  BRA.U !UP1, `(.L_x_231) ;  /* 0x0000000109207547 */ /* 0x000fea000b800000 */
[----:B------:R-:W-:Y:S01]  /*09f0*/  LEA R11, R11, R2, 0x2 ;  /* 0x000000020b0b7211 */ /* 0x000fe200078e10ff */
[----:B------:R-:W-:-:S12]  /*0a00*/  UIADD3 UR4, UPT, UPT, -UR4, URZ, URZ ;  /* 0x000000ff04047290 */ /* 0x000fd8000fffe1ff */
.L_x_234:
[----:B------:R0:W1:Y:S01]  /*0a10*/  LDS R5, [R11] ;  /* 0x000000000b057984 */ /* 0x0000620000000800 */
[----:B------:R-:W-:-:S04]  /*0a20*/  UIADD3 UR4, UPT, UPT, UR4, 0x1, URZ ;  /* 0x0000000104047890 */ /* 0x000fc8000fffe0ff */
[----:B------:R-:W-:Y:S01]  /*0a30*/  UISETP.NE.AND UP0, UPT, UR4, URZ, UPT ;  /* 0x000000ff0400728c */ /* 0x000fe2000bf05270 */
[----:B0-----:R-:W-:Y:S01]  /*0a40*/  IADD3 R11, PT, PT, R11, 0x80, RZ ;  /* 0x000000800b0b7810 */ /* 0x001fe20007ffe0ff */
[----:B-1----:R-:W-:-:S07]  /*0a50*/  FADD R16, R5, R16 ;  /* 0x0000001005107221 */ /* 0x002fce0000000000 */
[----:B------:R-:W-:Y:S05]  /*0a60*/  BRA.U UP0, `(.L_x_234) ;  /* 0xfffffffd00e87547 */ /* 0x000fea000b83ffff */
.L_x_231:
[----:B------:R-:W-:-:S05]  /*0a70*/  LEA R5, R7, R8, 0x18 ;  /* 0x0000000807057211 */ /* 0x000fca00078ec0ff */
[----:B------:R0:W-:Y:S02]  /*0a80*/  STS [R5+0x10], R16 ;  /* 0x0000101005007388 */ /* 0x0001e40000000800 */
.L_x_228:
[----:B------:R-:W-:Y:S05]  /*0a90*/  BSYNC.RECONVERGENT B0 ;  /* 0x0000000000007941 */ /* 0x000fea0003800200 */
.L_x_227:
        /* <DEDUP_REMOVED lines=24> */
.L_x_236:
[----:B------:R-:W-:Y:S05]  /*0c20*/  BSYNC.RECONVERGENT B0 ;  /* 0x0000000000007941 */ /* 0x000fea0003800200 */
.L_x_235:
        /* <DEDUP_REMOVED lines=25> */
.L_x_241:
        /* <DEDUP_REMOVED lines=38> */
.L_x_240:
[----:B------:R-:W-:Y:S05]  /*1020*/  BSYNC.RECONVERGENT B1 ;  /* 0x0000000000017941 */ /* 0x000fea0003800200 */
.L_x_239:
        /* <DEDUP_REMOVED lines=26> */
.L_x_243:
[----:B------:R-:W-:Y:S05]  /*11d0*/  BSYNC.RECONVERGENT B1 ;  /* 0x0000000000017941 */ /* 0x000fea0003800200 */
.L_x_242:
        /* <DEDUP_REMOVED lines=17> */
.L_x_245:
[----:B------:R-:W-:Y:S05]  /*12f0*/  BSYNC.RECONVERGENT B1 ;  /* 0x0000000000017941 */ /* 0x000fea0003800200 */
.L_x_244:
[----:B------:R-:W-:Y:S05]  /*1300*/  @!P5 BRA `(.L_x_238) ;  /* 0x000000000030d947 */ /* 0x000fea0003800000 */
[----:B------:R-:W0:Y:S01]  /*1310*/  LDC.64 R6, c[0x0][0x388] ;  /* 0x0000e200ff067b82 */ /* 0x000e220000000a00 */
[----:B------:R-:W-:Y:S01]  /*1320*/  IADD3 R8, PT, PT, -R8, RZ, RZ ;  /* 0x000000ff08087210 */ /* 0x000fe20007ffe1ff */
[----:B0-----:R-:W-:-:S03]  /*1330*/  IMAD.WIDE.U32 R6, R10, 0x4, R6 ;  /* 0x000000040a067825 */ /* 0x001fc600078e0006 */
[----:B------:R-:W-:-:S07]  /*1340*/  MOV R10, R6 ;  /* 0x00000006000a7202 */ /* 0x000fce0000000f00 */
.L_x_246:
        /* <DEDUP_REMOVED lines=8> */
.L_x_238:
[----:B------:R-:W-:Y:S05]  /*13d0*/  BSYNC.RECONVERGENT B0 ;  /* 0x0000000000007941 */ /* 0x000fea0003800200 */
.L_x_237:
        /* <DEDUP_REMOVED lines=37> */
.L_x_250:
        /* <DEDUP_REMOVED lines=37> */
.L_x_249:
        /* <DEDUP_REMOVED lines=23> */
.L_x_252:
        /* <DEDUP_REMOVED lines=15> */
.L_x_253:
[----:B------:R-:W-:Y:S05]  /*1ae0*/  BRA.U !UP1, `(.L_x_251) ;  /* 0x0000000109207547 */ /* 0x000fea000b800000 */
[----:B------:R-:W-:Y:S01]  /*1af0*/  LEA R2, R7, R2, 0x2 ;  /* 0x0000000207027211 */ /* 0x000fe200078e10ff */
[----:B------:R-:W-:-:S12]  /*1b00*/  UIADD3 UR4, UPT, UPT, -UR4, URZ, URZ ;  /* 0x000000ff04047290 */ /* 0x000fd8000fffe1ff */
.L_x_254:
[----:B------:R0:W1:Y:S01]  /*1b10*/  LDS R7, [R2] ;  /* 0x0000000002077984 */ /* 0x0000620000000800 */
[----:B------:R-:W-:-:S04]  /*1b20*/  UIADD3 UR4, UPT, UPT, UR4, 0x1, URZ ;  /* 0x0000000104047890 */ /* 0x000fc8000fffe0ff */
[----:B------:R-:W-:Y:S01]  /*1b30*/  UISETP.NE.AND UP0, UPT, UR4, URZ, UPT ;  /* 0x000000ff0400728c */ /* 0x000fe2000bf05270 */
[----:B0-----:R-:W-:Y:S01]  /*1b40*/  IADD3 R2, PT, PT, R2, 0x80, RZ ;  /* 0x0000008002027810 */ /* 0x001fe20007ffe0ff */
[----:B-1----:R-:W-:-:S07]  /*1b50*/  FADD R6, R7, R6 ;  /* 0x0000000607067221 */ /* 0x002fce0000000000 */
[----:B------:R-:W-:Y:S05]  /*1b60*/  BRA.U UP0, `(.L_x_254) ;  /* 0xfffffffd00e87547 */ /* 0x000fea000b83ffff */
.L_x_251:
[----:B------:R0:W-:Y:S02]  /*1b70*/  STS [R5+0x10], R6 ;  /* 0x0000100605007388 */ /* 0x0001e40000000800 */
.L_x_248:
[----:B------:R-:W-:Y:S05]  /*1b80*/  BSYNC.RECONVERGENT B0 ;  /* 0x0000000000007941 */ /* 0x000fea0003800200 */
.L_x_247:
        /* <DEDUP_REMOVED lines=9> */
.L_x_255:
        /* <DEDUP_REMOVED lines=14> */
.L_x_887:


//--------------------- .text._Z16reduceSinglePassILj256ELb0EEvPKfPfj --------------------------
	.section	.text._Z16reduceSinglePassILj256ELb0EEvPKfPfj,"ax",@progbits
	.align	128
        .global         _Z16reduceSinglePassILj256ELb0EEvPKfPfj
        .type           _Z16reduceSinglePassILj256ELb0EEvPKfPfj,@function
        .size           _Z16reduceSinglePassILj256ELb0EEvPKfPfj,(.L_x_888 - _Z16reduceSinglePassILj256ELb0EEvPKfPfj)
        .other          _Z16reduceSinglePassILj256ELb0EEvPKfPfj,@"STO_CUDA_ENTRY STV_DEFAULT"
_Z16reduceSinglePassILj256ELb0EEvPKfPfj:
.text._Z16reduceSinglePassILj256ELb0EEvPKfPfj:
        /* <DEDUP_REMOVED lines=21> */
.L_x_258:
        /* <DEDUP_REMOVED lines=11> */
.L_x_257:
[----:B0-----:R-:W-:Y:S05]  /*0200*/  BSYNC.RECONVERGENT B0 ;  /* 0x0000000000007941 */ /* 0x001fea0003800200 */
.L_x_256:
        /* <DEDUP_REMOVED lines=50> */
.L_x_262:
        /* <DEDUP_REMOVED lines=37> */
.L_x_261:
        /* <DEDUP_REMOVED lines=23> */
.L_x_264:
        /* <DEDUP_REMOVED lines=15> */
.L_x_265:
[----:B------:R-:W-:Y:S05]  /*09e0*/  BRA.U !UP1, `(.L_x_263) ;  /* 0x0000000109207547 */ /* 0x000fea000b800000 */
[----:B------:R-:W-:Y:S01]  /*09f0*/  LEA R11, R11, R2, 0x2 ;  /* 0x000000020b0b7211 */ /* 0x000fe200078e10ff */
[----:B------:R-:W-:-:S12]  /*0a00*/  UIADD3 UR4, UPT, UPT, -UR4, URZ, URZ ;  /* 0x000000ff04047290 */ /* 0x000fd8000fffe1ff */
.L_x_266:
[----:B------:R0:W1:Y:S01]  /*0a10*/  LDS R5, [R11] ;  /* 0x000000000b057984 */ /* 0x0000620000000800 */
[----:B------:R-:W-:-:S04]  /*0a20*/  UIADD3 UR4, UPT, UPT, UR4, 0x1, URZ ;  /* 0x0000000104047890 */ /* 0x000fc8000fffe0ff */
[----:B------:R-:W-:Y:S01]  /*0a30*/  UISETP.NE.AND UP0, UPT, UR4, URZ, UPT ;  /* 0x000000ff0400728c */ /* 0x000fe2000bf05270 */
[----:B0-----:R-:W-:Y:S01]  /*0a40*/  IADD3 R11, PT, PT, R11, 0x80, RZ ;  /* 0x000000800b0b7810 */ /* 0x001fe20007ffe0ff */
[----:B-1----:R-:W-:-:S07]  /*0a50*/  FADD R16, R5, R16 ;  /* 0x0000001005107221 */ /* 0x002fce0000000000 */
[----:B------:R-:W-:Y:S05]  /*0a60*/  BRA.U UP0, `(.L_x_266) ;  /* 0xfffffffd00e87547 */ /* 0x000fea000b83ffff */
.L_x_263:
[----:B------:R-:W-:-:S05]  /*0a70*/  LEA R5, R7, R8, 0x18 ;  /* 0x0000000807057211 */ /* 0x000fca00078ec0ff */
[----:B------:R0:W-:Y:S02]  /*0a80*/  STS [R5+0x10], R16 ;  /* 0x0000101005007388 */ /* 0x0001e40000000800 */
.L_x_260:
[----:B------:R-:W-:Y:S05]  /*0a90*/  BSYNC.RECONVERGENT B0 ;  /* 0x0000000000007941 */ /* 0x000fea0003800200 */
.L_x_259:
        /* <DEDUP_REMOVED lines=24> */
.L_x_268:
[----:B------:R-:W-:Y:S05]  /*0c20*/  BSYNC.RECONVERGENT B0 ;  /* 0x0000000000007941 */ /* 0x000fea0003800200 */
.L_x_267:
        /* <DEDUP_REMOVED lines=25> */
.L_x_273:
        /* <DEDUP_REMOVED lines=38> */
.L_x_272:
[----:B------:R-:W-:Y:S05]  /*1020*/  BSYNC.RECONVERGENT B1 ;  /* 0x0000000000017941 */ /* 0x000fea0003800200 */
.L_x_271:
        /* <DEDUP_REMOVED lines=26> */
.L_x_275:
[----:B------:R-:W-:Y:S05]  /*11d0*/  BSYNC.RECONVERGENT B1 ;  /* 0x0000000000017941 */ /* 0x000fea0003800200 */
.L_x_274:
        /* <DEDUP_REMOVED lines=17> */
.L_x_277:
[----:B------:R-:W-:Y:S05]  /*12f0*/  BSYNC.RECONVERGENT B1 ;  /* 0x0000000000017941 */ /* 0x000fea0003800200 */
.L_x_276:
[----:B------:R-:W-:Y:S05]  /*1300*/  @!P5 BRA `(.L_x_270) ;  /* 0x000000000030d947 */ /* 0x000fea0003800000 */
[----:B------:R-:W0:Y:S01]  /*1310*/  LDC.64 R6, c[0x0][0x388] ;  /* 0x0000e200ff067b82 */ /* 0x000e220000000a00 */
[----:B------:R-:W-:Y:S01]  /*1320*/  IADD3 R8, PT, PT, -R8, RZ, RZ ;  /* 0x000000ff08087210 */ /* 0x000fe20007ffe1ff */
[----:B0-----:R-:W-:-:S03]  /*1330*/  IMAD.WIDE.U32 R6, R10, 0x4, R6 ;  /* 0x000000040a067825 */ /* 0x001fc600078e0006 */
[----:B------:R-:W-:-:S07]  /*1340*/  MOV R10, R6 ;  /* 0x00000006000a7202 */ /* 0x000fce0000000f00 */
.L_x_278:
        /* <DEDUP_REMOVED lines=8> */
.L_x_270:
[----:B------:R-:W-:Y:S05]  /*13d0*/  BSYNC.RECONVERGENT B0 ;  /* 0x0000000000007941 */ /* 0x000fea0003800200 */
.L_x_269:
        /* <DEDUP_REMOVED lines=37> */
.L_x_282:
        /* <DEDUP_REMOVED lines=37> */
.L_x_281:
        /* <DEDUP_REMOVED lines=23> */
.L_x_284:
        /* <DEDUP_REMOVED lines=15> */
.L_x_285:
[----:B------:R-:W-:Y:S05]  /*1ae0*/  BRA.U !UP1, `(.L_x_283) ;  /* 0x0000000109207547 */ /* 0x000fea000b800000 */
[----:B------:R-:W-:Y:S01]  /*1af0*/  LEA R2, R7, R2, 0x2 ;  /* 0x0000000207027211 */ /* 0x000fe200078e10ff */
[----:B------:R-:W-:-:S12]  /*1b00*/  UIADD3 UR4, UPT, UPT, -UR4, URZ, URZ ;  /* 0x000000ff04047290 */ /* 0x000fd8000fffe1ff */
.L_x_286:
[----:B------:R0:W1:Y:S01]  /*1b10*/  LDS R7, [R2] ;  /* 0x0000000002077984 */ /* 0x0000620000000800 */
[----:B------:R-:W-:-:S04]  /*1b20*/  UIADD3 UR4, UPT, UPT, UR4, 0x1, URZ ;  /* 0x0000000104047890 */ /* 0x000fc8000fffe0ff */
[----:B------:R-:W-:Y:S01]  /*1b30*/  UISETP.NE.AND UP0, UPT, UR4, URZ, UPT ;  /* 0x000000ff0400728c */ /* 0x000fe2000bf05270 */
[----:B0-----:R-:W-:Y:S01]  /*1b40*/  IADD3 R2, PT, PT, R2, 0x80, RZ ;  /* 0x0000008002027810 */ /* 0x001fe20007ffe0ff */
[----:B-1----:R-:W-:-:S07]  /*1b50*/  FADD R6, R7, R6 ;  /* 0x0000000607067221 */ /* 0x002fce0000000000 */
[----:B------:R-:W-:Y:S05]  /*1b60*/  BRA.U UP0, `(.L_x_286) ;  /* 0xfffffffd00e87547 */ /* 0x000fea000b83ffff */
.L_x_283:
[----:B------:R0:W-:Y:S02]  /*1b70*/  STS [R5+0x10], R6 ;  /* 0x0000100605007388 */ /* 0x0001e40000000800 */
.L_x_280:
[----:B------:R-:W-:Y:S05]  /*1b80*/  BSYNC.RECONVERGENT B0 ;  /* 0x0000000000007941 */ /* 0x000fea0003800200 */
.L_x_279:
        /* <DEDUP_REMOVED lines=9> */
.L_x_287:
        /* <DEDUP_REMOVED lines=14> */
.L_x_888:


//--------------------- .text._Z16reduceSinglePassILj512ELb0EEvPKfPfj --------------------------
	.section	.text._Z16reduceSinglePassILj512ELb0EEvPKfPfj,"ax",@progbits
	.align	128
        .global         _Z16reduceSinglePassILj512ELb0EEvPKfPfj
        .type           _Z16reduceSinglePassILj512ELb0EEvPKfPfj,@function
        .size           _Z16reduceSinglePassILj512ELb0EEvPKfPfj,(.L_x_889 - _Z16reduceSinglePassILj512ELb0EEvPKfPfj)
        .other          _Z16reduceSinglePassILj512ELb0EEvPKfPfj,@"STO_CUDA_ENTRY STV_DEFAULT"
_Z16reduceSinglePassILj512ELb0EEvPKfPfj:
.text._Z16reduceSinglePassILj512ELb0EEvPKfPfj:
[----:B------:R-:W-:Y:S01]  /*0000*/  LDC R1, c[0x0][0x37c] ;  /* 0x0000df00ff017b82 */ /* 0x000fe20000000800 */
[----:B------:R-:W0:Y:S01]  /*0010*/  S2R R5, SR_CTAID.X ;  /* 0x0000000000057919 */ /* 0x000e220000002500 */
[----:B------:R-:W1:Y:S06]  /*0020*/  LDCU UR4, c[0x0][0x390] ;  /* 0x00007200ff0477ac */ /* 0x000e6c0008000800 */
[----:B------:R-:W2:Y:S01]  /*0030*/  LDC R6, c[0x0][0x370] ;  /* 0x0000dc00ff067b82 */ /* 0x000ea20000000800 */
[----:B------:R-:W-:Y:S01]  /*0040*/  MOV R8, 0x400 ;  /* 0x0000040000087802 */ /* 0x000fe20000000f00 */
[----:B------:R-:W3:Y:S01]  /*0050*/  S2R R3, SR_TID.X ;  /* 0x0000000000037919 */ /* 0x000ee20000002100 */
[----:B------:R-:W4:Y:S01]  /*0060*/  LDCU.64 UR8, c[0x0][0x358] ;  /* 0x00006b00ff0877ac */ /* 0x000f220008000a00 */
[----:B------:R-:W-:Y:S01]  /*0070*/  BSSY.RECONVERGENT B0, `(.L_x_288) ;  /* 0x000001a000007945 */ /* 0x000fe20003800200 */
[----:B------:R-:W-:Y:S01]  /*0080*/  IADD3 R2, PT, PT, R8, 0x10, RZ ;  /* 0x0000001008027810 */ /* 0x000fe20007ffe0ff */
[----:B------:R-:W5:Y:S01]  /*0090*/  S2R R7, SR_CgaCtaId ;  /* 0x0000000000077919 */ /* 0x000f620000008800 */
[----:B------:R-:W-:Y:S01]  /*00a0*/  HFMA2 R9, -RZ, RZ, 0, 0 ;  /* 0x00000000ff097431 */ /* 0x000fe200000001ff */
[----:B0-----:R-:W-:-:S04]  /*00b0*/  SHF.L.U32 R0, R5, 0xa, RZ ;  /* 0x0000000a05007819 */ /* 0x001fc800000006ff */
[----:B---3--:R-:W-:Y:S02]  /*00c0*/  LOP3.LUT R4, R0, R3, RZ, 0xfc, !PT ;  /* 0x0000000300047212 */ /* 0x008fe400078efcff */
[----:B------:R-:W-:Y:S02]  /*00d0*/  LOP3.LUT R16, R3, 0x1f, RZ, 0xc0, !PT ;  /* 0x0000001f03107812 */ /* 0x000fe400078ec0ff */
[----:B-1----:R-:W-:Y:S01]  /*00e0*/  ISETP.GE.U32.AND P0, PT, R4, UR4, PT ;  /* 0x0000000404007c0c */ /* 0x002fe2000bf06070 */
[----:B------:R-:W0:Y:S01]  /*00f0*/  LDCU UR4, c[0x0][0x390] ;  /* 0x00007200ff0477ac */ /* 0x000e220008000800 */
[----:B-----5:R-:W-:Y:S02]  /*0100*/  LEA R2, R7, R2, 0x18 ;  /* 0x0000000207027211 */ /* 0x020fe400078ec0ff */
[----:B------:R-:W-:Y:S02]  /*0110*/  ISETP.GT.U32.AND P4, PT, R16, 0xf, PT ;  /* 0x0000000f1000780c */ /* 0x000fe40003f84070 */
[----:B------:R-:W-:-:S07]  /*0120*/  LEA R0, R3, R2, 0x2 ;  /* 0x0000000203007211 */ /* 0x000fce00078e10ff */
[----:B--2-4-:R-:W-:Y:S05]  /*0130*/  @P0 BRA `(.L_x_289) ;  /* 0x0000000000340947 */ /* 0x014fea0003800000 */
[----:B------:R-:W1:Y:S01]  /*0140*/  LDC.64 R10, c[0x0][0x380] ;  /* 0x0000e000ff0a7b82 */ /* 0x000e620000000a00 */
[----:B------:R-:W-:-:S07]  /*0150*/  MOV R9, RZ ;  /* 0x000000ff00097202 */ /* 0x000fce0000000f00 */
.L_x_290:
        /* <DEDUP_REMOVED lines=11> */
.L_x_289:
[----:B0-----:R-:W-:Y:S05]  /*0210*/  BSYNC.RECONVERGENT B0 ;  /* 0x0000000000007941 */ /* 0x001fea0003800200 */
.L_x_288:
        /* <DEDUP_REMOVED lines=50> */
.L_x_294:
        /* <DEDUP_REMOVED lines=37> */
.L_x_293:
        /* <DEDUP_REMOVED lines=23> */
.L_x_296:
        /* <DEDUP_REMOVED lines=15> */
.L_x_297:
[----:B------:R-:W-:Y:S05]  /*09f0*/  BRA.U !UP1, `(.L_x_295) ;  /* 0x0000000109207547 */ /* 0x000fea000b800000 */
[----:B------:R-:W-:Y:S01]  /*0a00*/  LEA R11, R11, R2, 0x2 ;  /* 0x000000020b0b7211 */ /* 0x000fe200078e10ff */
[----:B------:R-:W-:-:S12]  /*0a10*/  UIADD3 UR4, UPT, UPT, -UR4, URZ, URZ ;  /* 0x000000ff04047290 */ /* 0x000fd8000fffe1ff */
.L_x_298:
[----:B------:R0:W1:Y:S01]  /*0a20*/  LDS R9, [R11] ;  /* 0x000000000b097984 */ /* 0x0000620000000800 */
[----:B------:R-:W-:-:S04]  /*0a30*/  UIADD3 UR4, UPT, UPT, UR4, 0x1, URZ ;  /* 0x0000000104047890 */ /* 0x000fc8000fffe0ff */
[----:B------:R-:W-:Y:S01]  /*0a40*/  UISETP.NE.AND UP0, UPT, UR4, URZ, UPT ;  /* 0x000000ff0400728c */ /* 0x000fe2000bf05270 */
[----:B0-----:R-:W-:Y:S01]  /*0a50*/  IADD3 R11, PT, PT, R11, 0x80, RZ ;  /* 0x000000800b0b7810 */ /* 0x001fe20007ffe0ff */
[----:B-1----:R-:W-:-:S07]  /*0a60*/  FADD R16, R9, R16 ;  /* 0x0000001009107221 */ /* 0x002fce0000000000 */
[----:B------:R-:W-:Y:S05]  /*0a70*/  BRA.U UP0, `(.L_x_298) ;  /* 0xfffffffd00e87547 */ /* 0x000fea000b83ffff */
.L_x_295:
[----:B------:R-:W-:-:S05]  /*0a80*/  LEA R9, R7, R8, 0x18 ;  /* 0x0000000807097211 */ /* 0x000fca00078ec0ff */
[----:B------:R0:W-:Y:S02]  /*0a90*/  STS [R9+0x10], R16 ;  /* 0x0000101009007388 */ /* 0x0001e40000000800 */
.L_x_292:
[----:B------:R-:W-:Y:S05]  /*0aa0*/  BSYNC.RECONVERGENT B0 ;  /* 0x0000000000007941 */ /* 0x000fea0003800200 */
.L_x_291:
        /* <DEDUP_REMOVED lines=24> */
.L_x_300:
[----:B------:R-:W-:Y:S05]  /*0c30*/  BSYNC.RECONVERGENT B0 ;  /* 0x0000000000007941 */ /* 0x000fea0003800200 */
.L_x_299:
[----:B------:R-:W-:Y:S06]  /*0c40*/  BAR.SYNC.DEFER_BLOCKING 0x0 ;  /* 0x0000000000007b1d */ /* 0x000fec0000010000 */
[----:B-1----:R-:W1:Y:S02]  /*0c50*/  LDS.U8 R7, [R5] ;  /* 0x0000000005077984 */ /* 0x002e640000000000 */
[----:B-1----:R-:W-:-:S13]  /*0c60*/  ISETP.NE.AND P5, PT, R7, RZ, PT ;  /* 0x000000ff0700720c */ /* 0x002fda0003fa5270 */
[----:B------:R-:W-:Y:S05]  /*0c70*/  @!P5 EXIT ;  /* 0x000000000000d94d */ /* 0x000fea0003800000 */
[----:B------:R-:W-:Y:S01]  /*0c80*/  ISETP.GE.U32.AND P5, PT, R3, R6, PT ;  /* 0x000000060300720c */ /* 0x000fe20003fa6070 */
[----:B------:R-:W-:Y:S01]  /*0c90*/  BSSY.RECONVERGENT B0, `(.L_x_301) ;  /* 0x0000075000007945 */ /* 0x000fe20003800200 */
[----:B0-----:R-:W-:-:S11]  /*0ca0*/  HFMA2 R9, -RZ, RZ, 0, 0 ;  /* 0x00000000ff097431 */ /* 0x001fd600000001ff */
        /* <DEDUP_REMOVED lines=18> */
.L_x_305:
        /* <DEDUP_REMOVED lines=38> */
.L_x_304:
[----:B------:R-:W-:Y:S05]  /*1030*/  BSYNC.RECONVERGENT B1 ;  /* 0x0000000000017941 */ /* 0x000fea0003800200 */
.L_x_303:
        /* <DEDUP_REMOVED lines=26> */
.L_x_307:
[----:B------:R-:W-:Y:S05]  /*11e0*/  BSYNC.RECONVERGENT B1 ;  /* 0x0000000000017941 */ /* 0x000fea0003800200 */
.L_x_306:
        /* <DEDUP_REMOVED lines=17> */
.L_x_309:
[----:B------:R-:W-:Y:S05]  /*1300*/  BSYNC.RECONVERGENT B1 ;  /* 0x0000000000017941 */ /* 0x000fea0003800200 */
.L_x_308:
[----:B------:R-:W-:Y:S05]  /*1310*/  @!P5 BRA `(.L_x_302) ;  /* 0x000000000030d947 */ /* 0x000fea0003800000 */
[----:B------:R-:W0:Y:S01]  /*1320*/  LDC.64 R6, c[0x0][0x388] ;  /* 0x0000e200ff067b82 */ /* 0x000e220000000a00 */
[----:B------:R-:W-:Y:S01]  /*1330*/  IADD3 R8, PT, PT, -R8, RZ, RZ ;  /* 0x000000ff08087210 */ /* 0x000fe20007ffe1ff */
[----:B0-----:R-:W-:-:S03]  /*1340*/  IMAD.WIDE.U32 R6, R10, 0x4, R6 ;  /* 0x000000040a067825 */ /* 0x001fc600078e0006 */
[----:B------:R-:W-:-:S07]  /*1350*/  MOV R10, R6 ;  /* 0x00000006000a7202 */ /* 0x000fce0000000f00 */
.L_x_310:
        /* <DEDUP_REMOVED lines=8> */
.L_x_302:
[----:B------:R-:W-:Y:S05]  /*13e0*/  BSYNC.RECONVERGENT B0 ;  /* 0x0000000000007941 */ /* 0x000fea0003800200 */
.L_x_301:
        /* <DEDUP_REMOVED lines=37> */
.L_x_314:
        /* <DEDUP_REMOVED lines=37> */
.L_x_313:
        /* <DEDUP_REMOVED lines=23> */
.L_x_316:
        /* <DEDUP_REMOVED lines=15> */
.L_x_317:
[----:B------:R-:W-:Y:S05]  /*1af0*/  BRA.U !UP1, `(.L_x_315) ;  /* 0x0000000109207547 */ /* 0x000fea000b800000 */
[----:B------:R-:W-:Y:S01]  /*1b00*/  LEA R2, R7, R2, 0x2 ;  /* 0x0000000207027211 */ /* 0x000fe200078e10ff */
[----:B------:R-:W-:-:S12]  /*1b10*/  UIADD3 UR4, UPT, UPT, -UR4, URZ, URZ ;  /* 0x000000ff04047290 */ /* 0x000fd8000fffe1ff */
.L_x_318:
[----:B------:R0:W1:Y:S01]  /*1b20*/  LDS R7, [R2] ;  /* 0x0000000002077984 */ /* 0x0000620000000800 */
[----:B------:R-:W-:-:S04]  /*1b30*/  UIADD3 UR4, UPT, UPT, UR4, 0x1, URZ ;  /* 0x0000000104047890 */ /* 0x000fc8000fffe0ff */
[----:B------:R-:W-:Y:S01]  /*1b40*/  UISETP.NE.AND UP0, UPT, UR4, URZ, UPT ;  /* 0x000000ff0400728c */ /* 0x000fe2000bf05270 */
[----:B0-----:R-:W-:Y:S01]  /*1b50*/  IADD3 R2, PT, PT, R2, 0x80, RZ ;  /* 0x0000008002027810 */ /* 0x001fe20007ffe0ff */
[----:B-1----:R-:W-:-:S07]  /*1b60*/  FADD R6, R7, R6 ;  /* 0x0000000607067221 */ /* 0x002fce0000000000 */
[----:B------:R-:W-:Y:S05]  /*1b70*/  BRA.U UP0, `(.L_x_318) ;  /* 0xfffffffd00e87547 */ /* 0x000fea000b83ffff */
.L_x_315:
[----:B------:R0:W-:Y:S02]  /*1b80*/  STS [R5+0x10], R6 ;  /* 0x0000100605007388 */ /* 0x0001e40000000800 */
.L_x_312:
[----:B------:R-:W-:Y:S05]  /*1b90*/  BSYNC.RECONVERGENT B0 ;  /* 0x0000000000007941 */ /* 0x000fea0003800200 */
.L_x_311:
        /* <DEDUP_REMOVED lines=9> */
.L_x_319:
        /* <DEDUP_REMOVED lines=13> */
.L_x_889:


//--------------------- .text._Z16reduceSinglePassILj1ELb1EEvPKfPfj --------------------------
	.section	.text._Z16reduceSinglePassILj1ELb1EEvPKfPfj,"ax",@progbits
	.align	128
        .global         _Z16reduceSinglePassILj1ELb1EEvPKfPfj
        .type           _Z16reduceSinglePassILj1ELb1EEvPKfPfj,@function
        .size           _Z16reduceSinglePassILj1ELb1EEvPKfPfj,(.L_x_890 - _Z16reduceSinglePassILj1ELb1EEvPKfPfj)
        .other          _Z16reduceSinglePassILj1ELb1EEvPKfPfj,@"STO_CUDA_ENTRY STV_DEFAULT"
_Z16reduceSinglePassILj1ELb1EEvPKfPfj:
.text._Z16reduceSinglePassILj1ELb1EEvPKfPfj:
        /* <DEDUP_REMOVED lines=14> */
[----:B-1----:R-:W-:Y:S02]  /*00e0*/  ISETP.GE.U32.AND P0, PT, R9, UR4, PT ;  /* 0x0000000409007c0c */ /* 0x002fe4000bf06070 */
[----:B-----5:R-:W-:-:S04]  /*00f0*/  LEA R2, R8, R5, 0x18 ;  /* 0x0000000508027211 */ /* 0x020fc800078ec0ff */
[----:B------:R-:W-:-:S07]  /*0100*/  LEA R0, R3, R2, 0x2 ;  /* 0x0000000203007211 */ /* 0x000fce00078e10ff */
[----:B--2-4-:R-:W-:Y:S05]  /*0110*/  @P0 BRA `(.L_x_321) ;  /* 0x0000000000280947 */ /* 0x014fea0003800000 */
[----:B------:R-:W0:Y:S01]  /*0120*/  LDC.64 R4, c[0x0][0x380] ;  /* 0x0000e000ff047b82 */ /* 0x000e220000000a00 */
[----:B------:R-:W-:-:S07]  /*0130*/  MOV R11, RZ ;  /* 0x000000ff000b7202 */ /* 0x000fce0000000f00 */
.L_x_322:
[----:B0-----:R-:W-:-:S05]  /*0140*/  IMAD.WIDE.U32 R12, R9, 0x4, R4 ;  /* 0x00000004090c7825 */ /* 0x001fca00078e0004 */
[----:B------:R-:W2:Y:S04]  /*0150*/  LDG.E R14, desc[UR8][R12.64] ;  /* 0x000000080c0e7981 */ /* 0x000ea8000c1e1900 */
[----:B------:R-:W3:Y:S01]  /*0160*/  LDG.E R16, desc[UR8][R12.64+0x4] ;  /* 0x000004080c107981 */ /* 0x000ee2000c1e1900 */
[----:B------:R-:W-:-:S04]  /*0170*/  LEA R9, R6, R9, 0x1 ;  /* 0x0000000906097211 */ /* 0x000fc800078e08ff */
[----:B------:R-:W-:Y:S01]  /*0180*/  ISETP.GE.U32.AND P0, PT, R9, UR4, PT ;  /* 0x0000000409007c0c */ /* 0x000fe2000bf06070 */
[----:B--2---:R-:W-:-:S04]  /*0190*/  FADD R11, R14, R11 ;  /* 0x0000000b0e0b7221 */ /* 0x004fc80000000000 */
[----:B---3--:R-:W-:-:S08]  /*01a0*/  FADD R11, R11, R16 ;  /* 0x000000100b0b7221 */ /* 0x008fd00000000000 */
[----:B------:R-:W-:Y:S05]  /*01b0*/  @!P0 BRA `(.L_x_322) ;  /* 0xfffffffc00e08947 */ /* 0x000fea000383ffff */
.L_x_321:
[----:B------:R-:W-:Y:S05]  /*01c0*/  BSYNC.RECONVERGENT B0 ;  /* 0x0000000000007941 */ /* 0x000fea0003800200 */
.L_x_320:
[----:B------:R-:W-:Y:S01]  /*01d0*/  STS [R0], R11 ;  /* 0x0000000b00007388 */ /* 0x000fe20000000800 */
[----:B------:R-:W-:-:S03]  /*01e0*/  NOP ;  /* 0x0000000000007918 */ /* 0x000fc60000000000 */
[----:B------:R-:W0:Y:S01]  /*01f0*/  @!P4 LDS R4, [R0+0x40] ;  /* 0x000040000004c984 */ /* 0x000e220000000800 */
[C---:B------:R-:W-:Y:S01]  /*0200*/  ISETP.GT.U32.AND P3, PT, R15.reuse, 0x7, PT ;  /* 0x000000070f00780c */ /* 0x040fe20003f64070 */
[----:B------:R-:W1:Y:S01]  /*0210*/  LDCU UR7, c[0x0][0x360] ;  /* 0x00006c00ff0777ac */ /* 0x000e620008000800 */
[C---:B------:R-:W-:Y:S01]  /*0220*/  ISETP.GT.U32.AND P2, PT, R15.reuse, 0x3, PT ;  /* 0x000000030f00780c */ /* 0x040fe20003f44070 */
[----:B------:R-:W2:Y:S01]  /*0230*/  S2R R9, SR_TID.Y ;  /* 0x0000000000097919 */ /* 0x000ea20000002200 */
[C---:B------:R-:W-:Y:S01]  /*0240*/  ISETP.GT.U32.AND P1, PT, R15.reuse, 0x1, PT ;  /* 0x000000010f00780c */ /* 0x040fe20003f24070 */
[----:B------:R-:W2:Y:S01]  /*0250*/  LDCU UR4, c[0x0][0x364] ;  /* 0x00006c80ff0477ac */ /* 0x000ea20008000800 */
[----:B------:R-:W-:Y:S01]  /*0260*/  ISETP.NE.AND P0, PT, R15, RZ, PT ;  /* 0x000000ff0f00720c */ /* 0x000fe20003f05270 */
[----:B------:R-:W2:Y:S01]  /*0270*/  S2R R12, SR_TID.Z ;  /* 0x00000000000c7919 */ /* 0x000ea20000002300 */
        /* <DEDUP_REMOVED lines=38> */
.L_x_326:
        /* <DEDUP_REMOVED lines=37> */
.L_x_325:
        /* <DEDUP_REMOVED lines=23> */
.L_x_328:
        /* <DEDUP_REMOVED lines=15> */
.L_x_329:
[----:B------:R-:W-:Y:S05]  /*0990*/  BRA.U !UP1, `(.L_x_327) ;  /* 0x0000000109207547 */ /* 0x000fea000b800000 */
[----:B------:R-:W-:Y:S01]  /*09a0*/  LEA R11, R11, R2, 0x2 ;  /* 0x000000020b0b7211 */ /* 0x000fe200078e10ff */
[----:B------:R-:W-:-:S12]  /*09b0*/  UIADD3 UR4, UPT, UPT, -UR4, URZ, URZ ;  /* 0x000000ff04047290 */ /* 0x000fd8000fffe1ff */
.L_x_330:
[----:B------:R0:W1:Y:S01]  /*09c0*/  LDS R5, [R11] ;  /* 0x000000000b057984 */ /* 0x0000620000000800 */
[----:B------:R-:W-:-:S04]  /*09d0*/  UIADD3 UR4, UPT, UPT, UR4, 0x1, URZ ;  /* 0x0000000104047890 */ /* 0x000fc8000fffe0ff */
[----:B------:R-:W-:Y:S01]  /*09e0*/  UISETP.NE.AND UP0, UPT, UR4, URZ, UPT ;  /* 0x000000ff0400728c */ /* 0x000fe2000bf05270 */
[----:B0-----:R-:W-:Y:S01]  /*09f0*/  IADD3 R11, PT, PT, R11, 0x80, RZ ;  /* 0x000000800b0b7810 */ /* 0x001fe20007ffe0ff */
[----:B-1----:R-:W-:-:S07]  /*0a00*/  FADD R16, R5, R16 ;  /* 0x0000001005107221 */ /* 0x002fce0000000000 */
[----:B------:R-:W-:Y:S05]  /*0a10*/  BRA.U UP0, `(.L_x_330) ;  /* 0xfffffffd00e87547 */ /* 0x000fea000b83ffff */
.L_x_327:
[----:B------:R-:W-:-:S05]  /*0a20*/  LEA R5, R8, R7, 0x18 ;  /* 0x0000000708057211 */ /* 0x000fca00078ec0ff */
[----:B------:R0:W-:Y:S02]  /*0a30*/  STS [R5+0x10], R16 ;  /* 0x0000101005007388 */ /* 0x0001e40000000800 */
.L_x_324:
[----:B------:R-:W-:Y:S05]  /*0a40*/  BSYNC.RECONVERGENT B0 ;  /* 0x0000000000007941 */ /* 0x000fea0003800200 */
.L_x_323:
        /* <DEDUP_REMOVED lines=24> */
.L_x_332:
[----:B------:R-:W-:Y:S05]  /*0bd0*/  BSYNC.RECONVERGENT B0 ;  /* 0x0000000000007941 */ /* 0x000fea0003800200 */
.L_x_331:
        /* <DEDUP_REMOVED lines=14> */
[----:B------:R-:W-:-:S07]  /*0cc0*/  MOV R10, R3 ;  /* 0x00000003000a7202 */ /* 0x000fce0000000f00 */
        /* <DEDUP_REMOVED lines=9> */
.L_x_337:
        /* <DEDUP_REMOVED lines=38> */
.L_x_336:
[----:B------:R-:W-:Y:S05]  /*0fc0*/  BSYNC.RECONVERGENT B1 ;  /* 0x0000000000017941 */ /* 0x000fea0003800200 */
.L_x_335:
        /* <DEDUP_REMOVED lines=26> */
.L_x_339:
[----:B------:R-:W-:Y:S05]  /*1170*/  BSYNC.RECONVERGENT B1 ;  /* 0x0000000000017941 */ /* 0x000fea0003800200 */
.L_x_338:
        /* <DEDUP_REMOVED lines=17> */
.L_x_341:
[----:B------:R-:W-:Y:S05]  /*1290*/  BSYNC.RECONVERGENT B1 ;  /* 0x0000000000017941 */ /* 0x000fea0003800200 */
.L_x_340:
[----:B------:R-:W-:Y:S05]  /*12a0*/  @!P5 BRA `(.L_x_334) ;  /* 0x000000000030d947 */ /* 0x000fea0003800000 */
[----:B------:R-:W0:Y:S01]  /*12b0*/  LDC.64 R6, c[0x0][0x388] ;  /* 0x0000e200ff067b82 */ /* 0x000e220000000a00 */
[----:B------:R-:W-:Y:S01]  /*12c0*/  IADD3 R8, PT, PT, -R8, RZ, RZ ;  /* 0x000000ff08087210 */ /* 0x000fe20007ffe1ff */
[----:B0-----:R-:W-:-:S03]  /*12d0*/  IMAD.WIDE.U32 R6, R10, 0x4, R6 ;  /* 0x000000040a067825 */ /* 0x001fc600078e0006 */
[----:B------:R-:W-:-:S07]  /*12e0*/  MOV R10, R6 ;  /* 0x00000006000a7202 */ /* 0x000fce0000000f00 */
.L_x_342:
        /* <DEDUP_REMOVED lines=8> */
.L_x_334:
[----:B------:R-:W-:Y:S05]  /*1370*/  BSYNC.RECONVERGENT B0 ;  /* 0x0000000000007941 */ /* 0x000fea0003800200 */
.L_x_333:
        /* <DEDUP_REMOVED lines=37> */
.L_x_346:
        /* <DEDUP_REMOVED lines=37> */
.L_x_345:
        /* <DEDUP_REMOVED lines=23> */
.L_x_348:
        /* <DEDUP_REMOVED lines=15> */
.L_x_349:
[----:B------:R-:W-:Y:S05]  /*1a80*/  BRA.U !UP1, `(.L_x_347) ;  /* 0x0000000109207547 */ /* 0x000fea000b800000 */
[----:B------:R-:W-:Y:S01]  /*1a90*/  LEA R2, R7, R2, 0x2 ;  /* 0x0000000207027211 */ /* 0x000fe200078e10ff */
[----:B------:R-:W-:-:S12]  /*1aa0*/  UIADD3 UR4, UPT, UPT, -UR4, URZ, URZ ;  /* 0x000000ff04047290 */ /* 0x000fd8000fffe1ff */
.L_x_350:
[----:B------:R0:W1:Y:S01]  /*1ab0*/  LDS R7, [R2] ;  /* 0x0000000002077984 */ /* 0x0000620000000800 */
[----:B------:R-:W-:-:S04]  /*1ac0*/  UIADD3 UR4, UPT, UPT, UR4, 0x1, URZ ;  /* 0x0000000104047890 */ /* 0x000fc8000fffe0ff */
[----:B------:R-:W-:Y:S01]  /*1ad0*/  UISETP.NE.AND UP0, UPT, UR4, URZ, UPT ;  /* 0x000000ff0400728c */ /* 0x000fe2000bf05270 */
[----:B0-----:R-:W-:Y:S01]  /*1ae0*/  IADD3 R2, PT, PT, R2, 0x80, RZ ;  /* 0x0000008002027810 */ /* 0x001fe20007ffe0ff */
[----:B-1----:R-:W-:-:S07]  /*1af0*/  FADD R6, R7, R6 ;  /* 0x0000000607067221 */ /* 0x002fce0000000000 */
[----:B------:R-:W-:Y:S05]  /*1b00*/  BRA.U UP0, `(.L_x_350) ;  /* 0xfffffffd00e87547 */ /* 0x000fea000b83ffff */
.L_x_347:
[----:B------:R0:W-:Y:S02]  /*1b10*/  STS [R5+0x10], R6 ;  /* 0x0000100605007388 */ /* 0x0001e40000000800 */
.L_x_344:
[----:B------:R-:W-:Y:S05]  /*1b20*/  BSYNC.RECONVERGENT B0 ;  /* 0x0000000000007941 */ /* 0x000fea0003800200 */
.L_x_343:
        /* <DEDUP_REMOVED lines=9> */
.L_x_351:
        /* <DEDUP_REMOVED lines=12> */
.L_x_890:


//--------------------- .text._Z16reduceSinglePassILj2ELb1EEvPKfPfj --------------------------
	.section	.text._Z16reduceSinglePassILj2ELb1EEvPKfPfj,"ax",@progbits
	.align	128
        .global         _Z16reduceSinglePassILj2ELb1EEvPKfPfj
        .type           _Z16reduceSinglePassILj2ELb1EEvPKfPfj,@function
        .size           _Z16reduceSinglePassILj2ELb1EEvPKfPfj,(.L_x_891 - _Z16reduceSinglePassILj2ELb1EEvPKfPfj)
        .other          _Z16reduceSinglePassILj2ELb1EEvPKfPfj,@"STO_CUDA_ENTRY STV_DEFAULT"
_Z16reduceSinglePassILj2ELb1EEvPKfPfj:
.text._Z16reduceSinglePassILj2ELb1EEvPKfPfj:
        /* <DEDUP_REMOVED lines=20> */
.L_x_354:
[C---:B------:R-:W-:Y:S01]  /*0140*/  IADD3 R15, PT, PT, R9.reuse, 0x2, RZ ;  /* 0x00000002090f7810 */ /* 0x040fe20007ffe0ff */
[----:B0-----:R-:W-:-:S04]  /*0150*/  IMAD.WIDE.U32 R12, R9, 0x4, R4 ;  /* 0x00000004090c7825 */ /* 0x001fc800078e0004 */
[----:B------:R-:W-:Y:S02]  /*0160*/  IMAD.WIDE.U32 R14, R15, 0x4, R4 ;  /* 0x000000040f0e7825 */ /* 0x000fe400078e0004 */
[----:B------:R-:W2:Y:S04]  /*0170*/  LDG.E R12, desc[UR8][R12.64] ;  /* 0x000000080c0c7981 */ /* 0x000ea8000c1e1900 */
[----:B------:R-:W3:Y:S01]  /*0180*/  LDG.E R14, desc[UR8][R14.64] ;  /* 0x000000080e0e7981 */ /* 0x000ee2000c1e1900 */
[----:B------:R-:W-:-:S04]  /*0190*/  LEA R9, R6, R9, 0x2 ;  /* 0x0000000906097211 */ /* 0x000fc800078e10ff */
[----:B------:R-:W-:Y:S01]  /*01a0*/  ISETP.GE.U32.AND P0, PT, R9, UR4, PT ;  /* 0x0000000409007c0c */ /* 0x000fe2000bf06070 */
[----:B--2---:R-:W-:-:S04]  /*01b0*/  FADD R11, R12, R11 ;  /* 0x0000000b0c0b7221 */ /* 0x004fc80000000000 */
[----:B---3--:R-:W-:-:S08]  /*01c0*/  FADD R11, R11, R14 ;  /* 0x0000000e0b0b7221 */ /* 0x008fd00000000000 */
[----:B------:R-:W-:Y:S05]  /*01d0*/  @!P0 BRA `(.L_x_354) ;  /* 0xfffffffc00d88947 */ /* 0x000fea000383ffff */
.L_x_353:
[----:B------:R-:W-:Y:S05]  /*01e0*/  BSYNC.RECONVERGENT B0 ;  /* 0x0000000000007941 */ /* 0x000fea0003800200 */
.L_x_352:
        /* <DEDUP_REMOVED lines=49> */
.L_x_358:
        /* <DEDUP_REMOVED lines=37> */
.L_x_357:
        /* <DEDUP_REMOVED lines=23> */
.L_x_360:
        /* <DEDUP_REMOVED lines=15> */
.L_x_361:
[----:B------:R-:W-:Y:S05]  /*09b0*/  BRA.U !UP1, `(.L_x_359) ;  /* 0x0000000109207547 */ /* 0x000fea000b800000 */
[----:B------:R-:W-:Y:S01]  /*09c0*/  LEA R11, R11, R2, 0x2 ;  /* 0x000000020b0b7211 */ /* 0x000fe200078e10ff */
[----:B------:R-:W-:-:S12]  /*09d0*/  UIADD3 UR4, UPT, UPT, -UR4, URZ, URZ ;  /* 0x000000ff04047290 */ /* 0x000fd8000fffe1ff */
.L_x_362:
[----:B------:R0:W1:Y:S01]  /*09e0*/  LDS R5, [R11] ;  /* 0x000000000b057984 */ /* 0x0000620000000800 */
[----:B------:R-:W-:-:S04]  /*09f0*/  UIADD3 UR4, UPT, UPT, UR4, 0x1, URZ ;  /* 0x0000000104047890 */ /* 0x000fc8000fffe0ff */
[----:B------:R-:W-:Y:S01]  /*0a00*/  UISETP.NE.AND UP0, UPT, UR4, URZ, UPT ;  /* 0x000000ff0400728c */ /* 0x000fe2000bf05270 */
[----:B0-----:R-:W-:Y:S01]  /*0a10*/  IADD3 R11, PT, PT, R11, 0x80, RZ ;  /* 0x000000800b0b7810 */ /* 0x001fe20007ffe0ff */
[----:B-1----:R-:W-:-:S07]  /*0a20*/  FADD R16, R5, R16 ;  /* 0x0000001005107221 */ /* 0x002fce0000000000 */
[----:B------:R-:W-:Y:S05]  /*0a30*/  BRA.U UP0, `(.L_x_362) ;  /* 0xfffffffd00e87547 */ /* 0x000fea000b83ffff */
.L_x_359:
[----:B------:R-:W-:-:S05]  /*0a40*/  LEA R5, R7, R8, 0x18 ;  /* 0x0000000807057211 */ /* 0x000fca00078ec0ff */
[----:B------:R0:W-:Y:S02]  /*0a50*/  STS [R5+0x10], R16 ;  /* 0x0000101005007388 */ /* 0x0001e40000000800 */
.L_x_356:
[----:B------:R-:W-:Y:S05]  /*0a60*/  BSYNC.RECONVERGENT B0 ;  /* 0x0000000000007941 */ /* 0x000fea0003800200 */
.L_x_355:
        /* <DEDUP_REMOVED lines=24> */
.L_x_364:
[----:B------:R-:W-:Y:S05]  /*0bf0*/  BSYNC.RECONVERGENT B0 ;  /* 0x0000000000007941 */ /* 0x000fea0003800200 */
.L_x_363:
        /* <DEDUP_REMOVED lines=25> */
.L_x_369:
        /* <DEDUP_REMOVED lines=38> */
.L_x_368:
[----:B------:R-:W-:Y:S05]  /*0ff0*/  BSYNC.RECONVERGENT B1 ;  /* 0x0000000000017941 */ /* 0x000fea0003800200 */
.L_x_367:
        /* <DEDUP_REMOVED lines=26> */
.L_x_371:
[----:B------:R-:W-:Y:S05]  /*11a0*/  BSYNC.RECONVERGENT B1 ;  /* 0x0000000000017941 */ /* 0x000fea0003800200 */
.L_x_370:
        /* <DEDUP_REMOVED lines=17> */
.L_x_373:
[----:B------:R-:W-:Y:S05]  /*12c0*/  BSYNC.RECONVERGENT B1 ;  /* 0x0000000000017941 */ /* 0x000fea0003800200 */
.L_x_372:
[----:B------:R-:W-:Y:S05]  /*12d0*/  @!P5 BRA `(.L_x_366) ;  /* 0x000000000030d947 */ /* 0x000fea0003800000 */
[----:B------:R-:W0:Y:S01]  /*12e0*/  LDC.64 R6, c[0x0][0x388] ;  /* 0x0000e200ff067b82 */ /* 0x000e220000000a00 */
[----:B------:R-:W-:Y:S01]  /*12f0*/  IADD3 R8, PT, PT, -R8, RZ, RZ ;  /* 0x000000ff08087210 */ /* 0x000fe20007ffe1ff */
[----:B0-----:R-:W-:-:S03]  /*1300*/  IMAD.WIDE.U32 R6, R10, 0x4, R6 ;  /* 0x000000040a067825 */ /* 0x001fc600078e0006 */
[----:B------:R-:W-:-:S07]  /*1310*/  MOV R10, R6 ;  /* 0x00000006000a7202 */ /* 0x000fce0000000f00 */
.L_x_374:
        /* <DEDUP_REMOVED lines=8> */
.L_x_366:
[----:B------:R-:W-:Y:S05]  /*13a0*/  BSYNC.RECONVERGENT B0 ;  /* 0x0000000000007941 */ /* 0x000fea0003800200 */
.L_x_365:
        /* <DEDUP_REMOVED lines=37> */
.L_x_378:
        /* <DEDUP_REMOVED lines=37> */
.L_x_377:
        /* <DEDUP_REMOVED lines=23> */
.L_x_380:
        /* <DEDUP_REMOVED lines=15> */
.L_x_381:
[----:B------:R-:W-:Y:S05]  /*1ab0*/  BRA.U !UP1, `(.L_x_379) ;  /* 0x0000000109207547 */ /* 0x000fea000b800000 */
[----:B------:R-:W-:Y:S01]  /*1ac0*/  LEA R2, R7, R2, 0x2 ;  /* 0x0000000207027211 */ /* 0x000fe200078e10ff */
[----:B------:R-:W-:-:S12]  /*1ad0*/  UIADD3 UR4, UPT, UPT, -UR4, URZ, URZ ;  /* 0x000000ff04047290 */ /* 0x000fd8000fffe1ff */
.L_x_382:
[----:B------:R0:W1:Y:S01]  /*1ae0*/  LDS R7, [R2] ;  /* 0x0000000002077984 */ /* 0x0000620000000800 */
[----:B------:R-:W-:-:S04]  /*1af0*/  UIADD3 UR4, UPT, UPT, UR4, 0x1, URZ ;  /* 0x0000000104047890 */ /* 0x000fc8000fffe0ff */
[----:B------:R-:W-:Y:S01]  /*1b00*/  UISETP.NE.AND UP0, UPT, UR4, URZ, UPT ;  /* 0x000000ff0400728c */ /* 0x000fe2000bf05270 */
[----:B0-----:R-:W-:Y:S01]  /*1b10*/  IADD3 R2, PT, PT, R2, 0x80, RZ ;  /* 0x0000008002027810 */ /* 0x001fe20007ffe0ff */
[----:B-1----:R-:W-:-:S07]  /*1b20*/  FADD R6, R7, R6 ;  /* 0x0000000607067221 */ /* 0x002fce0000000000 */
[----:B------:R-:W-:Y:S05]  /*1b30*/  BRA.U UP0, `(.L_x_382) ;  /* 0xfffffffd00e87547 */ /* 0x000fea000b83ffff */
.L_x_379:
[----:B------:R0:W-:Y:S02]  /*1b40*/  STS [R5+0x10], R6 ;  /* 0x0000100605007388 */ /* 0x0001e40000000800 */
.L_x_376:
[----:B------:R-:W-:Y:S05]  /*1b50*/  BSYNC.RECONVERGENT B0 ;  /* 0x0000000000007941 */ /* 0x000fea0003800200 */
.L_x_375:
        /* <DEDUP_REMOVED lines=9> */
.L_x_383:
        /* <DEDUP_REMOVED lines=9> */
.L_x_891:


//--------------------- .text._Z16reduceSinglePassILj4ELb1EEvPKfPfj --------------------------
	.section	.text._Z16reduceSinglePassILj4ELb1EEvPKfPfj,"ax",@progbits
	.align	128
        .global         _Z16reduceSinglePassILj4ELb1EEvPKfPfj
        .type           _Z16reduceSinglePassILj4ELb1EEvPKfPfj,@function
        .size           _Z16reduceSinglePassILj4ELb1EEvPKfPfj,(.L_x_892 - _Z16reduceSinglePassILj4ELb1EEvPKfPfj)
        .other          _Z16reduceSinglePassILj4ELb1EEvPKfPfj,@"STO_CUDA_ENTRY STV_DEFAULT"
_Z16reduceSinglePassILj4ELb1EEvPKfPfj:
.text._Z16reduceSinglePassILj4ELb1EEvPKfPfj:
        /* <DEDUP_REMOVED lines=20> */
.L_x_386:
        /* <DEDUP_REMOVED lines=10> */
.L_x_385:
[----:B------:R-:W-:Y:S05]  /*01e0*/  BSYNC.RECONVERGENT B0 ;  /* 0x0000000000007941 */ /* 0x000fea0003800200 */
.L_x_384:
        /* <DEDUP_REMOVED lines=49> */
.L_x_390:
        /* <DEDUP_REMOVED lines=37> */
.L_x_389:
        /* <DEDUP_REMOVED lines=23> */
.L_x_392:
        /* <DEDUP_REMOVED lines=15> */
.L_x_393:
[----:B------:R-:W-:Y:S05]  /*09b0*/  BRA.U !UP1, `(.L_x_391) ;  /* 0x0000000109207547 */ /* 0x000fea000b800000 */
[----:B------:R-:W-:Y:S01]  /*09c0*/  LEA R11, R11, R2, 0x2 ;  /* 0x000000020b0b7211 */ /* 0x000fe200078e10ff */
[----:B------:R-:W-:-:S12]  /*09d0*/  UIADD3 UR4, UPT, UPT, -UR4, URZ, URZ ;  /* 0x000000ff04047290 */ /* 0x000fd8000fffe1ff */
.L_x_394:
[----:B------:R0:W1:Y:S01]  /*09e0*/  LDS R5, [R11] ;  /* 0x000000000b057984 */ /* 0x0000620000000800 */
[----:B------:R-:W-:-:S04]  /*09f0*/  UIADD3 UR4, UPT, UPT, UR4, 0x1, URZ ;  /* 0x0000000104047890 */ /* 0x000fc8000fffe0ff */
[----:B------:R-:W-:Y:S01]  /*0a00*/  UISETP.NE.AND UP0, UPT, UR4, URZ, UPT ;  /* 0x000000ff0400728c */ /* 0x000fe2000bf05270 */
[----:B0-----:R-:W-:Y:S01]  /*0a10*/  IADD3 R11, PT, PT, R11, 0x80, RZ ;  /* 0x000000800b0b7810 */ /* 0x001fe20007ffe0ff */
[----:B-1----:R-:W-:-:S07]  /*0a20*/  FADD R16, R5, R16 ;  /* 0x0000001005107221 */ /* 0x002fce0000000000 */
[----:B------:R-:W-:Y:S05]  /*0a30*/  BRA.U UP0, `(.L_x_394) ;  /* 0xfffffffd00e87547 */ /* 0x000fea000b83ffff */
.L_x_391:
[----:B------:R-:W-:-:S05]  /*0a40*/  LEA R5, R7, R8, 0x18 ;  /* 0x0000000807057211 */ /* 0x000fca00078ec0ff */
[----:B------:R0:W-:Y:S02]  /*0a50*/  STS [R5+0x10], R16 ;  /* 0x0000101005007388 */ /* 0x0001e40000000800 */
.L_x_388:
[----:B------:R-:W-:Y:S05]  /*0a60*/  BSYNC.RECONVERGENT B0 ;  /* 0x0000000000007941 */ /* 0x000fea0003800200 */
.L_x_387:
        /* <DEDUP_REMOVED lines=24> */
.L_x_396:
[----:B------:R-:W-:Y:S05]  /*0bf0*/  BSYNC.RECONVERGENT B0 ;  /* 0x0000000000007941 */ /* 0x000fea0003800200 */
.L_x_395:
        /* <DEDUP_REMOVED lines=25> */
.L_x_401:
        /* <DEDUP_REMOVED lines=38> */
.L_x_400:
[----:B------:R-:W-:Y:S05]  /*0ff0*/  BSYNC.RECONVERGENT B1 ;  /* 0x0000000000017941 */ /* 0x000fea0003800200 */
.L_x_399:
        /* <DEDUP_REMOVED lines=26> */
.L_x_403:
[----:B------:R-:W-:Y:S05]  /*11a0*/  BSYNC.RECONVERGENT B1 ;  /* 0x0000000000017941 */ /* 0x000fea0003800200 */
.L_x_402:
        /* <DEDUP_REMOVED lines=17> */
.L_x_405:
[----:B------:R-:W-:Y:S05]  /*12c0*/  BSYNC.RECONVERGENT B1 ;  /* 0x0000000000017941 */ /* 0x000fea0003800200 */
.L_x_404:
[----:B------:R-:W-:Y:S05]  /*12d0*/  @!P5 BRA `(.L_x_398) ;  /* 0x000000000030d947 */ /* 0x000fea0003800000 */
[----:B------:R-:W0:Y:S01]  /*12e0*/  LDC.64 R6, c[0x0][0x388] ;  /* 0x0000e200ff067b82 */ /* 0x000e220000000a00 */
[----:B------:R-:W-:Y:S01]  /*12f0*/  IADD3 R8, PT, PT, -R8, RZ, RZ ;  /* 0x000000ff08087210 */ /* 0x000fe20007ffe1ff */
[----:B0-----:R-:W-:-:S03]  /*1300*/  IMAD.WIDE.U32 R6, R10, 0x4, R6 ;  /* 0x000000040a067825 */ /* 0x001fc600078e0006 */
[----:B------:R-:W-:-:S07]  /*1310*/  MOV R10, R6 ;  /* 0x00000006000a7202 */ /* 0x000fce0000000f00 */
.L_x_406:
        /* <DEDUP_REMOVED lines=8> */
.L_x_398:
[----:B------:R-:W-:Y:S05]  /*13a0*/  BSYNC.RECONVERGENT B0 ;  /* 0x0000000000007941 */ /* 0x000fea0003800200 */
.L_x_397:
        /* <DEDUP_REMOVED lines=37> */
.L_x_410:
        /* <DEDUP_REMOVED lines=37> */
.L_x_409:
        /* <DEDUP_REMOVED lines=23> */
.L_x_412:
        /* <DEDUP_REMOVED lines=15> */
.L_x_413:
[----:B------:R-:W-:Y:S05]  /*1ab0*/  BRA.U !UP1, `(.L_x_411) ;  /* 0x0000000109207547 */ /* 0x000fea000b800000 */
[----:B------:R-:W-:Y:S01]  /*1ac0*/  LEA R2, R7, R2, 0x2 ;  /* 0x0000000207027211 */ /* 0x000fe200078e10ff */
[----:B------:R-:W-:-:S12]  /*1ad0*/  UIADD3 UR4, UPT, UPT, -UR4, URZ, URZ ;  /* 0x000000ff04047290 */ /* 0x000fd8000fffe1ff */
.L_x_414:
[----:B------:R0:W1:Y:S01]  /*1ae0*/  LDS R7, [R2] ;  /* 0x0000000002077984 */ /* 0x0000620000000800 */
[----:B------:R-:W-:-:S04]  /*1af0*/  UIADD3 UR4, UPT, UPT, UR4, 0x1, URZ ;  /* 0x0000000104047890 */ /* 0x000fc8000fffe0ff */
[----:B------:R-:W-:Y:S01]  /*1b00*/  UISETP.NE.AND UP0, UPT, UR4, URZ, UPT ;  /* 0x000000ff0400728c */ /* 0x000fe2000bf05270 */
[----:B0-----:R-:W-:Y:S01]  /*1b10*/  IADD3 R2, PT, PT, R2, 0x80, RZ ;  /* 0x0000008002027810 */ /* 0x001fe20007ffe0ff */
[----:B-1----:R-:W-:-:S07]  /*1b20*/  FADD R6, R7, R6 ;  /* 0x0000000607067221 */ /* 0x002fce0000000000 */
[----:B------:R-:W-:Y:S05]  /*1b30*/  BRA.U UP0, `(.L_x_414) ;  /* 0xfffffffd00e87547 */ /* 0x000fea000b83ffff */
.L_x_411:
[----:B------:R0:W-:Y:S02]  /*1b40*/  STS [R5+0x10], R6 ;  /* 0x0000100605007388 */ /* 0x0001e40000000800 */
.L_x_408:
[----:B------:R-:W-:Y:S05]  /*1b50*/  BSYNC.RECONVERGENT B0 ;  /* 0x0000000000007941 */ /* 0x000fea0003800200 */
.L_x_407:
        /* <DEDUP_REMOVED lines=9> */
.L_x_415:
        /* <DEDUP_REMOVED lines=9> */
.L_x_892:


//--------------------- .text._Z16reduceSinglePassILj8ELb1EEvPKfPfj --------------------------
	.section	.text._Z16reduceSinglePassILj8ELb1EEvPKfPfj,"ax",@progbits
	.align	128
        .global         _Z16reduceSinglePassILj8ELb1EEvPKfPfj
        .type           _Z16reduceSinglePassILj8ELb1EEvPKfPfj,@function
        .size           _Z16reduceSinglePassILj8ELb1EEvPKfPfj,(.L_x_893 - _Z16reduceSinglePassILj8ELb1EEvPKfPfj)
        .other          _Z16reduceSinglePassILj8ELb1EEvPKfPfj,@"STO_CUDA_ENTRY STV_DEFAULT"
_Z16reduceSinglePassILj8ELb1EEvPKfPfj:
.text._Z16reduceSinglePassILj8ELb1EEvPKfPfj:
        /* <DEDUP_REMOVED lines=20> */
.L_x_418:
        /* <DEDUP_REMOVED lines=10> */
.L_x_417:
[----:B------:R-:W-:Y:S05]  /*01e0*/  BSYNC.RECONVERGENT B0 ;  /* 0x0000000000007941 */ /* 0x000fea0003800200 */
.L_x_416:
        /* <DEDUP_REMOVED lines=49> */
.L_x_422:
        /* <DEDUP_REMOVED lines=37> */
.L_x_421:
        /* <DEDUP_REMOVED lines=23> */
.L_x_424:
        /* <DEDUP_REMOVED lines=15> */
.L_x_425:
[----:B------:R-:W-:Y:S05]  /*09b0*/  BRA.U !UP1, `(.L_x_423) ;  /* 0x0000000109207547 */ /* 0x000fea000b800000 */
[----:B------:R-:W-:Y:S01]  /*09c0*/  LEA R11, R11, R2, 0x2 ;  /* 0x000000020b0b7211 */ /* 0x000fe200078e10ff */
[----:B------:R-:W-:-:S12]  /*09d0*/  UIADD3 UR4, UPT, UPT, -UR4, URZ, URZ ;  /* 0x000000ff04047290 */ /* 0x000fd8000fffe1ff */
.L_x_426:
[----:B------:R0:W1:Y:S01]  /*09e0*/  LDS R5, [R11] ;  /* 0x000000000b057984 */ /* 0x0000620000000800 */
[----:B------:R-:W-:-:S04]  /*09f0*/  UIADD3 UR4, UPT, UPT, UR4, 0x1, URZ ;  /* 0x0000000104047890 */ /* 0x000fc8000fffe0ff */
[----:B------:R-:W-:Y:S01]  /*0a00*/  UISETP.NE.AND UP0, UPT, UR4, URZ, UPT ;  /* 0x000000ff0400728c */ /* 0x000fe2000bf05270 */
[----:B0-----:R-:W-:Y:S01]  /*0a10*/  IADD3 R11, PT, PT, R11, 0x80, RZ ;  /* 0x000000800b0b7810 */ /* 0x001fe20007ffe0ff */
[----:B-1----:R-:W-:-:S07]  /*0a20*/  FADD R16, R5, R16 ;  /* 0x0000001005107221 */ /* 0x002fce0000000000 */
[----:B------:R-:W-:Y:S05]  /*0a30*/  BRA.U UP0, `(.L_x_426) ;  /* 0xfffffffd00e87547 */ /* 0x000fea000b83ffff */
.L_x_423:
[----:B------:R-:W-:-:S05]  /*0a40*/  LEA R5, R7, R8, 0x18 ;  /* 0x0000000807057211 */ /* 0x000fca00078ec0ff */
[----:B------:R0:W-:Y:S02]  /*0a50*/  STS [R5+0x10], R16 ;  /* 0x0000101005007388 */ /* 0x0001e40000000800 */
.L_x_420:
[----:B------:R-:W-:Y:S05]  /*0a60*/  BSYNC.RECONVERGENT B0 ;  /* 0x0000000000007941 */ /* 0x000fea0003800200 */
.L_x_419:
        /* <DEDUP_REMOVED lines=24> */
.L_x_428:
[----:B------:R-:W-:Y:S05]  /*0bf0*/  BSYNC.RECONVERGENT B0 ;  /* 0x0000000000007941 */ /* 0x000fea0003800200 */
.L_x_427:
        /* <DEDUP_REMOVED lines=25> */
.L_x_433:
        /* <DEDUP_REMOVED lines=38> */
.L_x_432:
[----:B------:R-:W-:Y:S05]  /*0ff0*/  BSYNC.RECONVERGENT B1 ;  /* 0x0000000000017941 */ /* 0x000fea0003800200 */
.L_x_431:
        /* <DEDUP_REMOVED lines=26> */
.L_x_435:
[----:B------:R-:W-:Y:S05]  /*11a0*/  BSYNC.RECONVERGENT B1 ;  /* 0x0000000000017941 */ /* 0x000fea0003800200 */
.L_x_434:
        /* <DEDUP_REMOVED lines=17> */
.L_x_437:
[----:B------:R-:W-:Y:S05]  /*12c0*/  BSYNC.RECONVERGENT B1 ;  /* 0x0000000000017941 */ /* 0x000fea0003800200 */
.L_x_436:
[----:B------:R-:W-:Y:S05]  /*12d0*/  @!P5 BRA `(.L_x_430) ;  /* 0x000000000030d947 */ /* 0x000fea0003800000 */
[----:B------:R-:W0:Y:S01]  /*12e0*/  LDC.64 R6, c[0x0][0x388] ;  /* 0x0000e200ff067b82 */ /* 0x000e220000000a00 */
[----:B------:R-:W-:Y:S01]  /*12f0*/  IADD3 R8, PT, PT, -R8, RZ, RZ ;  /* 0x000000ff08087210 */ /* 0x000fe20007ffe1ff */
[----:B0-----:R-:W-:-:S03]  /*1300*/  IMAD.WIDE.U32 R6, R10, 0x4, R6 ;  /* 0x000000040a067825 */ /* 0x001fc600078e0006 */
[----:B------:R-:W-:-:S07]  /*1310*/  MOV R10, R6 ;  /* 0x00000006000a7202 */ /* 0x000fce0000000f00 */
.L_x_438:
        /* <DEDUP_REMOVED lines=8> */
.L_x_430:
[----:B------:R-:W-:Y:S05]  /*13a0*/  BSYNC.RECONVERGENT B0 ;  /* 0x0000000000007941 */ /* 0x000fea0003800200 */
.L_x_429:
        /* <DEDUP_REMOVED lines=37> */
.L_x_442:
        /* <DEDUP_REMOVED lines=37> */
.L_x_441:
        /* <DEDUP_REMOVED lines=23> */
.L_x_444:
        /* <DEDUP_REMOVED lines=15> */
.L_x_445:
[----:B------:R-:W-:Y:S05]  /*1ab0*/  BRA.U !UP1, `(.L_x_443) ;  /* 0x0000000109207547 */ /* 0x000fea000b800000 */
[----:B------:R-:W-:Y:S01]  /*1ac0*/  LEA R2, R7, R2, 0x2 ;  /* 0x0000000207027211 */ /* 0x000fe200078e10ff */
[----:B------:R-:W-:-:S12]  /*1ad0*/  UIADD3 UR4, UPT, UPT, -UR4, URZ, URZ ;  /* 0x000000ff04047290 */ /* 0x000fd8000fffe1ff */
.L_x_446:
[----:B------:R0:W1:Y:S01]  /*1ae0*/  LDS R7, [R2] ;  /* 0x0000000002077984 */ /* 0x0000620000000800 */
[----:B------:R-:W-:-:S04]  /*1af0*/  UIADD3 UR4, UPT, UPT, UR4, 0x1, URZ ;  /* 0x0000000104047890 */ /* 0x000fc8000fffe0ff */
[----:B------:R-:W-:Y:S01]  /*1b00*/  UISETP.NE.AND UP0, UPT, UR4, URZ, UPT ;  /* 0x000000ff0400728c */ /* 0x000fe2000bf05270 */
[----:B0-----:R-:W-:Y:S01]  /*1b10*/  IADD3 R2, PT, PT, R2, 0x80, RZ ;  /* 0x0000008002027810 */ /* 0x001fe20007ffe0ff */
[----:B-1----:R-:W-:-:S07]  /*1b20*/  FADD R6, R7, R6 ;  /* 0x0000000607067221 */ /* 0x002fce0000000000 */
[----:B------:R-:W-:Y:S05]  /*1b30*/  BRA.U UP0, `(.L_x_446) ;  /* 0xfffffffd00e87547 */ /* 0x000fea000b83ffff */
.L_x_443:
[----:B------:R0:W-:Y:S02]  /*1b40*/  STS [R5+0x10], R6 ;  /* 0x0000100605007388 */ /* 0x0001e40000000800 */
.L_x_440:
[----:B------:R-:W-:Y:S05]  /*1b50*/  BSYNC.RECONVERGENT B0 ;  /* 0x0000000000007941 */ /* 0x000fea0003800200 */
.L_x_439:
        /* <DEDUP_REMOVED lines=9> */
.L_x_447:
        /* <DEDUP_REMOVED lines=9> */
.L_x_893:


//--------------------- .text._Z16reduceSinglePassILj16ELb1EEvPKfPfj --------------------------
	.section	.text._Z16reduceSinglePassILj16ELb1EEvPKfPfj,"ax",@progbits
	.align	128
        .global         _Z16reduceSinglePassILj16ELb1EEvPKfPfj
        .type           _Z16reduceSinglePassILj16ELb1EEvPKfPfj,@function
        .size           _Z16reduceSinglePassILj16ELb1EEvPKfPfj,(.L_x_894 - _Z16reduceSinglePassILj16ELb1EEvPKfPfj)
        .other          _Z16reduceSinglePassILj16ELb1EEvPKfPfj,@"STO_CUDA_ENTRY STV_DEFAULT"
_Z16reduceSinglePassILj16ELb1EEvPKfPfj:
.text._Z16reduceSinglePassILj16ELb1EEvPKfPfj:
        /* <DEDUP_REMOVED lines=20> */
.L_x_450:
        /* <DEDUP_REMOVED lines=10> */
.L_x_449:
[----:B------:R-:W-:Y:S05]  /*01e0*/  BSYNC.RECONVERGENT B0 ;  /* 0x0000000000007941 */ /* 0x000fea0003800200 */
.L_x_448:
        /* <DEDUP_REMOVED lines=49> */
.L_x_454:
        /* <DEDUP_REMOVED lines=37> */
.L_x_453:
        /* <DEDUP_REMOVED lines=23> */
.L_x_456:
        /* <DEDUP_REMOVED lines=15> */
.L_x_457:
[----:B------:R-:W-:Y:S05]  /*09b0*/  BRA.U !UP1, `(.L_x_455) ;  /* 0x0000000109207547 */ /* 0x000fea000b800000 */
[----:B------:R-:W-:Y:S01]  /*09c0*/  LEA R11, R11, R2, 0x2 ;  /* 0x000000020b0b7211 */ /* 0x000fe200078e10ff */
[----:B------:R-:W-:-:S12]  /*09d0*/  UIADD3 UR4, UPT, UPT, -UR4, URZ, URZ ;  /* 0x000000ff04047290 */ /* 0x000fd8000fffe1ff */
.L_x_458:
[----:B------:R0:W1:Y:S01]  /*09e0*/  LDS R5, [R11] ;  /* 0x000000000b057984 */ /* 0x0000620000000800 */
[----:B------:R-:W-:-:S04]  /*09f0*/  UIADD3 UR4, UPT, UPT, UR4, 0x1, URZ ;  /* 0x0000000104047890 */ /* 0x000fc8000fffe0ff */
[----:B------:R-:W-:Y:S01]  /*0a00*/  UISETP.NE.AND UP0, UPT, UR4, URZ, UPT ;  /* 0x000000ff0400728c */ /* 0x000fe2000bf05270 */
[----:B0-----:R-:W-:Y:S01]  /*0a10*/  IADD3 R11, PT, PT, R11, 0x80, RZ ;  /* 0x000000800b0b7810 */ /* 0x001fe20007ffe0ff */
[----:B-1----:R-:W-:-:S07]  /*0a20*/  FADD R16, R5, R16 ;  /* 0x0000001005107221 */ /* 0x002fce0000000000 */
[----:B------:R-:W-:Y:S05]  /*0a30*/  BRA.U UP0, `(.L_x_458) ;  /* 0xfffffffd00e87547 */ /* 0x000fea000b83ffff */
.L_x_455:
[----:B------:R-:W-:-:S05]  /*0a40*/  LEA R5, R7, R8, 0x18 ;  /* 0x0000000807057211 */ /* 0x000fca00078ec0ff */
[----:B------:R0:W-:Y:S02]  /*0a50*/  STS [R5+0x10], R16 ;  /* 0x0000101005007388 */ /* 0x0001e40000000800 */
.L_x_452:
[----:B------:R-:W-:Y:S05]  /*0a60*/  BSYNC.RECONVERGENT B0 ;  /* 0x0000000000007941 */ /* 0x000fea0003800200 */
.L_x_451:
        /* <DEDUP_REMOVED lines=24> */
.L_x_460:
[----:B------:R-:W-:Y:S05]  /*0bf0*/  BSYNC.RECONVERGENT B0 ;  /* 0x0000000000007941 */ /* 0x000fea0003800200 */
.L_x_459:
        /* <DEDUP_REMOVED lines=25> */
.L_x_465:
        /* <DEDUP_REMOVED lines=38> */
.L_x_464:
[----:B------:R-:W-:Y:S05]  /*0ff0*/  BSYNC.RECONVERGENT B1 ;  /* 0x0000000000017941 */ /* 0x000fea0003800200 */
.L_x_463:
        /* <DEDUP_REMOVED lines=26> */
.L_x_467:
[----:B------:R-:W-:Y:S05]  /*11a0*/  BSYNC.RECONVERGENT B1 ;  /* 0x0000000000017941 */ /* 0x000fea0003800200 */
.L_x_466:
        /* <DEDUP_REMOVED lines=17> */
.L_x_469:
[----:B------:R-:W-:Y:S05]  /*12c0*/  BSYNC.RECONVERGENT B1 ;  /* 0x0000000000017941 */ /* 0x000fea0003800200 */
.L_x_468:
[----:B------:R-:W-:Y:S05]  /*12d0*/  @!P5 BRA `(.L_x_462) ;  /* 0x000000000030d947 */ /* 0x000fea0003800000 */
[----:B------:R-:W0:Y:S01]  /*12e0*/  LDC.64 R6, c[0x0][0x388] ;  /* 0x0000e200ff067b82 */ /* 0x000e220000000a00 */
[----:B------:R-:W-:Y:S01]  /*12f0*/  IADD3 R8, PT, PT, -R8, RZ, RZ ;  /* 0x000000ff08087210 */ /* 0x000fe20007ffe1ff */
[----:B0-----:R-:W-:-:S03]  /*1300*/  IMAD.WIDE.U32 R6, R10, 0x4, R6 ;  /* 0x000000040a067825 */ /* 0x001fc600078e0006 */
[----:B------:R-:W-:-:S07]  /*1310*/  MOV R10, R6 ;  /* 0x00000006000a7202 */ /* 0x000fce0000000f00 */
.L_x_470:
        /* <DEDUP_REMOVED lines=8> */
.L_x_462:
[----:B------:R-:W-:Y:S05]  /*13a0*/  BSYNC.RECONVERGENT B0 ;  /* 0x0000000000007941 */ /* 0x000fea0003800200 */
.L_x_461:
        /* <DEDUP_REMOVED lines=37> */
.L_x_474:
        /* <DEDUP_REMOVED lines=37> */
.L_x_473:
        /* <DEDUP_REMOVED lines=23> */
.L_x_476:
        /* <DEDUP_REMOVED lines=15> */
.L_x_477:
[----:B------:R-:W-:Y:S05]  /*1ab0*/  BRA.U !UP1, `(.L_x_475) ;  /* 0x0000000109207547 */ /* 0x000fea000b800000 */
[----:B------:R-:W-:Y:S01]  /*1ac0*/  LEA R2, R7, R2, 0x2 ;  /* 0x0000000207027211 */ /* 0x000fe200078e10ff */
[----:B------:R-:W-:-:S12]  /*1ad0*/  UIADD3 UR4, UPT, UPT, -UR4, URZ, URZ ;  /* 0x000000ff04047290 */ /* 0x000fd8000fffe1ff */
.L_x_478:
[----:B------:R0:W1:Y:S01]  /*1ae0*/  LDS R7, [R2] ;  /* 0x0000000002077984 */ /* 0x0000620000000800 */
[----:B------:R-:W-:-:S04]  /*1af0*/  UIADD3 UR4, UPT, UPT, UR4, 0x1, URZ ;  /* 0x0000000104047890 */ /* 0x000fc8000fffe0ff */
[----:B------:R-:W-:Y:S01]  /*1b00*/  UISETP.NE.AND UP0, UPT, UR4, URZ, UPT ;  /* 0x000000ff0400728c */ /* 0x000fe2000bf05270 */
[----:B0-----:R-:W-:Y:S01]  /*1b10*/  IADD3 R2, PT, PT, R2, 0x80, RZ ;  /* 0x0000008002027810 */ /* 0x001fe20007ffe0ff */
[----:B-1----:R-:W-:-:S07]  /*1b20*/  FADD R6, R7, R6 ;  /* 0x0000000607067221 */ /* 0x002fce0000000000 */
[----:B------:R-:W-:Y:S05]  /*1b30*/  BRA.U UP0, `(.L_x_478) ;  /* 0xfffffffd00e87547 */ /* 0x000fea000b83ffff */
.L_x_475:
[----:B------:R0:W-:Y:S02]  /*1b40*/  STS [R5+0x10], R6 ;  /* 0x0000100605007388 */ /* 0x0001e40000000800 */
.L_x_472:
[----:B------:R-:W-:Y:S05]  /*1b50*/  BSYNC.RECONVERGENT B0 ;  /* 0x0000000000007941 */ /* 0x000fea0003800200 */
.L_x_471:
        /* <DEDUP_REMOVED lines=9> */
.L_x_479:
        /* <DEDUP_REMOVED lines=9> */
.L_x_894:


//--------------------- .text._Z16reduceSinglePassILj32ELb1EEvPKfPfj --------------------------
	.section	.text._Z16reduceSinglePassILj32ELb1EEvPKfPfj,"ax",@progbits
	.align	128
        .global         _Z16reduceSinglePassILj32ELb1EEvPKfPfj
        .type           _Z16reduceSinglePassILj32ELb1EEvPKfPfj,@function
        .size           _Z16reduceSinglePassILj32ELb1EEvPKfPfj,(.L_x_895 - _Z16reduceSinglePassILj32ELb1EEvPKfPfj)
        .other          _Z16reduceSinglePassILj32ELb1EEvPKfPfj,@"STO_CUDA_ENTRY STV_DEFAULT"
_Z16reduceSinglePassILj32ELb1EEvPKfPfj:
.text._Z16reduceSinglePassILj32ELb1EEvPKfPfj:
        /* <DEDUP_REMOVED lines=20> */
.L_x_482:
        /* <DEDUP_REMOVED lines=10> */
.L_x_481:
[----:B------:R-:W-:Y:S05]  /*01e0*/  BSYNC.RECONVERGENT B0 ;  /* 0x0000000000007941 */ /* 0x000fea0003800200 */
.L_x_480:
        /* <DEDUP_REMOVED lines=49> */
.L_x_486:
        /* <DEDUP_REMOVED lines=37> */
.L_x_485:
        /* <DEDUP_REMOVED lines=23> */
.L_x_488:
        /* <DEDUP_REMOVED lines=15> */
.L_x_489:
[----:B------:R-:W-:Y:S05]  /*09b0*/  BRA.U !UP1, `(.L_x_487) ;  /* 0x0000000109207547 */ /* 0x000fea000b800000 */
[----:B------:R-:W-:Y:S01]  /*09c0*/  LEA R11, R11, R2, 0x2 ;  /* 0x000000020b0b7211 */ /* 0x000fe200078e10ff */
[----:B------:R-:W-:-:S12]  /*09d0*/  UIADD3 UR4, UPT, UPT, -UR4, URZ, URZ ;  /* 0x000000ff04047290 */ /* 0x000fd8000fffe1ff */
.L_x_490:
[----:B------:R0:W1:Y:S01]  /*09e0*/  LDS R5, [R11] ;  /* 0x000000000b057984 */ /* 0x0000620000000800 */
[----:B------:R-:W-:-:S04]  /*09f0*/  UIADD3 UR4, UPT, UPT, UR4, 0x1, URZ ;  /* 0x0000000104047890 */ /* 0x000fc8000fffe0ff */
[----:B------:R-:W-:Y:S01]  /*0a00*/  UISETP.NE.AND UP0, UPT, UR4, URZ, UPT ;  /* 0x000000ff0400728c */ /* 0x000fe2000bf05270 */
[----:B0-----:R-:W-:Y:S01]  /*0a10*/  IADD3 R11, PT, PT, R11, 0x80, RZ ;  /* 0x000000800b0b7810 */ /* 0x001fe20007ffe0ff */
[----:B-1----:R-:W-:-:S07]  /*0a20*/  FADD R16, R5, R16 ;  /* 0x0000001005107221 */ /* 0x002fce0000000000 */
[----:B------:R-:W-:Y:S05]  /*0a30*/  BRA.U UP0, `(.L_x_490) ;  /* 0xfffffffd00e87547 */ /* 0x000fea000b83ffff */
.L_x_487:
[----:B------:R-:W-:-:S05]  /*0a40*/  LEA R5, R7, R8, 0x18 ;  /* 0x0000000807057211 */ /* 0x000fca00078ec0ff */
[----:B------:R0:W-:Y:S02]  /*0a50*/  STS [R5+0x10], R16 ;  /* 0x0000101005007388 */ /* 0x0001e40000000800 */
.L_x_484:
[----:B------:R-:W-:Y:S05]  /*0a60*/  BSYNC.RECONVERGENT B0 ;  /* 0x0000000000007941 */ /* 0x000fea0003800200 */
.L_x_483:
        /* <DEDUP_REMOVED lines=24> */
.L_x_492:
[----:B------:R-:W-:Y:S05]  /*0bf0*/  BSYNC.RECONVERGENT B0 ;  /* 0x0000000000007941 */ /* 0x000fea0003800200 */
.L_x_491:
        /* <DEDUP_REMOVED lines=25> */
.L_x_497:
        /* <DEDUP_REMOVED lines=38> */
.L_x_496:
[----:B------:R-:W-:Y:S05]  /*0ff0*/  BSYNC.RECONVERGENT B1 ;  /* 0x0000000000017941 */ /* 0x000fea0003800200 */
.L_x_495:
        /* <DEDUP_REMOVED lines=26> */
.L_x_499:
[----:B------:R-:W-:Y:S05]  /*11a0*/  BSYNC.RECONVERGENT B1 ;  /* 0x0000000000017941 */ /* 0x000fea0003800200 */
.L_x_498:
        /* <DEDUP_REMOVED lines=17> */
.L_x_501:
[----:B------:R-:W-:Y:S05]  /*12c0*/  BSYNC.RECONVERGENT B1 ;  /* 0x0000000000017941 */ /* 0x000fea0003800200 */
.L_x_500:
[----:B------:R-:W-:Y:S05]  /*12d0*/  @!P5 BRA `(.L_x_494) ;  /* 0x000000000030d947 */ /* 0x000fea0003800000 */
[----:B------:R-:W0:Y:S01]  /*12e0*/  LDC.64 R6, c[0x0][0x388] ;  /* 0x0000e200ff067b82 */ /* 0x000e220000000a00 */
[----:B------:R-:W-:Y:S01]  /*12f0*/  IADD3 R8, PT, PT, -R8, RZ, RZ ;  /* 0x000000ff08087210 */ /* 0x000fe20007ffe1ff */
[----:B0-----:R-:W-:-:S03]  /*1300*/  IMAD.WIDE.U32 R6, R10, 0x4, R6 ;  /* 0x000000040a067825 */ /* 0x001fc600078e0006 */
[----:B------:R-:W-:-:S07]  /*1310*/  MOV R10, R6 ;  /* 0x00000006000a7202 */ /* 0x000fce0000000f00 */
.L_x_502:
        /* <DEDUP_REMOVED lines=8> */
.L_x_494:
[----:B------:R-:W-:Y:S05]  /*13a0*/  BSYNC.RECONVERGENT B0 ;  /* 0x0000000000007941 */ /* 0x000fea0003800200 */
.L_x_493:
        /* <DEDUP_REMOVED lines=37> */
.L_x_506:
        /* <DEDUP_REMOVED lines=37> */
.L_x_505:
        /* <DEDUP_REMOVED lines=23> */
.L_x_508:
        /* <DEDUP_REMOVED lines=15> */
.L_x_509:
[----:B------:R-:W-:Y:S05]  /*1ab0*/  BRA.U !UP1, `(.L_x_507) ;  /* 0x0000000109207547 */ /* 0x000fea000b800000 */
[----:B------:R-:W-:Y:S01]  /*1ac0*/  LEA R2, R7, R2, 0x2 ;  /* 0x0000000207027211 */ /* 0x000fe200078e10ff */
[----:B------:R-:W-:-:S12]  /*1ad0*/  UIADD3 UR4, UPT, UPT, -UR4, URZ, URZ ;  /* 0x000000ff04047290 */ /* 0x000fd8000fffe1ff */
.L_x_510:
[----:B------:R0:W1:Y:S01]  /*1ae0*/  LDS R7, [R2] ;  /* 0x0000000002077984 */ /* 0x0000620000000800 */
[----:B------:R-:W-:-:S04]  /*1af0*/  UIADD3 UR4, UPT, UPT, UR4, 0x1, URZ ;  /* 0x0000000104047890 */ /* 0x000fc8000fffe0ff */
[----:B------:R-:W-:Y:S01]  /*1b00*/  UISETP.NE.AND UP0, UPT, UR4, URZ, UPT ;  /* 0x000000ff0400728c */ /* 0x000fe2000bf05270 */
[----:B0-----:R-:W-:Y:S01]  /*1b10*/  IADD3 R2, PT, PT, R2, 0x80, RZ ;  /* 0x0000008002027810 */ /* 0x001fe20007ffe0ff */
[----:B-1----:R-:W-:-:S07]  /*1b20*/  FADD R6, R7, R6 ;  /* 0x0000000607067221 */ /* 0x002fce0000000000 */
[----:B------:R-:W-:Y:S05]  /*1b30*/  BRA.U UP0, `(.L_x_510) ;  /* 0xfffffffd00e87547 */ /* 0x000fea000b83ffff */
.L_x_507:
[----:B------:R0:W-:Y:S02]  /*1b40*/  STS [R5+0x10], R6 ;  /* 0x0000100605007388 */ /* 0x0001e40000000800 */
.L_x_504:
[----:B------:R-:W-:Y:S05]  /*1b50*/  BSYNC.RECONVERGENT B0 ;  /* 0x0000000000007941 */ /* 0x000fea0003800200 */
.L_x_503:
        /* <DEDUP_REMOVED lines=9> */
.L_x_511:
        /* <DEDUP_REMOVED lines=9> */
.L_x_895:


//--------------------- .text._Z16reduceSinglePassILj64ELb1EEvPKfPfj --------------------------
	.section	.text._Z16reduceSinglePassILj64ELb1EEvPKfPfj,"ax",@progbits
	.align	128
        .global         _Z16reduceSinglePassILj64ELb1EEvPKfPfj
        .type           _Z16reduceSinglePassILj64ELb1EEvPKfPfj,@function
        .size           _Z16reduceSinglePassILj64ELb1EEvPKfPfj,(.L_x_896 - _Z16reduceSinglePassILj64ELb1EEvPKfPfj)
        .other          _Z16reduceSinglePassILj64ELb1EEvPKfPfj,@"STO_CUDA_ENTRY STV_DEFAULT"
_Z16reduceSinglePassILj64ELb1EEvPKfPfj:
.text._Z16reduceSinglePassILj64ELb1EEvPKfPfj:
        /* <DEDUP_REMOVED lines=20> */
.L_x_514:
        /* <DEDUP_REMOVED lines=10> */
.L_x_513:
[----:B------:R-:W-:Y:S05]  /*01e0*/  BSYNC.RECONVERGENT B0 ;  /* 0x0000000000007941 */ /* 0x000fea0003800200 */
.L_x_512:
        /* <DEDUP_REMOVED lines=49> */
.L_x_518:
        /* <DEDUP_REMOVED lines=37> */
.L_x_517:
        /* <DEDUP_REMOVED lines=23> */
.L_x_520:
        /* <DEDUP_REMOVED lines=15> */
.L_x_521:
[----:B------:R-:W-:Y:S05]  /*09b0*/  BRA.U !UP1, `(.L_x_519) ;  /* 0x0000000109207547 */ /* 0x000fea000b800000 */
[----:B------:R-:W-:Y:S01]  /*09c0*/  LEA R11, R11, R2, 0x2 ;  /* 0x000000020b0b7211 */ /* 0x000fe200078e10ff */
[----:B------:R-:W-:-:S12]  /*09d0*/  UIADD3 UR4, UPT, UPT, -UR4, URZ, URZ ;  /* 0x000000ff04047290 */ /* 0x000fd8000fffe1ff */
.L_x_522:
[----:B------:R0:W1:Y:S01]  /*09e0*/  LDS R5, [R11] ;  /* 0x000000000b057984 */ /* 0x0000620000000800 */
[----:B------:R-:W-:-:S04]  /*09f0*/  UIADD3 UR4, UPT, UPT, UR4, 0x1, URZ ;  /* 0x0000000104047890 */ /* 0x000fc8000fffe0ff */
[----:B------:R-:W-:Y:S01]  /*0a00*/  UISETP.NE.AND UP0, UPT, UR4, URZ, UPT ;  /* 0x000000ff0400728c */ /* 0x000fe2000bf05270 */
[----:B0-----:R-:W-:Y:S01]  /*0a10*/  IADD3 R11, PT, PT, R11, 0x80, RZ ;  /* 0x000000800b0b7810 */ /* 0x001fe20007ffe0ff */
[----:B-1----:R-:W-:-:S07]  /*0a20*/  FADD R16, R5, R16 ;  /* 0x0000001005107221 */ /* 0x002fce0000000000 */
[----:B------:R-:W-:Y:S05]  /*0a30*/  BRA.U UP0, `(.L_x_522) ;  /* 0xfffffffd00e87547 */ /* 0x000fea000b83ffff */
.L_x_519:
[----:B------:R-:W-:-:S05]  /*0a40*/  LEA R5, R7, R8, 0x18 ;  /* 0x0000000807057211 */ /* 0x000fca00078ec0ff */
[----:B------:R0:W-:Y:S02]  /*0a50*/  STS [R5+0x10], R16 ;  /* 0x0000101005007388 */ /* 0x0001e40000000800 */
.L_x_516:
[----:B------:R-:W-:Y:S05]  /*0a60*/  BSYNC.RECONVERGENT B0 ;  /* 0x0000000000007941 */ /* 0x000fea0003800200 */
.L_x_515:
        /* <DEDUP_REMOVED lines=24> */
.L_x_524:
[----:B------:R-:W-:Y:S05]  /*0bf0*/  BSYNC.RECONVERGENT B0 ;  /* 0x0000000000007941 */ /* 0x000fea0003800200 */
.L_x_523:
        /* <DEDUP_REMOVED lines=25> */
.L_x_529:
        /* <DEDUP_REMOVED lines=38> */
.L_x_528:
[----:B------:R-:W-:Y:S05]  /*0ff0*/  BSYNC.RECONVERGENT B1 ;  /* 0x0000000000017941 */ /* 0x000fea0003800200 */
.L_x_527:
        /* <DEDUP_REMOVED lines=26> */
.L_x_531:
[----:B------:R-:W-:Y:S05]  /*11a0*/  BSYNC.RECONVERGENT B1 ;  /* 0x0000000000017941 */ /* 0x000fea0003800200 */
.L_x_530:
        /* <DEDUP_REMOVED lines=17> */
.L_x_533:
[----:B------:R-:W-:Y:S05]  /*12c0*/  BSYNC.RECONVERGENT B1 ;  /* 0x0000000000017941 */ /* 0x000fea0003800200 */
.L_x_532:
[----:B------:R-:W-:Y:S05]  /*12d0*/  @!P5 BRA `(.L_x_526) ;  /* 0x000000000030d947 */ /* 0x000fea0003800000 */
[----:B------:R-:W0:Y:S01]  /*12e0*/  LDC.64 R6, c[0x0][0x388] ;  /* 0x0000e200ff067b82 */ /* 0x000e220000000a00 */
[----:B------:R-:W-:Y:S01]  /*12f0*/  IADD3 R8, PT, PT, -R8, RZ, RZ ;  /* 0x000000ff08087210 */ /* 0x000fe20007ffe1ff */
[----:B0-----:R-:W-:-:S03]  /*1300*/  IMAD.WIDE.U32 R6, R10, 0x4, R6 ;  /* 0x000000040a067825 */ /* 0x001fc600078e0006 */
[----:B------:R-:W-:-:S07]  /*1310*/  MOV R10, R6 ;  /* 0x00000006000a7202 */ /* 0x000fce0000000f00 */
.L_x_534:
        /* <DEDUP_REMOVED lines=8> */
.L_x_526:
[----:B------:R-:W-:Y:S05]  /*13a0*/  BSYNC.RECONVERGENT B0 ;  /* 0x0000000000007941 */ /* 0x000fea0003800200 */
.L_x_525:
        /* <DEDUP_REMOVED lines=37> */
.L_x_538:
        /* <DEDUP_REMOVED lines=37> */
.L_x_537:
        /* <DEDUP_REMOVED lines=23> */
.L_x_540:
        /* <DEDUP_REMOVED lines=15> */
.L_x_541:
[----:B------:R-:W-:Y:S05]  /*1ab0*/  BRA.U !UP1, `(.L_x_539) ;  /* 0x0000000109207547 */ /* 0x000fea000b800000 */
[----:B------:R-:W-:Y:S01]  /*1ac0*/  LEA R2, R7, R2, 0x2 ;  /* 0x0000000207027211 */ /* 0x000fe200078e10ff */
[----:B------:R-:W-:-:S12]  /*1ad0*/  UIADD3 UR4, UPT, UPT, -UR4, URZ, URZ ;  /* 0x000000ff04047290 */ /* 0x000fd8000fffe1ff */
.L_x_542:
[----:B------:R0:W1:Y:S01]  /*1ae0*/  LDS R7, [R2] ;  /* 0x0000000002077984 */ /* 0x0000620000000800 */
[----:B------:R-:W-:-:S04]  /*1af0*/  UIADD3 UR4, UPT, UPT, UR4, 0x1, URZ ;  /* 0x0000000104047890 */ /* 0x000fc8000fffe0ff */
[----:B------:R-:W-:Y:S01]  /*1b00*/  UISETP.NE.AND UP0, UPT, UR4, URZ, UPT ;  /* 0x000000ff0400728c */ /* 0x000fe2000bf05270 */
[----:B0-----:R-:W-:Y:S01]  /*1b10*/  IADD3 R2, PT, PT, R2, 0x80, RZ ;  /* 0x0000008002027810 */ /* 0x001fe20007ffe0ff */
[----:B-1----:R-:W-:-:S07]  /*1b20*/  FADD R6, R7, R6 ;  /* 0x0000000607067221 */ /* 0x002fce0000000000 */
[----:B------:R-:W-:Y:S05]  /*1b30*/  BRA.U UP0, `(.L_x_542) ;  /* 0xfffffffd00e87547 */ /* 0x000fea000b83ffff */
.L_x_539:
[----:B------:R0:W-:Y:S02]  /*1b40*/  STS [R5+0x10], R6 ;  /* 0x0000100605007388 */ /* 0x0001e40000000800 */
.L_x_536:
[----:B------:R-:W-:Y:S05]  /*1b50*/  BSYNC.RECONVERGENT B0 ;  /* 0x0000000000007941 */ /* 0x000fea0003800200 */
.L_x_535:
        /* <DEDUP_REMOVED lines=9> */
.L_x_543:
        /* <DEDUP_REMOVED lines=9> */
.L_x_896:


//--------------------- .text._Z16reduceSinglePassILj128ELb1EEvPKfPfj --------------------------
	.section	.text._Z16reduceSinglePassILj128ELb1EEvPKfPfj,"ax",@progbits
	.align	128
        .global         _Z16reduceSinglePassILj128ELb1EEvPKfPfj
        .type           _Z16reduceSinglePassILj128ELb1EEvPKfPfj,@function
        .size           _Z16reduceSinglePassILj128ELb1EEvPKfPfj,(.L_x_897 - _Z16reduceSinglePassILj128ELb1EEvPKfPfj)
        .other          _Z16reduceSinglePassILj128ELb1EEvPKfPfj,@"STO_CUDA_ENTRY STV_DEFAULT"
_Z16reduceSinglePassILj128ELb1EEvPKfPfj:
.text._Z16reduceSinglePassILj128ELb1EEvPKfPfj:
        /* <DEDUP_REMOVED lines=20> */
.L_x_546:
        /* <DEDUP_REMOVED lines=10> */
.L_x_545:
[----:B------:R-:W-:Y:S05]  /*01e0*/  BSYNC.RECONVERGENT B0 ;  /* 0x0000000000007941 */ /* 0x000fea0003800200 */
.L_x_544:
        /* <DEDUP_REMOVED lines=49> */
.L_x_550:
        /* <DEDUP_REMOVED lines=37> */
.L_x_549:
        /* <DEDUP_REMOVED lines=23> */
.L_x_552:
        /* <DEDUP_REMOVED lines=15> */
.L_x_553:
[----:B------:R-:W-:Y:S05]  /*09b0*/  BRA.U !UP1, `(.L_x_551) ;  /* 0x0000000109207547 */ /* 0x000fea000b800000 */
[----:B------:R-:W-:Y:S01]  /*09c0*/  LEA R11, R11, R2, 0x2 ;  /* 0x000000020b0b7211 */ /* 0x000fe200078e10ff */
[----:B------:R-:W-:-:S12]  /*09d0*/  UIADD3 UR4, UPT, UPT, -UR4, URZ, URZ ;  /* 0x000000ff04047290 */ /* 0x000fd8000fffe1ff */
.L_x_554:
[----:B------:R0:W1:Y:S01]  /*09e0*/  LDS R5, [R11] ;  /* 0x000000000b057984 */ /* 0x0000620000000800 */
[----:B------:R-:W-:-:S04]  /*09f0*/  UIADD3 UR4, UPT, UPT, UR4, 0x1, URZ ;  /* 0x0000000104047890 */ /* 0x000fc8000fffe0ff */
[----:B------:R-:W-:Y:S01]  /*0a00*/  UISETP.NE.AND UP0, UPT, UR4, URZ, UPT ;  /* 0x000000ff0400728c */ /* 0x000fe2000bf05270 */
[----:B0-----:R-:W-:Y:S01]  /*0a10*/  IADD3 R11, PT, PT, R11, 0x80, RZ ;  /* 0x000000800b0b7810 */ /* 0x001fe20007ffe0ff */
[----:B-1----:R-:W-:-:S07]  /*0a20*/  FADD R16, R5, R16 ;  /* 0x0000001005107221 */ /* 0x002fce0000000000 */
[----:B------:R-:W-:Y:S05]  /*0a30*/  BRA.U UP0, `(.L_x_554) ;  /* 0xfffffffd00e87547 */ /* 0x000fea000b83ffff */
.L_x_551:
[----:B------:R-:W-:-:S05]  /*0a40*/  LEA R5, R7, R8, 0x18 ;  /* 0x0000000807057211 */ /* 0x000fca00078ec0ff */
[----:B------:R0:W-:Y:S02]  /*0a50*/  STS [R5+0x10], R16 ;  /* 0x0000101005007388 */ /* 0x0001e40000000800 */
.L_x_548:
[----:B------:R-:W-:Y:S05]  /*0a60*/  BSYNC.RECONVERGENT B0 ;  /* 0x0000000000007941 */ /* 0x000fea0003800200 */
.L_x_547:
        /* <DEDUP_REMOVED lines=24> */
.L_x_556:
[----:B------:R-:W-:Y:S05]  /*0bf0*/  BSYNC.RECONVERGENT B0 ;  /* 0x0000000000007941 */ /* 0x000fea0003800200 */
.L_x_555:
        /* <DEDUP_REMOVED lines=25> */
.L_x_561:
        /* <DEDUP_REMOVED lines=38> */
.L_x_560:
[----:B------:R-:W-:Y:S05]  /*0ff0*/  BSYNC.RECONVERGENT B1 ;  /* 0x0000000000017941 */ /* 0x000fea0003800200 */
.L_x_559:
        /* <DEDUP_REMOVED lines=26> */
.L_x_563:
[----:B------:R-:W-:Y:S05]  /*11a0*/  BSYNC.RECONVERGENT B1 ;  /* 0x0000000000017941 */ /* 0x000fea0003800200 */
.L_x_562:
        /* <DEDUP_REMOVED lines=17> */
.L_x_565:
[----:B------:R-:W-:Y:S05]  /*12c0*/  BSYNC.RECONVERGENT B1 ;  /* 0x0000000000017941 */ /* 0x000fea0003800200 */
.L_x_564:
[----:B------:R-:W-:Y:S05]  /*12d0*/  @!P5 BRA `(.L_x_558) ;  /* 0x000000000030d947 */ /* 0x000fea0003800000 */
[----:B------:R-:W0:Y:S01]  /*12e0*/  LDC.64 R6, c[0x0][0x388] ;  /* 0x0000e200ff067b82 */ /* 0x000e220000000a00 */
[----:B------:R-:W-:Y:S01]  /*12f0*/  IADD3 R8, PT, PT, -R8, RZ, RZ ;  /* 0x000000ff08087210 */ /* 0x000fe20007ffe1ff */
[----:B0-----:R-:W-:-:S03]  /*1300*/  IMAD.WIDE.U32 R6, R10, 0x4, R6 ;  /* 0x000000040a067825 */ /* 0x001fc600078e0006 */
[----:B------:R-:W-:-:S07]  /*1310*/  MOV R10, R6 ;  /* 0x00000006000a7202 */ /* 0x000fce0000000f00 */
.L_x_566:
        /* <DEDUP_REMOVED lines=8> */
.L_x_558:
[----:B------:R-:W-:Y:S05]  /*13a0*/  BSYNC.RECONVERGENT B0 ;  /* 0x0000000000007941 */ /* 0x000fea0003800200 */
.L_x_557:
        /* <DEDUP_REMOVED lines=37> */
.L_x_570:
        /* <DEDUP_REMOVED lines=37> */
.L_x_569:
        /* <DEDUP_REMOVED lines=23> */
.L_x_572:
        /* <DEDUP_REMOVED lines=15> */
.L_x_573:
[----:B------:R-:W-:Y:S05]  /*1ab0*/  BRA.U !UP1, `(.L_x_571) ;  /* 0x0000000109207547 */ /* 0x000fea000b800000 */
[----:B------:R-:W-:Y:S01]  /*1ac0*/  LEA R2, R7, R2, 0x2 ;  /* 0x0000000207027211 */ /* 0x000fe200078e10ff */
[----:B------:R-:W-:-:S12]  /*1ad0*/  UIADD3 UR4, UPT, UPT, -UR4, URZ, URZ ;  /* 0x000000ff04047290 */ /* 0x000fd8000fffe1ff */
.L_x_574:
[----:B------:R0:W1:Y:S01]  /*1ae0*/  LDS R7, [R2] ;  /* 0x0000000002077984 */ /* 0x0000620000000800 */
[----:B------:R-:W-:-:S04]  /*1af0*/  UIADD3 UR4, UPT, UPT, UR4, 0x1, URZ ;  /* 0x0000000104047890 */ /* 0x000fc8000fffe0ff */
[----:B------:R-:W-:Y:S01]  /*1b00*/  UISETP.NE.AND UP0, UPT, UR4, URZ, UPT ;  /* 0x000000ff0400728c */ /* 0x000fe2000bf05270 */
[----:B0-----:R-:W-:Y:S01]  /*1b10*/  IADD3 R2, PT, PT, R2, 0x80, RZ ;  /* 0x0000008002027810 */ /* 0x001fe20007ffe0ff */
[----:B-1----:R-:W-:-:S07]  /*1b20*/  FADD R6, R7, R6 ;  /* 0x0000000607067221 */ /* 0x002fce0000000000 */
[----:B------:R-:W-:Y:S05]  /*1b30*/  BRA.U UP0, `(.L_x_574) ;  /* 0xfffffffd00e87547 */ /* 0x000fea000b83ffff */
.L_x_571:
[----:B------:R0:W-:Y:S02]  /*1b40*/  STS [R5+0x10], R6 ;  /* 0x0000100605007388 */ /* 0x0001e40000000800 */
.L_x_568:
[----:B------:R-:W-:Y:S05]  /*1b50*/  BSYNC.RECONVERGENT B0 ;  /* 0x0000000000007941 */ /* 0x000fea0003800200 */
.L_x_567:
        /* <DEDUP_REMOVED lines=9> */
.L_x_575:
        /* <DEDUP_REMOVED lines=9> */
.L_x_897:


//--------------------- .text._Z16reduceSinglePassILj256ELb1EEvPKfPfj --------------------------
	.section	.text._Z16reduceSinglePassILj256ELb1EEvPKfPfj,"ax",@progbits
	.align	128
        .global         _Z16reduceSinglePassILj256ELb1EEvPKfPfj
        .type           _Z16reduceSinglePassILj256ELb1EEvPKfPfj,@function
        .size           _Z16reduceSinglePassILj256ELb1EEvPKfPfj,(.L_x_898 - _Z16reduceSinglePassILj256ELb1EEvPKfPfj)
        .other          _Z16reduceSinglePassILj256ELb1EEvPKfPfj,@"STO_CUDA_ENTRY STV_DEFAULT"
_Z16reduceSinglePassILj256ELb1EEvPKfPfj:
.text._Z16reduceSinglePassILj256ELb1EEvPKfPfj:
        /* <DEDUP_REMOVED lines=20> */
.L_x_578:
        /* <DEDUP_REMOVED lines=10> */
.L_x_577:
[----:B------:R-:W-:Y:S05]  /*01e0*/  BSYNC.RECONVERGENT B0 ;  /* 0x0000000000007941 */ /* 0x000fea0003800200 */
.L_x_576:
        /* <DEDUP_REMOVED lines=49> */
.L_x_582:
        /* <DEDUP_REMOVED lines=37> */
.L_x_581:
        /* <DEDUP_REMOVED lines=23> */
.L_x_584:
        /* <DEDUP_REMOVED lines=15> */
.L_x_585:
[----:B------:R-:W-:Y:S05]  /*09b0*/  BRA.U !UP1, `(.L_x_583) ;  /* 0x0000000109207547 */ /* 0x000fea000b800000 */
[----:B------:R-:W-:Y:S01]  /*09c0*/  LEA R11, R11, R2, 0x2 ;  /* 0x000000020b0b7211 */ /* 0x000fe200078e10ff */
[----:B------:R-:W-:-:S12]  /*09d0*/  UIADD3 UR4, UPT, UPT, -UR4, URZ, URZ ;  /* 0x000000ff04047290 */ /* 0x000fd8000fffe1ff */
.L_x_586:
[----:B------:R0:W1:Y:S01]  /*09e0*/  LDS R5, [R11] ;  /* 0x000000000b057984 */ /* 0x0000620000000800 */
[----:B------:R-:W-:-:S04]  /*09f0*/  UIADD3 UR4, UPT, UPT, UR4, 0x1, URZ ;  /* 0x0000000104047890 */ /* 0x000fc8000fffe0ff */
[----:B------:R-:W-:Y:S01]  /*0a00*/  UISETP.NE.AND UP0, UPT, UR4, URZ, UPT ;  /* 0x000000ff0400728c */ /* 0x000fe2000bf05270 */
[----:B0-----:R-:W-:Y:S01]  /*0a10*/  IADD3 R11, PT, PT, R11, 0x80, RZ ;  /* 0x000000800b0b7810 */ /* 0x001fe20007ffe0ff */
[----:B-1----:R-:W-:-:S07]  /*0a20*/  FADD R16, R5, R16 ;  /* 0x0000001005107221 */ /* 0x002fce0000000000 */
[----:B------:R-:W-:Y:S05]  /*0a30*/  BRA.U UP0, `(.L_x_586) ;  /* 0xfffffffd00e87547 */ /* 0x000fea000b83ffff */
.L_x_583:
[----:B------:R-:W-:-:S05]  /*0a40*/  LEA R5, R7, R8, 0x18 ;  /* 0x0000000807057211 */ /* 0x000fca00078ec0ff */
[----:B------:R0:W-:Y:S02]  /*0a50*/  STS [R5+0x10], R16 ;  /* 0x0000101005007388 */ /* 0x0001e40000000800 */
.L_x_580:
[----:B------:R-:W-:Y:S05]  /*0a60*/  BSYNC.RECONVERGENT B0 ;  /* 0x0000000000007941 */ /* 0x000fea0003800200 */
.L_x_579:
        /* <DEDUP_REMOVED lines=24> */
.L_x_588:
[----:B------:R-:W-:Y:S05]  /*0bf0*/  BSYNC.RECONVERGENT B0 ;  /* 0x0000000000007941 */ /* 0x000fea0003800200 */
.L_x_587:
        /* <DEDUP_REMOVED lines=25> */
.L_x_593:
        /* <DEDUP_REMOVED lines=38> */
.L_x_592:
[----:B------:R-:W-:Y:S05]  /*0ff0*/  BSYNC.RECONVERGENT B1 ;  /* 0x0000000000017941 */ /* 0x000fea0003800200 */
.L_x_591:
        /* <DEDUP_REMOVED lines=26> */
.L_x_595:
[----:B------:R-:W-:Y:S05]  /*11a0*/  BSYNC.RECONVERGENT B1 ;  /* 0x0000000000017941 */ /* 0x000fea0003800200 */
.L_x_594:
        /* <DEDUP_REMOVED lines=17> */
.L_x_597:
[----:B------:R-:W-:Y:S05]  /*12c0*/  BSYNC.RECONVERGENT B1 ;  /* 0x0000000000017941 */ /* 0x000fea0003800200 */
.L_x_596:
[----:B------:R-:W-:Y:S05]  /*12d0*/  @!P5 BRA `(.L_x_590) ;  /* 0x000000000030d947 */ /* 0x000fea0003800000 */
[----:B------:R-:W0:Y:S01]  /*12e0*/  LDC.64 R6, c[0x0][0x388] ;  /* 0x0000e200ff067b82 */ /* 0x000e220000000a00 */
[----:B------:R-:W-:Y:S01]  /*12f0*/  IADD3 R8, PT, PT, -R8, RZ, RZ ;  /* 0x000000ff08087210 */ /* 0x000fe20007ffe1ff */
[----:B0-----:R-:W-:-:S03]  /*1300*/  IMAD.WIDE.U32 R6, R10, 0x4, R6 ;  /* 0x000000040a067825 */ /* 0x001fc600078e0006 */
[----:B------:R-:W-:-:S07]  /*1310*/  MOV R10, R6 ;  /* 0x00000006000a7202 */ /* 0x000fce0000000f00 */
.L_x_598:
        /* <DEDUP_REMOVED lines=8> */
.L_x_590:
[----:B------:R-:W-:Y:S05]  /*13a0*/  BSYNC.RECONVERGENT B0 ;  /* 0x0000000000007941 */ /* 0x000fea0003800200 */
.L_x_589:
        /* <DEDUP_REMOVED lines=37> */
.L_x_602:
        /* <DEDUP_REMOVED lines=37> */
.L_x_601:
        /* <DEDUP_REMOVED lines=23> */
.L_x_604:
        /* <DEDUP_REMOVED lines=15> */
.L_x_605:
[----:B------:R-:W-:Y:S05]  /*1ab0*/  BRA.U !UP1, `(.L_x_603) ;  /* 0x0000000109207547 */ /* 0x000fea000b800000 */
[----:B------:R-:W-:Y:S01]  /*1ac0*/  LEA R2, R7, R2, 0x2 ;  /* 0x0000000207027211 */ /* 0x000fe200078e10ff */
[----:B------:R-:W-:-:S12]  /*1ad0*/  UIADD3 UR4, UPT, UPT, -UR4, URZ, URZ ;  /* 0x000000ff04047290 */ /* 0x000fd8000fffe1ff */
.L_x_606:
[----:B------:R0:W1:Y:S01]  /*1ae0*/  LDS R7, [R2] ;  /* 0x0000000002077984 */ /* 0x0000620000000800 */
[----:B------:R-:W-:-:S04]  /*1af0*/  UIADD3 UR4, UPT, UPT, UR4, 0x1, URZ ;  /* 0x0000000104047890 */ /* 0x000fc8000fffe0ff */
[----:B------:R-:W-:Y:S01]  /*1b00*/  UISETP.NE.AND UP0, UPT, UR4, URZ, UPT ;  /* 0x000000ff0400728c */ /* 0x000fe2000bf05270 */
[----:B0-----:R-:W-:Y:S01]  /*1b10*/  IADD3 R2, PT, PT, R2, 0x80, RZ ;  /* 0x0000008002027810 */ /* 0x001fe20007ffe0ff */
[----:B-1----:R-:W-:-:S07]  /*1b20*/  FADD R6, R7, R6 ;  /* 0x0000000607067221 */ /* 0x002fce0000000000 */
[----:B------:R-:W-:Y:S05]  /*1b30*/  BRA.U UP0, `(.L_x_606) ;  /* 0xfffffffd00e87547 */ /* 0x000fea000b83ffff */
.L_x_603:
[----:B------:R0:W-:Y:S02]  /*1b40*/  STS [R5+0x10], R6 ;  /* 0x0000100605007388 */ /* 0x0001e40000000800 */
.L_x_600:
[----:B------:R-:W-:Y:S05]  /*1b50*/  BSYNC.RECONVERGENT B0 ;  /* 0x0000000000007941 */ /* 0x000fea0003800200 */
.L_x_599:
        /* <DEDUP_REMOVED lines=9> */
.L_x_607:
        /* <DEDUP_REMOVED lines=9> */
.L_x_898:


//--------------------- .text._Z16reduceSinglePassILj512ELb1EEvPKfPfj --------------------------
	.section	.text._Z16reduceSinglePassILj512ELb1EEvPKfPfj,"ax",@progbits
	.align	128
        .global         _Z16reduceSinglePassILj512ELb1EEvPKfPfj
        .type           _Z16reduceSinglePassILj512ELb1EEvPKfPfj,@function
        .size           _Z16reduceSinglePassILj512ELb1EEvPKfPfj,(.L_x_899 - _Z16reduceSinglePassILj512ELb1EEvPKfPfj)
        .other          _Z16reduceSinglePassILj512ELb1EEvPKfPfj,@"STO_CUDA_ENTRY STV_DEFAULT"
_Z16reduceSinglePassILj512ELb1EEvPKfPfj:
.text._Z16reduceSinglePassILj512ELb1EEvPKfPfj:
        /* <DEDUP_REMOVED lines=14> */
[----:B-1----:R-:W-:Y:S02]  /*00e0*/  ISETP.GE.U32.AND P0, PT, R4, UR4, PT ;  /* 0x0000000404007c0c */ /* 0x002fe4000bf06070 */
[----:B-----5:R-:W-:Y:S02]  /*00f0*/  LEA R2, R7, R2, 0x18 ;  /* 0x0000000207027211 */ /* 0x020fe400078ec0ff */
[----:B------:R-:W-:Y:S02]  /*0100*/  ISETP.GT.U32.AND P4, PT, R16, 0xf, PT ;  /* 0x0000000f1000780c */ /* 0x000fe40003f84070 */
[----:B------:R-:W-:-:S07]  /*0110*/  LEA R0, R3, R2, 0x2 ;  /* 0x0000000203007211 */ /* 0x000fce00078e10ff */
[----:B--2-4-:R-:W-:Y:S05]  /*0120*/  @P0 BRA `(.L_x_609) ;  /* 0x0000000000300947 */ /* 0x014fea0003800000 */
[----:B------:R-:W0:Y:S01]  /*0130*/  LDC.64 R10, c[0x0][0x380] ;  /* 0x0000e000ff0a7b82 */ /* 0x000e220000000a00 */
[----:B------:R-:W-:-:S07]  /*0140*/  MOV R9, RZ ;  /* 0x000000ff00097202 */ /* 0x000fce0000000f00 */
.L_x_610:
        /* <DEDUP_REMOVED lines=10> */
.L_x_609:
[----:B------:R-:W-:Y:S05]  /*01f0*/  BSYNC.RECONVERGENT B0 ;  /* 0x0000000000007941 */ /* 0x000fea0003800200 */
.L_x_608:
        /* <DEDUP_REMOVED lines=49> */
.L_x_614:
        /* <DEDUP_REMOVED lines=37> */
.L_x_613:
        /* <DEDUP_REMOVED lines=23> */
.L_x_616:
        /* <DEDUP_REMOVED lines=15> */
.L_x_617:
[----:B------:R-:W-:Y:S05]  /*09c0*/  BRA.U !UP1, `(.L_x_615) ;  /* 0x0000000109207547 */ /* 0x000fea000b800000 */
[----:B------:R-:W-:Y:S01]  /*09d0*/  LEA R11, R11, R2, 0x2 ;  /* 0x000000020b0b7211 */ /* 0x000fe200078e10ff */
[----:B------:R-:W-:-:S12]  /*09e0*/  UIADD3 UR4, UPT, UPT, -UR4, URZ, URZ ;  /* 0x000000ff04047290 */ /* 0x000fd8000fffe1ff */
.L_x_618:
[----:B------:R0:W1:Y:S01]  /*09f0*/  LDS R9, [R11] ;  /* 0x000000000b097984 */ /* 0x0000620000000800 */
[----:B------:R-:W-:-:S04]  /*0a00*/  UIADD3 UR4, UPT, UPT, UR4, 0x1, URZ ;  /* 0x0000000104047890 */ /* 0x000fc8000fffe0ff */
[----:B------:R-:W-:Y:S01]  /*0a10*/  UISETP.NE.AND UP0, UPT, UR4, URZ, UPT ;  /* 0x000000ff0400728c */ /* 0x000fe2000bf05270 */
[----:B0-----:R-:W-:Y:S01]  /*0a20*/  IADD3 R11, PT, PT, R11, 0x80, RZ ;  /* 0x000000800b0b7810 */ /* 0x001fe20007ffe0ff */
[----:B-1----:R-:W-:-:S07]  /*0a30*/  FADD R16, R9, R16 ;  /* 0x0000001009107221 */ /* 0x002fce0000000000 */
[----:B------:R-:W-:Y:S05]  /*0a40*/  BRA.U UP0, `(.L_x_618) ;  /* 0xfffffffd00e87547 */ /* 0x000fea000b83ffff */
.L_x_615:
[----:B------:R-:W-:-:S05]  /*0a50*/  LEA R9, R7, R8, 0x18 ;  /* 0x0000000807097211 */ /* 0x000fca00078ec0ff */
[----:B------:R0:W-:Y:S02]  /*0a60*/  STS [R9+0x10], R16 ;  /* 0x0000101009007388 */ /* 0x0001e40000000800 */
.L_x_612:
[----:B------:R-:W-:Y:S05]  /*0a70*/  BSYNC.RECONVERGENT B0 ;  /* 0x0000000000007941 */ /* 0x000fea0003800200 */
.L_x_611:
        /* <DEDUP_REMOVED lines=24> */
.L_x_620:
[----:B------:R-:W-:Y:S05]  /*0c00*/  BSYNC.RECONVERGENT B0 ;  /* 0x0000000000007941 */ /* 0x000fea0003800200 */
.L_x_619:
        /* <DEDUP_REMOVED lines=25> */
.L_x_625:
        /* <DEDUP_REMOVED lines=38> */
.L_x_624:
[----:B------:R-:W-:Y:S05]  /*1000*/  BSYNC.RECONVERGENT B1 ;  /* 0x0000000000017941 */ /* 0x000fea0003800200 */
.L_x_623:
        /* <DEDUP_REMOVED lines=26> */
.L_x_627:
[----:B------:R-:W-:Y:S05]  /*11b0*/  BSYNC.RECONVERGENT B1 ;  /* 0x0000000000017941 */ /* 0x000fea0003800200 */
.L_x_626:
        /* <DEDUP_REMOVED lines=17> */
.L_x_629:
[----:B------:R-:W-:Y:S05]  /*12d0*/  BSYNC.RECONVERGENT B1 ;  /* 0x0000000000017941 */ /* 0x000fea0003800200 */
.L_x_628:
[----:B------:R-:W-:Y:S05]  /*12e0*/  @!P5 BRA `(.L_x_622) ;  /* 0x000000000030d947 */ /* 0x000fea0003800000 */
[----:B------:R-:W0:Y:S01]  /*12f0*/  LDC.64 R6, c[0x0][0x388] ;  /* 0x0000e200ff067b82 */ /* 0x000e220000000a00 */
[----:B------:R-:W-:Y:S01]  /*1300*/  IADD3 R8, PT, PT, -R8, RZ, RZ ;  /* 0x000000ff08087210 */ /* 0x000fe20007ffe1ff */
[----:B0-----:R-:W-:-:S03]  /*1310*/  IMAD.WIDE.U32 R6, R10, 0x4, R6 ;  /* 0x000000040a067825 */ /* 0x001fc600078e0006 */
[----:B------:R-:W-:-:S07]  /*1320*/  MOV R10, R6 ;  /* 0x00000006000a7202 */ /* 0x000fce0000000f00 */
.L_x_630:
        /* <DEDUP_REMOVED lines=8> */
.L_x_622:
[----:B------:R-:W-:Y:S05]  /*13b0*/  BSYNC.RECONVERGENT B0 ;  /* 0x0000000000007941 */ /* 0x000fea0003800200 */
.L_x_621:
        /* <DEDUP_REMOVED lines=37> */
.L_x_634:
        /* <DEDUP_REMOVED lines=37> */
.L_x_633:
        /* <DEDUP_REMOVED lines=23> */
.L_x_636:
        /* <DEDUP_REMOVED lines=15> */
.L_x_637:
[----:B------:R-:W-:Y:S05]  /*1ac0*/  BRA.U !UP1, `(.L_x_635) ;  /* 0x0000000109207547 */ /* 0x000fea000b800000 */
[----:B------:R-:W-:Y:S01]  /*1ad0*/  LEA R2, R7, R2, 0x2 ;  /* 0x0000000207027211 */ /* 0x000fe200078e10ff */
[----:B------:R-:W-:-:S12]  /*1ae0*/  UIADD3 UR4, UPT, UPT, -UR4, URZ, URZ ;  /* 0x000000ff04047290 */ /* 0x000fd8000fffe1ff */
.L_x_638:
[----:B------:R0:W1:Y:S01]  /*1af0*/  LDS R7, [R2] ;  /* 0x0000000002077984 */ /* 0x0000620000000800 */
[----:B------:R-:W-:-:S04]  /*1b00*/  UIADD3 UR4, UPT, UPT, UR4, 0x1, URZ ;  /* 0x0000000104047890 */ /* 0x000fc8000fffe0ff */
[----:B------:R-:W-:Y:S01]  /*1b10*/  UISETP.NE.AND UP0, UPT, UR4, URZ, UPT ;  /* 0x000000ff0400728c */ /* 0x000fe2000bf05270 */
[----:B0-----:R-:W-:Y:S01]  /*1b20*/  IADD3 R2, PT, PT, R2, 0x80, RZ ;  /* 0x0000008002027810 */ /* 0x001fe20007ffe0ff */
[----:B-1----:R-:W-:-:S07]  /*1b30*/  FADD R6, R7, R6 ;  /* 0x0000000607067221 */ /* 0x002fce0000000000 */
[----:B------:R-:W-:Y:S05]  /*1b40*/  BRA.U UP0, `(.L_x_638) ;  /* 0xfffffffd00e87547 */ /* 0x000fea000b83ffff */
.L_x_635:
[----:B------:R0:W-:Y:S02]  /*1b50*/  STS [R5+0x10], R6 ;  /* 0x0000100605007388 */ /* 0x0001e40000000800 */
.L_x_632:
[----:B------:R-:W-:Y:S05]  /*1b60*/  BSYNC.RECONVERGENT B0 ;  /* 0x0000000000007941 */ /* 0x000fea0003800200 */
.L_x_631:
        /* <DEDUP_REMOVED lines=9> */
.L_x_639:
        /* <DEDUP_REMOVED lines=16> */
.L_x_899:


//--------------------- .text._Z15reduceMultiPassILj1ELb0EEvPKfPfj --------------------------
	.section	.text._Z15reduceMultiPassILj1ELb0EEvPKfPfj,"ax",@progbits
	.align	128
        .global         _Z15reduceMultiPassILj1ELb0EEvPKfPfj
        .type           _Z15reduceMultiPassILj1ELb0EEvPKfPfj,@function
        .size           _Z15reduceMultiPassILj1ELb0EEvPKfPfj,(.L_x_900 - _Z15reduceMultiPassILj1ELb0EEvPKfPfj)
        .other          _Z15reduceMultiPassILj1ELb0EEvPKfPfj,@"STO_CUDA_ENTRY STV_DEFAULT"
_Z15reduceMultiPassILj1ELb0EEvPKfPfj:
.text._Z15reduceMultiPassILj1ELb0EEvPKfPfj:
[----:B------:R-:W-:Y:S01]  /*0000*/  LDC R1, c[0x0][0x37c] ;  /* 0x0000df00ff017b82 */ /* 0x000fe20000000800 */
[----:B------:R-:W0:Y:S01]  /*0010*/  S2R R3, SR_TID.X ;  /* 0x0000000000037919 */ /* 0x000e220000002100 */
[----:B------:R-:W1:Y:S01]  /*0020*/  LDCU UR4, c[0x0][0x390] ;  /* 0x00007200ff0477ac */ /* 0x000e620008000800 */
[----:B------:R-:W-:Y:S01]  /*0030*/  BSSY.RECONVERGENT B0, `(.L_x_640) ;  /* 0x0000015000007945 */ /* 0x000fe20003800200 */
[----:B------:R-:W-:Y:S01]  /*0040*/  HFMA2 R8, -RZ, RZ, 0, 0 ;  /* 0x00000000ff087431 */ /* 0x000fe200000001ff */
[----:B------:R-:W0:Y:S01]  /*0050*/  S2R R0, SR_CTAID.X ;  /* 0x0000000000007919 */ /* 0x000e220000002500 */
[----:B------:R-:W2:Y:S01]  /*0060*/  LDCU.64 UR10, c[0x0][0x358] ;  /* 0x00006b00ff0a77ac */ /* 0x000ea20008000a00 */
[----:B0-----:R-:W-:-:S04]  /*0070*/  LEA R2, R0, R3, 0x1 ;  /* 0x0000000300027211 */ /* 0x001fc800078e08ff */
[----:B-1----:R-:W-:Y:S01]  /*0080*/  ISETP.GE.U32.AND P0, PT, R2, UR4, PT ;  /* 0x0000000402007c0c */ /* 0x002fe2000bf06070 */
[----:B------:R-:W0:-:S12]  /*0090*/  LDCU UR4, c[0x0][0x390] ;  /* 0x00007200ff0477ac */ /* 0x000e180008000800 */
[----:B--2---:R-:W-:Y:S05]  /*00a0*/  @P0 BRA `(.L_x_641) ;  /* 0x0000000000340947 */ /* 0x004fea0003800000 */
[----:B------:R-:W1:Y:S01]  /*00b0*/  LDC R13, c[0x0][0x370] ;  /* 0x0000dc00ff0d7b82 */ /* 0x000e620000000800 */
[----:B------:R-:W-:-:S07]  /*00c0*/  MOV R8, RZ ;  /* 0x000000ff00087202 */ /* 0x000fce0000000f00 */
[----:B------:R-:W2:Y:S02]  /*00d0*/  LDC.64 R4, c[0x0][0x380] ;  /* 0x0000e000ff047b82 */ /* 0x000ea40000000a00 */
.L_x_642:
[----:B------:R-:W-:-:S04]  /*00e0*/  IADD3 R6, PT, PT, R2, 0x1, RZ ;  /* 0x0000000102067810 */ /* 0x000fc80007ffe0ff */
[----:B0-----:R-:W-:Y:S01]  /*00f0*/  ISETP.GE.U32.AND P0, PT, R6, UR4, PT ;  /* 0x0000000406007c0c */ /* 0x001fe2000bf06070 */
[----:B--2---:R-:W-:-:S05]  /*0100*/  IMAD.WIDE.U32 R6, R2, 0x4, R4 ;  /* 0x0000000402067825 */ /* 0x004fca00078e0004 */
[----:B------:R-:W2:Y:S07]  /*0110*/  LDG.E R9, desc[UR10][R6.64] ;  /* 0x0000000a06097981 */ /* 0x000eae000c1e1900 */
[----:B------:R-:W3:Y:S01]  /*0120*/  @!P0 LDG.E R11, desc[UR10][R6.64+0x4] ;  /* 0x0000040a060b8981 */ /* 0x000ee2000c1e1900 */
[----:B-1----:R-:W-:-:S04]  /*0130*/  LEA R2, R13, R2, 0x1 ;  /* 0x000000020d027211 */ /* 0x002fc800078e08ff */
[----:B------:R-:W-:Y:S01]  /*0140*/  ISETP.GE.U32.AND P1, PT, R2, UR4, PT ;  /* 0x0000000402007c0c */ /* 0x000fe2000bf26070 */
[----:B--2---:R-:W-:-:S04]  /*0150*/  FADD R8, R9, R8 ;  /* 0x0000000809087221 */ /* 0x004fc80000000000 */
[----:B---3--:R-:W-:-:S08]  /*0160*/  @!P0 FADD R8, R8, R11 ;  /* 0x0000000b08088221 */ /* 0x008fd00000000000 */
[----:B------:R-:W-:Y:S05]  /*0170*/  @!P1 BRA `(.L_x_642) ;  /* 0xfffffffc00d89947 */ /* 0x000fea000383ffff */
.L_x_641:
[----:B0-----:R-:W-:Y:S05]  /*0180*/  BSYNC.RECONVERGENT B0 ;  /* 0x0000000000007941 */ /* 0x001fea0003800200 */
.L_x_640:
[----:B------:R-:W0:Y:S01]  /*0190*/  S2UR UR5, SR_CgaCtaId ;  /* 0x00000000000579c3 */ /* 0x000e220000008800 */
[C---:B------:R-:W-:Y:S01]  /*01a0*/  LOP3.LUT R4, R3.reuse, 0x1f, RZ, 0xc0, !PT ;  /* 0x0000001f03047812 */ /* 0x040fe200078ec0ff */
[----:B------:R-:W-:Y:S01]  /*01b0*/  UMOV UR4, 0x400 ;  /* 0x0000040000047882 */ /* 0x000fe20000000000 */
[----:B------:R-:W-:Y:S01]  /*01c0*/  MOV R9, R8 ;  /* 0x0000000800097202 */ /* 0x000fe20000000f00 */
[----:B------:R-:W1:Y:S01]  /*01d0*/  S2R R7, SR_TID.Z ;  /* 0x0000000000077919 */ /* 0x000e620000002300 */
[C---:B------:R-:W-:Y:S01]  /*01e0*/  ISETP.GT.U32.AND P0, PT, R4.reuse, 0xf, PT ;  /* 0x0000000f0400780c */ /* 0x040fe20003f04070 */
[----:B------:R-:W2:Y:S01]  /*01f0*/  LDCU UR12, c[0x0][0x360] ;  /* 0x00006c00ff0c77ac */ /* 0x000ea20008000800 */
[----:B------:R-:W-:Y:S01]  /*0200*/  ISETP.GT.U32.AND P1, PT, R4, 0x7, PT ;  /* 0x000000070400780c */ /* 0x000fe20003f24070 */
[----:B------:R-:W-:Y:S01]  /*0210*/  BSSY.RECONVERGENT B0, `(.L_x_643) ;  /* 0x0000085000007945 */ /* 0x000fe20003800200 */
[----:B0-----:R-:W-:Y:S01]  /*0220*/  ULEA UR5, UR5, UR4, 0x18 ;  /* 0x0000000405057291 */ /* 0x001fe2000f8ec0ff */
[----:B------:R-:W1:Y:S05]  /*0230*/  LDCU UR4, c[0x0][0x364] ;  /* 0x00006c80ff0477ac */ /* 0x000e6a0008000800 */
[----:B------:R-:W-:-:S05]  /*0240*/  LEA R5, R3, UR5, 0x2 ;  /* 0x0000000503057c11 */ /* 0x000fca000f8e10ff */
[----:B------:R-:W-:Y:S01]  /*0250*/  STS [R5], R8 ;  /* 0x0000000805007388 */ /* 0x000fe20000000800 */
[----:B------:R-:W-:-:S03]  /*0260*/  NOP ;  /* 0x0000000000007918 */ /* 0x000fc60000000000 */
[----:B------:R-:W0:Y:S02]  /*0270*/  @!P0 LDS R2, [R5+0x40] ;  /* 0x0000400005028984 */ /* 0x000e240000000800 */
[----:B0-----:R-:W-:-:S05]  /*0280*/  @!P0 FADD R9, R2, R9 ;  /* 0x0000000902098221 */ /* 0x001fca0000000000 */
[----:B------:R-:W-:Y:S01]  /*0290*/  @!P0 STS [R5], R9 ;  /* 0x0000000905008388 */ /* 0x000fe20000000800 */
[----:B------:R-:W-:-:S03]  /*02a0*/  NOP ;  /* 0x0000000000007918 */ /* 0x000fc60000000000 */
[----:B------:R-:W0:Y:S01]  /*02b0*/  @!P1 LDS R2, [R5+0x20] ;  /* 0x0000200005029984 */ /* 0x000e220000000800 */
[----:B------:R-:W-:Y:S01]  /*02c0*/  ISETP.GT.U32.AND P0, PT, R4, 0x3, PT ;  /* 0x000000030400780c */ /* 0x000fe20003f04070 */
[----:B0-----:R-:W-:-:S05]  /*02d0*/  @!P1 FADD R9, R2, R9 ;  /* 0x0000000902099221 */ /* 0x001fca0000000000 */
[----:B------:R-:W-:Y:S01]  /*02e0*/  @!P1 STS [R5], R9 ;  /* 0x0000000905009388 */ /* 0x000fe20000000800 */
[----:B------:R-:W-:-:S06]  /*02f0*/  NOP ;  /* 0x0000000000007918 */ /* 0x000fcc0000000000 */
[----:B------:R-:W0:Y:S01]  /*0300*/  @!P0 LDS R2, [R5+0x10] ;  /* 0x0000100005028984 */ /* 0x000e220000000800 */
[----:B------:R-:W-:Y:S01]  /*0310*/  ISETP.GT.U32.AND P1, PT, R4, 0x1, PT ;  /* 0x000000010400780c */ /* 0x000fe20003f24070 */
[----:B0-----:R-:W-:-:S05]  /*0320*/  @!P0 FADD R9, R2, R9 ;  /* 0x0000000902098221 */ /* 0x001fca0000000000 */
[----:B------:R-:W-:Y:S01]  /*0330*/  @!P0 STS [R5], R9 ;  /* 0x0000000905008388 */ /* 0x000fe20000000800 */
[----:B------:R-:W-:-:S06]  /*0340*/  NOP ;  /* 0x0000000000007918 */ /* 0x000fcc0000000000 */
[----:B------:R-:W0:Y:S01]  /*0350*/  @!P1 LDS R2, [R5+0x8] ;  /* 0x0000080005029984 */ /* 0x000e220000000800 */
[----:B------:R-:W-:Y:S02]  /*0360*/  ISETP.NE.AND P0, PT, R4, RZ, PT ;  /* 0x000000ff0400720c */ /* 0x000fe40003f05270 */
[----:B------:R-:W1:Y:S02]  /*0370*/  S2R R4, SR_TID.Y ;  /* 0x0000000000047919 */ /* 0x000e640000002200 */
[----:B-1----:R-:W-:Y:S02]  /*0380*/  IMAD R4, R7, UR4, R4 ;  /* 0x0000000407047c24 */ /* 0x002fe4000f8e0204 */
[----:B0-----:R-:W-:Y:S02]  /*0390*/  @!P1 FADD R9, R2, R9 ;  /* 0x0000000902099221 */ /* 0x001fe40000000000 */
[----:B--2---:R-:W-:-:S03]  /*03a0*/  IMAD R4, R4, UR12, RZ ;  /* 0x0000000c04047c24 */ /* 0x004fc6000f8e02ff */
[----:B------:R-:W-:Y:S01]  /*03b0*/  @!P1 STS [R5], R9 ;  /* 0x0000000905009388 */ /* 0x000fe20000000800 */
[----:B------:R-:W-:-:S03]  /*03c0*/  NOP ;  /* 0x0000000000007918 */ /* 0x000fc60000000000 */
[----:B------:R-:W0:Y:S02]  /*03d0*/  @!P0 LDS R2, [R5+0x4] ;  /* 0x0000040005028984 */ /* 0x000e240000000800 */
[----:B0-----:R-:W-:-:S05]  /*03e0*/  @!P0 FADD R2, R2, R9 ;  /* 0x0000000902028221 */ /* 0x001fca0000000000 */
[----:B------:R0:W-:Y:S01]  /*03f0*/  @!P0 STS [R5], R2 ;  /* 0x0000000205008388 */ /* 0x0001e20000000800 */
[----:B------:R-:W-:Y:S01]  /*0400*/  LOP3.LUT P0, RZ, R4, R3, RZ, 0xfc, !PT ;  /* 0x0000000304ff7212 */ /* 0x000fe2000780fcff */
[----:B------:R-:W-:Y:S01]  /*0410*/  NOP ;  /* 0x0000000000007918 */ /* 0x000fe20000000000 */
[----:B------:R-:W-:Y:S11]  /*0420*/  BAR.SYNC.DEFER_BLOCKING 0x0 ;  /* 0x0000000000007b1d */ /* 0x000ff60000010000 */
[----:B0-----:R-:W-:Y:S05]  /*0430*/  @P0 BRA `(.L_x_644) ;  /* 0x0000000400880947 */ /* 0x001fea0003800000 */
[----:B------:R-:W-:Y:S01]  /*0440*/  UISETP.GE.U32.AND UP1, UPT, UR12, 0x1e1, UPT ;  /* 0x000001e10c00788c */ /* 0x000fe2000bf26070 */
[----:B------:R-:W-:Y:S01]  /*0450*/  HFMA2 R2, -RZ, RZ, 0, 0 ;  /* 0x00000000ff027431 */ /* 0x000fe200000001ff */
[----:B------:R-:W-:-:S04]  /*0460*/  UIADD3 UR4, UPT, UPT, UR12, -0x1, URZ ;  /* 0xffffffff0c047890 */ /* 0x000fc8000fffe0ff */
[----:B------:R-:W-:-:S03]  /*0470*/  ULEA.HI UR6, UR4, 0x1, URZ, 0x1b ;  /* 0x0000000104067891 */ /* 0x000fc6000f8fd8ff */
[----:B------:R-:W-:Y:S01]  /*0480*/  UMOV UR4, URZ ;  /* 0x000000ff00047c82 */ /* 0x000fe20008000000 */
[----:B------:R-:W-:-:S04]  /*0490*/  ULOP3.LUT UR8, UR6, 0xf, URZ, 0xc0, !UPT ;  /* 0x0000000f06087892 */ /* 0x000fc8000f8ec0ff */
[----:B------:R-:W-:Y:S01]  /*04a0*/  UISETP.NE.AND UP0, UPT, UR8, URZ, UPT ;  /* 0x000000ff0800728c */ /* 0x000fe2000bf05270 */
[----:B------:R-:W-:Y:S10]  /*04b0*/  BRA.U !UP1, `(.L_x_645) ;  /* 0x0000000109a87547 */ /* 0x000ff4000b800000 */
[----:B------:R-:W-:Y:S01]  /*04c0*/  ULOP3.LUT UR4, UR6, 0xffffff0, URZ, 0xc0, !UPT ;  /* 0x0ffffff006047892 */ /* 0x000fe2000f8ec0ff */
[----:B------:R-:W-:Y:S01]  /*04d0*/  MOV R2, RZ ;  /* 0x000000ff00027202 */ /* 0x000fe20000000f00 */
[----:B------:R-:W-:Y:S02]  /*04e0*/  UIADD3 UR9, UPT, UPT, UR5, 0x400, URZ ;  /* 0x0000040005097890 */ /* 0x000fe4000fffe0ff */
[----:B------:R-:W-:-:S03]  /*04f0*/  UIADD3 UR7, UPT, UPT, -UR4, URZ, URZ ;  /* 0x000000ff04077290 */ /* 0x000fc6000fffe1ff */
[----:B------:R-:W-:-:S09]  /*0500*/  UMOV UR4, URZ ;  /* 0x000000ff00047c82 */ /* 0x000fd20008000000 */
.L_x_646:
[----:B------:R-:W0:Y:S01]  /*0510*/  LDS R5, [UR9+-0x400] ;  /* 0xfffc0009ff057984 */ /* 0x000e220008000800 */
[----:B------:R-:W-:Y:S02]  /*0520*/  UIADD3 UR7, UPT, UPT, UR7, 0x10, URZ ;  /* 0x0000001007077890 */ /* 0x000fe4000fffe0ff */
[----:B------:R-:W-:Y:S01]  /*0530*/  UIADD3 UR4, UPT, UPT, UR4, 0x200, URZ ;  /* 0x0000020004047890 */ /* 0x000fe2000fffe0ff */
[----:B------:R-:W1:Y:S01]  /*0540*/  LDS R4, [UR9+-0x380] ;  /* 0xfffc8009ff047984 */ /* 0x000e620008000800 */
[----:B------:R-:W-:-:S03]  /*0550*/  UISETP.NE.AND UP1, UPT, UR7, URZ, UPT ;  /* 0x000000ff0700728c */ /* 0x000fc6000bf25270 */
[----:B------:R-:W2:Y:S04]  /*0560*/  LDS R7, [UR9+-0x300] ;  /* 0xfffd0009ff077984 */ /* 0x000ea80008000800 */
[----:B------:R-:W3:Y:S04]  /*0570*/  LDS R9, [UR9+-0x280] ;  /* 0xfffd8009ff097984 */ /* 0x000ee80008000800 */
[----:B------:R-:W4:Y:S04]  /*0580*/  LDS R11, [UR9+-0x200] ;  /* 0xfffe0009ff0b7984 */ /* 0x000f280008000800 */
[----:B------:R-:W5:Y:S04]  /*0590*/  LDS R13, [UR9+-0x180] ;  /* 0xfffe8009ff0d7984 */ /* 0x000f680008000800 */
[----:B------:R-:W5:Y:S04]  /*05a0*/  LDS R15, [UR9+-0x100] ;  /* 0xffff0009ff0f7984 */ /* 0x000f680008000800 */
[----:B------:R-:W5:Y:S04]  /*05b0*/  LDS R17, [UR9+-0x80] ;  /* 0xffff8009ff117984 */ /* 0x000f680008000800 */
[----:B------:R-:W5:Y:S04]  /*05c0*/  LDS R19, [UR9] ;  /* 0x00000009ff137984 */ /* 0x000f680008000800 */
[----:B------:R-:W5:Y:S01]  /*05d0*/  LDS R21, [UR9+0x80] ;  /* 0x00008009ff157984 */ /* 0x000f620008000800 */
[----:B0-----:R-:W-:-:S03]  /*05e0*/  FADD R5, R5, R2 ;  /* 0x0000000205057221 */ /* 0x001fc60000000000 */
[----:B------:R-:W0:Y:S01]  /*05f0*/  LDS R23, [UR9+0x100] ;  /* 0x00010009ff177984 */ /* 0x000e220008000800 */
[----:B-1----:R-:W-:-:S03]  /*0600*/  FADD R4, R5, R4 ;  /* 0x0000000405047221 */ /* 0x002fc60000000000 */
[----:B------:R-:W1:Y:S01]  /*0610*/  LDS R5, [UR9+0x180] ;  /* 0x00018009ff057984 */ /* 0x000e620008000800 */
[----:B--2---:R-:W-:-:S03]  /*0620*/  FADD R4, R4, R7 ;  /* 0x0000000704047221 */ /* 0x004fc60000000000 */
[----:B------:R-:W2:Y:S01]  /*0630*/  LDS R7, [UR9+0x200] ;  /* 0x00020009ff077984 */ /* 0x000ea20008000800 */
[----:B---3--:R-:W-:-:S03]  /*0640*/  FADD R4, R4, R9 ;  /* 0x0000000904047221 */ /* 0x008fc60000000000 */
[----:B------:R-:W3:Y:S01]  /*0650*/  LDS R9, [UR9+0x280] ;  /* 0x00028009ff097984 */ /* 0x000ee20008000800 */
[----:B----4-:R-:W-:-:S03]  /*0660*/  FADD R4, R4, R11 ;  /* 0x0000000b04047221 */ /* 0x010fc60000000000 */
[----:B------:R-:W4:Y:S01]  /*0670*/  LDS R11, [UR9+0x300] ;  /* 0x00030009ff0b7984 */ /* 0x000f220008000800 */
[----:B-----5:R-:W-:-:S03]  /*0680*/  FADD R4, R4, R13 ;  /* 0x0000000d04047221 */ /* 0x020fc60000000000 */
[----:B------:R-:W5:Y:S01]  /*0690*/  LDS R13, [UR9+0x380] ;  /* 0x00038009ff0d7984 */ /* 0x000f620008000800 */
[----:B------:R-:W-:Y:S01]  /*06a0*/  UIADD3 UR9, UPT, UPT, UR9, 0x800, URZ ;  /* 0x0000080009097890 */ /* 0x000fe2000fffe0ff */
[----:B------:R-:W-:-:S04]  /*06b0*/  FADD R4, R4, R15 ;  /* 0x0000000f04047221 */ /* 0x000fc80000000000 */
[----:B------:R-:W-:-:S04]  /*06c0*/  FADD R4, R4, R17 ;  /* 0x0000001104047221 */ /* 0x000fc80000000000 */
[----:B------:R-:W-:-:S04]  /*06d0*/  FADD R4, R4, R19 ;  /* 0x0000001304047221 */ /* 0x000fc80000000000 */
[----:B------:R-:W-:-:S04]  /*06e0*/  FADD R4, R4, R21 ;  /* 0x0000001504047221 */ /* 0x000fc80000000000 */
[----:B0-----:R-:W-:-:S04]  /*06f0*/  FADD R4, R4, R23 ;  /* 0x0000001704047221 */ /* 0x001fc80000000000 */
[----:B-1----:R-:W-:-:S04]  /*0700*/  FADD R4, R4, R5 ;  /* 0x0000000504047221 */ /* 0x002fc80000000000 */
[----:B--2---:R-:W-:-:S04]  /*0710*/  FADD R4, R4, R7 ;  /* 0x0000000704047221 */ /* 0x004fc80000000000 */
[----:B---3--:R-:W-:-:S04]  /*0720*/  FADD R4, R4, R9 ;  /* 0x0000000904047221 */ /* 0x008fc80000000000 */
[----:B----4-:R-:W-:-:S04]  /*0730*/  FADD R4, R4, R11 ;  /* 0x0000000b04047221 */ /* 0x010fc80000000000 */
[----:B-----5:R-:W-:Y:S01]  /*0740*/  FADD R2, R4, R13 ;  /* 0x0000000d04027221 */ /* 0x020fe20000000000 */
[----:B------:R-:W-:Y:S06]  /*0750*/  BRA.U UP1, `(.L_x_646) ;  /* 0xfffffffd016c7547 */ /* 0x000fec000b83ffff */
.L_x_645:
[----:B------:R-:W-:Y:S05]  /*0760*/  BRA.U !UP0, `(.L_x_647) ;  /* 0x0000000108b87547 */ /* 0x000fea000b800000 */
[----:B------:R-:W-:Y:S02]  /*0770*/  UISETP.GE.U32.AND UP0, UPT, UR8, 0x8, UPT ;  /* 0x000000080800788c */ /* 0x000fe4000bf06070 */
[----:B------:R-:W-:-:S04]  /*0780*/  ULOP3.LUT UR7, UR6, 0x7, URZ, 0xc0, !UPT ;  /* 0x0000000706077892 */ /* 0x000fc8000f8ec0ff */
[----:B------:R-:W-:-:S03]  /*0790*/  UISETP.NE.AND UP1, UPT, UR7, URZ, UPT ;  /* 0x000000ff0700728c */ /* 0x000fc6000bf25270 */
[----:B------:R-:W-:Y:S08]  /*07a0*/  BRA.U !UP0, `(.L_x_648) ;  /* 0x0000000108487547 */ /* 0x000ff0000b800000 */
[----:B------:R-:W-:Y:S02]  /*07b0*/  ULEA UR8, UR4, UR5, 0x2 ;  /* 0x0000000504087291 */ /* 0x000fe4000f8e10ff */
[----:B------:R-:W-:-:S07]  /*07c0*/  UIADD3 UR4, UPT, UPT, UR4, 0x100, URZ ;  /* 0x0000010004047890 */ /* 0x000fce000fffe0ff */
[----:B------:R-:W0:Y:S04]  /*07d0*/  LDS R5, [UR8] ;  /* 0x00000008ff057984 */ /* 0x000e280008000800 */
[----:B------:R-:W1:Y:S04]  /*07e0*/  LDS R4, [UR8+0x80] ;  /* 0x00008008ff047984 */ /* 0x000e680008000800 */
[----:B------:R-:W2:Y:S04]  /*07f0*/  LDS R7, [UR8+0x100] ;  /* 0x00010008ff077984 */ /* 0x000ea80008000800 */
[----:B------:R-:W3:Y:S04]  /*0800*/  LDS R9, [UR8+0x180] ;  /* 0x00018008ff097984 */ /* 0x000ee80008000800 */
[----:B------:R-:W4:Y:S04]  /*0810*/  LDS R11, [UR8+0x200] ;  /* 0x00020008ff0b7984 */ /* 0x000f280008000800 */
[----:B------:R-:W5:Y:S04]  /*0820*/  LDS R13, [UR8+0x280] ;  /* 0x00028008ff0d7984 */ /* 0x000f680008000800 */
[----:B------:R-:W5:Y:S04]  /*0830*/  LDS R15, [UR8+0x300] ;  /* 0x00030008ff0f7984 */ /* 0x000f680008000800 */
[----:B------:R-:W5:Y:S01]  /*0840*/  LDS R17, [UR8+0x380] ;  /* 0x00038008ff117984 */ /* 0x000f620008000800 */
        /* <DEDUP_REMOVED lines=8> */
.L_x_648:
        /* <DEDUP_REMOVED lines=10> */
[----:B------:R-:W3:Y:S01]  /*0970*/  LDS R9, [UR7+0x180] ;  /* 0x00018007ff097984 */ /* 0x000ee20008000800 */
[----:B0-----:R-:W-:-:S04]  /*0980*/  FADD R5, R2, R5 ;  /* 0x0000000502057221 */ /* 0x001fc80000000000 */
[----:B-1----:R-:W-:-:S04]  /*0990*/  FADD R4, R5, R4 ;  /* 0x0000000405047221 */ /* 0x002fc80000000000 */
[----:B--2---:R-:W-:-:S04]  /*09a0*/  FADD R4, R4, R7 ;  /* 0x0000000704047221 */ /* 0x004fc80000000000 */
[----:B---3--:R-:W-:-:S07]  /*09b0*/  FADD R2, R4, R9 ;  /* 0x0000000904027221 */ /* 0x008fce0000000000 */
.L_x_649:
[----:B------:R-:W-:Y:S05]  /*09c0*/  BRA.U !UP1, `(.L_x_647) ;  /* 0x0000000109207547 */ /* 0x000fea000b800000 */
[----:B------:R-:W-:Y:S02]  /*09d0*/  ULEA UR4, UR4, UR5, 0x2 ;  /* 0x0000000504047291 */ /* 0x000fe4000f8e10ff */
[----:B------:R-:W-:-:S12]  /*09e0*/  UIADD3 UR6, UPT, UPT, -UR6, URZ, URZ ;  /* 0x000000ff06067290 */ /* 0x000fd8000fffe1ff */
.L_x_650:
[----:B------:R-:W0:Y:S01]  /*09f0*/  LDS R5, [UR4] ;  /* 0x00000004ff057984 */ /* 0x000e220008000800 */
[----:B------:R-:W-:Y:S02]  /*0a00*/  UIADD3 UR6, UPT, UPT, UR6, 0x1, URZ ;  /* 0x0000000106067890 */ /* 0x000fe4000fffe0ff */
[----:B------:R-:W-:Y:S02]  /*0a10*/  UIADD3 UR4, UPT, UPT, UR4, 0x80, URZ ;  /* 0x0000008004047890 */ /* 0x000fe4000fffe0ff */
[----:B------:R-:W-:Y:S01]  /*0a20*/  UISETP.NE.AND UP0, UPT, UR6, URZ, UPT ;  /* 0x000000ff0600728c */ /* 0x000fe2000bf05270 */
[----:B0-----:R-:W-:-:S08]  /*0a30*/  FADD R2, R5, R2 ;  /* 0x0000000205027221 */ /* 0x001fd00000000000 */
[----:B------:R-:W-:Y:S05]  /*0a40*/  BRA.U UP0, `(.L_x_650) ;  /* 0xfffffffd00e87547 */ /* 0x000fea000b83ffff */
.L_x_647:
[----:B------:R0:W-:Y:S02]  /*0a50*/  STS [UR5], R2 ;  /* 0x00000002ff007988 */ /* 0x0001e40008000805 */
.L_x_644:
[----:B------:R-:W-:Y:S05]  /*0a60*/  BSYNC.RECONVERGENT B0 ;  /* 0x0000000000007941 */ /* 0x000fea0003800200 */
.L_x_643:
[----:B------:R-:W-:Y:S01]  /*0a70*/  BAR.SYNC.DEFER_BLOCKING 0x0 ;  /* 0x0000000000007b1d */ /* 0x000fe20000010000 */
[----:B------:R-:W-:-:S13]  /*0a80*/  ISETP.NE.AND P0, PT, R3, RZ, PT ;  /* 0x000000ff0300720c */ /* 0x000fda0003f05270 */
[----:B------:R-:W-:Y:S05]  /*0a90*/  @P0 EXIT ;  /* 0x000000000000094d */ /* 0x000fea0003800000 */
[----:B------:R-:W1:Y:S01]  /*0aa0*/  LDS R5, [UR5] ;  /* 0x00000005ff057984 */ /* 0x000e620008000800 */
[----:B0-----:R-:W0:Y:S02]  /*0ab0*/  LDC.64 R2, c[0x0][0x388] ;  /* 0x0000e200ff027b82 */ /* 0x001e240000000a00 */
[----:B0-----:R-:W-:-:S05]  /*0ac0*/  IMAD.WIDE.U32 R2, R0, 0x4, R2 ;  /* 0x0000000400027825 */ /* 0x001fca00078e0002 */
[----:B-1----:R-:W-:Y:S01]  /*0ad0*/  STG.E desc[UR10][R2.64], R5 ;  /* 0x0000000502007986 */ /* 0x002fe2000c10190a */
[----:B------:R-:W-:Y:S05]  /*0ae0*/  EXIT ;  /* 0x000000000000794d */ /* 0x000fea0003800000 */
.L_x_651:
        /* <DEDUP_REMOVED lines=9> */
.L_x_900:


//--------------------- .text._Z15reduceMultiPassILj2ELb0EEvPKfPfj --------------------------
	.section	.text._Z15reduceMultiPassILj2ELb0EEvPKfPfj,"ax",@progbits
	.align	128
        .global         _Z15reduceMultiPassILj2ELb0EEvPKfPfj
        .type           _Z15reduceMultiPassILj2ELb0EEvPKfPfj,@function
        .size           _Z15reduceMultiPassILj2ELb0EEvPKfPfj,(.L_x_901 - _Z15reduceMultiPassILj2ELb0EEvPKfPfj)
        .other          _Z15reduceMultiPassILj2ELb0EEvPKfPfj,@"STO_CUDA_ENTRY STV_DEFAULT"
_Z15reduceMultiPassILj2ELb0EEvPKfPfj:
.text._Z15reduceMultiPassILj2ELb0EEvPKfPfj:
        /* <DEDUP_REMOVED lines=14> */
.L_x_654:
[C---:B------:R-:W-:Y:S01]  /*00e0*/  IADD3 R7, PT, PT, R2.reuse, 0x2, RZ ;  /* 0x0000000202077810 */ /* 0x040fe20007ffe0ff */
[----:B--2---:R-:W-:-:S03]  /*00f0*/  IMAD.WIDE.U32 R4, R2, 0x4, R8 ;  /* 0x0000000402047825 */ /* 0x004fc600078e0008 */
[----:B0-----:R-:W-:-:S03]  /*0100*/  ISETP.GE.U32.AND P0, PT, R7, UR4, PT ;  /* 0x0000000407007c0c */ /* 0x001fc6000bf06070 */
[----:B------:R-:W2:Y:S10]  /*0110*/  LDG.E R5, desc[UR10][R4.64] ;  /* 0x0000000a04057981 */ /* 0x000eb4000c1e1900 */
[----:B------:R-:W-:-:S06]  /*0120*/  @!P0 IMAD.WIDE.U32 R6, R7, 0x4, R8 ;  /* 0x0000000407068825 */ /* 0x000fcc00078e0008 */
[----:B------:R-:W3:Y:S01]  /*0130*/  @!P0 LDG.E R7, desc[UR10][R6.64] ;  /* 0x0000000a06078981 */ /* 0x000ee2000c1e1900 */
[----:B-1----:R-:W-:-:S04]  /*0140*/  LEA R2, R11, R2, 0x2 ;  /* 0x000000020b027211 */ /* 0x002fc800078e10ff */
[----:B------:R-:W-:Y:S01]  /*0150*/  ISETP.GE.U32.AND P1, PT, R2, UR4, PT ;  /* 0x0000000402007c0c */ /* 0x000fe2000bf26070 */
[----:B--2---:R-:W-:-:S04]  /*0160*/  FADD R10, R5, R10 ;  /* 0x0000000a050a7221 */ /* 0x004fc80000000000 */
[----:B---3--:R-:W-:-:S08]  /*0170*/  @!P0 FADD R10, R10, R7 ;  /* 0x000000070a0a8221 */ /* 0x008fd00000000000 */
[----:B------:R-:W-:Y:S05]  /*0180*/  @!P1 BRA `(.L_x_654) ;  /* 0xfffffffc00d49947 */ /* 0x000fea000383ffff */
.L_x_653:
[----:B0-----:R-:W-:Y:S05]  /*0190*/  BSYNC.RECONVERGENT B0 ;  /* 0x0000000000007941 */ /* 0x001fea0003800200 */
.L_x_652:
        /* <DEDUP_REMOVED lines=56> */
.L_x_658:
        /* <DEDUP_REMOVED lines=37> */
.L_x_657:
        /* <DEDUP_REMOVED lines=23> */
.L_x_660:
        /* <DEDUP_REMOVED lines=15> */
.L_x_661:
[----:B------:R-:W-:Y:S05]  /*09d0*/  BRA.U !UP1, `(.L_x_659) ;  /* 0x0000000109207547 */ /* 0x000fea000b800000 */
[----:B------:R-:W-:Y:S02]  /*09e0*/  ULEA UR4, UR4, UR5, 0x2 ;  /* 0x0000000504047291 */ /* 0x000fe4000f8e10ff */
[----:B------:R-:W-:-:S12]  /*09f0*/  UIADD3 UR6, UPT, UPT, -UR6, URZ, URZ ;  /* 0x000000ff06067290 */ /* 0x000fd8000fffe1ff */
.L_x_662:
[----:B------:R-:W0:Y:S01]  /*0a00*/  LDS R5, [UR4] ;  /* 0x00000004ff057984 */ /* 0x000e220008000800 */
[----:B------:R-:W-:Y:S02]  /*0a10*/  UIADD3 UR6, UPT, UPT, UR6, 0x1, URZ ;  /* 0x0000000106067890 */ /* 0x000fe4000fffe0ff */
[----:B------:R-:W-:Y:S02]  /*0a20*/  UIADD3 UR4, UPT, UPT, UR4, 0x80, URZ ;  /* 0x0000008004047890 */ /* 0x000fe4000fffe0ff */
[----:B------:R-:W-:Y:S01]  /*0a30*/  UISETP.NE.AND UP0, UPT, UR6, URZ, UPT ;  /* 0x000000ff0600728c */ /* 0x000fe2000bf05270 */
[----:B0-----:R-:W-:-:S08]  /*0a40*/  FADD R2, R5, R2 ;  /* 0x0000000205027221 */ /* 0x001fd00000000000 */
[----:B------:R-:W-:Y:S05]  /*0a50*/  BRA.U UP0, `(.L_x_662) ;  /* 0xfffffffd00e87547 */ /* 0x000fea000b83ffff */
.L_x_659:
[----:B------:R0:W-:Y:S02]  /*0a60*/  STS [UR5], R2 ;  /* 0x00000002ff007988 */ /* 0x0001e40008000805 */
.L_x_656:
[----:B------:R-:W-:Y:S05]  /*0a70*/  BSYNC.RECONVERGENT B0 ;  /* 0x0000000000007941 */ /* 0x000fea0003800200 */
.L_x_655:
        /* <DEDUP_REMOVED lines=8> */
.L_x_663:
        /* <DEDUP_REMOVED lines=16> */
.L_x_901:


//--------------------- .text._Z15reduceMultiPassILj4ELb0EEvPKfPfj --------------------------
	.section	.text._Z15reduceMultiPassILj4ELb0EEvPKfPfj,"ax",@progbits
	.align	128
        .global         _Z15reduceMultiPassILj4ELb0EEvPKfPfj
        .type           _Z15reduceMultiPassILj4ELb0EEvPKfPfj,@function
        .size           _Z15reduceMultiPassILj4ELb0EEvPKfPfj,(.L_x_902 - _Z15reduceMultiPassILj4ELb0EEvPKfPfj)
        .other          _Z15reduceMultiPassILj4ELb0EEvPKfPfj,@"STO_CUDA_ENTRY STV_DEFAULT"
_Z15reduceMultiPassILj4ELb0EEvPKfPfj:
.text._Z15reduceMultiPassILj4ELb0EEvPKfPfj:
        /* <DEDUP_REMOVED lines=14> */
.L_x_666:
        /* <DEDUP_REMOVED lines=11> */
.L_x_665:
[----:B0-----:R-:W-:Y:S05]  /*0190*/  BSYNC.RECONVERGENT B0 ;  /* 0x0000000000007941 */ /* 0x001fea0003800200 */
.L_x_664:
        /* <DEDUP_REMOVED lines=56> */
.L_x_670:
        /* <DEDUP_REMOVED lines=37> */
.L_x_669:
        /* <DEDUP_REMOVED lines=23> */
.L_x_672:
        /* <DEDUP_REMOVED lines=15> */
.L_x_673:
[----:B------:R-:W-:Y:S05]  /*09d0*/  BRA.U !UP1, `(.L_x_671) ;  /* 0x0000000109207547 */ /* 0x000fea000b800000 */
[----:B------:R-:W-:Y:S02]  /*09e0*/  ULEA UR4, UR4, UR5, 0x2 ;  /* 0x0000000504047291 */ /* 0x000fe4000f8e10ff */
[----:B------:R-:W-:-:S12]  /*09f0*/  UIADD3 UR6, UPT, UPT, -UR6, URZ, URZ ;  /* 0x000000ff06067290 */ /* 0x000fd8000fffe1ff */
.L_x_674:
[----:B------:R-:W0:Y:S01]  /*0a00*/  LDS R5, [UR4] ;  /* 0x00000004ff057984 */ /* 0x000e220008000800 */
[----:B------:R-:W-:Y:S02]  /*0a10*/  UIADD3 UR6, UPT, UPT, UR6, 0x1, URZ ;  /* 0x0000000106067890 */ /* 0x000fe4000fffe0ff */
[----:B------:R-:W-:Y:S02]  /*0a20*/  UIADD3 UR4, UPT, UPT, UR4, 0x80, URZ ;  /* 0x0000008004047890 */ /* 0x000fe4000fffe0ff */
[----:B------:R-:W-:Y:S01]  /*0a30*/  UISETP.NE.AND UP0, UPT, UR6, URZ, UPT ;  /* 0x000000ff0600728c */ /* 0x000fe2000bf05270 */
[----:B0-----:R-:W-:-:S08]  /*0a40*/  FADD R2, R5, R2 ;  /* 0x0000000205027221 */ /* 0x001fd00000000000 */
[----:B------:R-:W-:Y:S05]  /*0a50*/  BRA.U UP0, `(.L_x_674) ;  /* 0xfffffffd00e87547 */ /* 0x000fea000b83ffff */
.L_x_671:
[----:B------:R0:W-:Y:S02]  /*0a60*/  STS [UR5], R2 ;  /* 0x00000002ff007988 */ /* 0x0001e40008000805 */
.L_x_668:
[----:B------:R-:W-:Y:S05]  /*0a70*/  BSYNC.RECONVERGENT B0 ;  /* 0x0000000000007941 */ /* 0x000fea0003800200 */
.L_x_667:
        /* <DEDUP_REMOVED lines=8> */
.L_x_675:
        /* <DEDUP_REMOVED lines=16> */
.L_x_902:


//--------------------- .text._Z15reduceMultiPassILj8ELb0EEvPKfPfj --------------------------
	.section	.text._Z15reduceMultiPassILj8ELb0EEvPKfPfj,"ax",@progbits
	.align	128
        .global         _Z15reduceMultiPassILj8ELb0EEvPKfPfj
        .type           _Z15reduceMultiPassILj8ELb0EEvPKfPfj,@function
        .size           _Z15reduceMultiPassILj8ELb0EEvPKfPfj,(.L_x_903 - _Z15reduceMultiPassILj8ELb0EEvPKfPfj)
        .other          _Z15reduceMultiPassILj8ELb0EEvPKfPfj,@"STO_CUDA_ENTRY STV_DEFAULT"
_Z15reduceMultiPassILj8ELb0EEvPKfPfj:
.text._Z15reduceMultiPassILj8ELb0EEvPKfPfj:
        /* <DEDUP_REMOVED lines=14> */
.L_x_678:
        /* <DEDUP_REMOVED lines=11> */
.L_x_677:
[----:B0-----:R-:W-:Y:S05]  /*0190*/  BSYNC.RECONVERGENT B0 ;  /* 0x0000000000007941 */ /* 0x001fea0003800200 */
.L_x_676:
        /* <DEDUP_REMOVED lines=56> */
.L_x_682:
        /* <DEDUP_REMOVED lines=37> */
.L_x_681:
        /* <DEDUP_REMOVED lines=23> */
.L_x_684:
        /* <DEDUP_REMOVED lines=15> */
.L_x_685:
[----:B------:R-:W-:Y:S05]  /*09d0*/  BRA.U !UP1, `(.L_x_683) ;  /* 0x0000000109207547 */ /* 0x000fea000b800000 */
[----:B------:R-:W-:Y:S02]  /*09e0*/  ULEA UR4, UR4, UR5, 0x2 ;  /* 0x0000000504047291 */ /* 0x000fe4000f8e10ff */
[----:B------:R-:W-:-:S12]  /*09f0*/  UIADD3 UR6, UPT, UPT, -UR6, URZ, URZ ;  /* 0x000000ff06067290 */ /* 0x000fd8000fffe1ff */
.L_x_686:
[----:B------:R-:W0:Y:S01]  /*0a00*/  LDS R5, [UR4] ;  /* 0x00000004ff057984 */ /* 0x000e220008000800 */
[----:B------:R-:W-:Y:S02]  /*0a10*/  UIADD3 UR6, UPT, UPT, UR6, 0x1, URZ ;  /* 0x0000000106067890 */ /* 0x000fe4000fffe0ff */
[----:B------:R-:W-:Y:S02]  /*0a20*/  UIADD3 UR4, UPT, UPT, UR4, 0x80, URZ ;  /* 0x0000008004047890 */ /* 0x000fe4000fffe0ff */
[----:B------:R-:W-:Y:S01]  /*0a30*/  UISETP.NE.AND UP0, UPT, UR6, URZ, UPT ;  /* 0x000000ff0600728c */ /* 0x000fe2000bf05270 */
[----:B0-----:R-:W-:-:S08]  /*0a40*/  FADD R2, R5, R2 ;  /* 0x0000000205027221 */ /* 0x001fd00000000000 */
[----:B------:R-:W-:Y:S05]  /*0a50*/  BRA.U UP0, `(.L_x_686) ;  /* 0xfffffffd00e87547 */ /* 0x000fea000b83ffff */
.L_x_683:
[----:B------:R0:W-:Y:S02]  /*0a60*/  STS [UR5], R2 ;  /* 0x00000002ff007988 */ /* 0x0001e40008000805 */
.L_x_680:
[----:B------:R-:W-:Y:S05]  /*0a70*/  BSYNC.RECONVERGENT B0 ;  /* 0x0000000000007941 */ /* 0x000fea0003800200 */
.L_x_679:
        /* <DEDUP_REMOVED lines=8> */
.L_x_687:
        /* <DEDUP_REMOVED lines=16> */
.L_x_903:


//--------------------- .text._Z15reduceMultiPassILj16ELb0EEvPKfPfj --------------------------
	.section	.text._Z15reduceMultiPassILj16ELb0EEvPKfPfj,"ax",@progbits
	.align	128
        .global         _Z15reduceMultiPassILj16ELb0EEvPKfPfj
        .type           _Z15reduceMultiPassILj16ELb0EEvPKfPfj,@function
        .size           _Z15reduceMultiPassILj16ELb0EEvPKfPfj,(.L_x_904 - _Z15reduceMultiPassILj16ELb0EEvPKfPfj)
        .other          _Z15reduceMultiPassILj16ELb0EEvPKfPfj,@"STO_CUDA_ENTRY STV_DEFAULT"
_Z15reduceMultiPassILj16ELb0EEvPKfPfj:
.text._Z15reduceMultiPassILj16ELb0EEvPKfPfj:
        /* <DEDUP_REMOVED lines=14> */
.L_x_690:
        /* <DEDUP_REMOVED lines=11> */
.L_x_689:
[----:B0-----:R-:W-:Y:S05]  /*0190*/  BSYNC.RECONVERGENT B0 ;  /* 0x0000000000007941 */ /* 0x001fea0003800200 */
.L_x_688:
        /* <DEDUP_REMOVED lines=56> */
.L_x_694:
        /* <DEDUP_REMOVED lines=37> */
.L_x_693:
        /* <DEDUP_REMOVED lines=23> */
.L_x_696:
        /* <DEDUP_REMOVED lines=15> */
.L_x_697:
[----:B------:R-:W-:Y:S05]  /*09d0*/  BRA.U !UP1, `(.L_x_695) ;  /* 0x0000000109207547 */ /* 0x000fea000b800000 */
[----:B------:R-:W-:Y:S02]  /*09e0*/  ULEA UR4, UR4, UR5, 0x2 ;  /* 0x0000000504047291 */ /* 0x000fe4000f8e10ff */
[----:B------:R-:W-:-:S12]  /*09f0*/  UIADD3 UR6, UPT, UPT, -UR6, URZ, URZ ;  /* 0x000000ff06067290 */ /* 0x000fd8000fffe1ff */
.L_x_698:
[----:B------:R-:W0:Y:S01]  /*0a00*/  LDS R5, [UR4] ;  /* 0x00000004ff057984 */ /* 0x000e220008000800 */
[----:B------:R-:W-:Y:S02]  /*0a10*/  UIADD3 UR6, UPT, UPT, UR6, 0x1, URZ ;  /* 0x0000000106067890 */ /* 0x000fe4000fffe0ff */
[----:B------:R-:W-:Y:S02]  /*0a20*/  UIADD3 UR4, UPT, UPT, UR4, 0x80, URZ ;  /* 0x0000008004047890 */ /* 0x000fe4000fffe0ff */
[----:B------:R-:W-:Y:S01]  /*0a30*/  UISETP.NE.AND UP0, UPT, UR6, URZ, UPT ;  /* 0x000000ff0600728c */ /* 0x000fe2000bf05270 */
[----:B0-----:R-:W-:-:S08]  /*0a40*/  FADD R2, R5, R2 ;  /* 0x0000000205027221 */ /* 0x001fd00000000000 */
[----:B------:R-:W-:Y:S05]  /*0a50*/  BRA.U UP0, `(.L_x_698) ;  /* 0xfffffffd00e87547 */ /* 0x000fea000b83ffff */
.L_x_695:
[----:B------:R0:W-:Y:S02]  /*0a60*/  STS [UR5], R2 ;  /* 0x00000002ff007988 */ /* 0x0001e40008000805 */
.L_x_692:
[----:B------:R-:W-:Y:S05]  /*0a70*/  BSYNC.RECONVERGENT B0 ;  /* 0x0000000000007941 */ /* 0x000fea0003800200 */
.L_x_691:
        /* <DEDUP_REMOVED lines=8> */
.L_x_699:
        /* <DEDUP_REMOVED lines=16> */
.L_x_904:


//--------------------- .text._Z15reduceMultiPassILj32ELb0EEvPKfPfj --------------------------
	.section	.text._Z15reduceMultiPassILj32ELb0EEvPKfPfj,"ax",@progbits
	.align	128
        .global         _Z15reduceMultiPassILj32ELb0EEvPKfPfj
        .type           _Z15reduceMultiPassILj32ELb0EEvPKfPfj,@function
        .size           _Z15reduceMultiPassILj32ELb0EEvPKfPfj,(.L_x_905 - _Z15reduceMultiPassILj32ELb0EEvPKfPfj)
        .other          _Z15reduceMultiPassILj32ELb0EEvPKfPfj,@"STO_CUDA_ENTRY STV_DEFAULT"
_Z15reduceMultiPassILj32ELb0EEvPKfPfj:
.text._Z15reduceMultiPassILj32ELb0EEvPKfPfj:
        /* <DEDUP_REMOVED lines=14> */
.L_x_702:
        /* <DEDUP_REMOVED lines=11> */
.L_x_701:
[----:B0-----:R-:W-:Y:S05]  /*0190*/  BSYNC.RECONVERGENT B0 ;  /* 0x0000000000007941 */ /* 0x001fea0003800200 */
.L_x_700:
        /* <DEDUP_REMOVED lines=56> */
.L_x_706:
        /* <DEDUP_REMOVED lines=37> */
.L_x_705:
        /* <DEDUP_REMOVED lines=23> */
.L_x_708:
        /* <DEDUP_REMOVED lines=15> */
.L_x_709:
[----:B------:R-:W-:Y:S05]  /*09d0*/  BRA.U !UP1, `(.L_x_707) ;  /* 0x0000000109207547 */ /* 0x000fea000b800000 */
[----:B------:R-:W-:Y:S02]  /*09e0*/  ULEA UR4, UR4, UR5, 0x2 ;  /* 0x0000000504047291 */ /* 0x000fe4000f8e10ff */
[----:B------:R-:W-:-:S12]  /*09f0*/  UIADD3 UR6, UPT, UPT, -UR6, URZ, URZ ;  /* 0x000000ff06067290 */ /* 0x000fd8000fffe1ff */
.L_x_710:
[----:B------:R-:W0:Y:S01]  /*0a00*/  LDS R5, [UR4] ;  /* 0x00000004ff057984 */ /* 0x000e220008000800 */
[----:B------:R-:W-:Y:S02]  /*0a10*/  UIADD3 UR6, UPT, UPT, UR6, 0x1, URZ ;  /* 0x0000000106067890 */ /* 0x000fe4000fffe0ff */
[----:B------:R-:W-:Y:S02]  /*0a20*/  UIADD3 UR4, UPT, UPT, UR4, 0x80, URZ ;  /* 0x0000008004047890 */ /* 0x000fe4000fffe0ff */
[----:B------:R-:W-:Y:S01]  /*0a30*/  UISETP.NE.AND UP0, UPT, UR6, URZ, UPT ;  /* 0x000000ff0600728c */ /* 0x000fe2000bf05270 */
[----:B0-----:R-:W-:-:S08]  /*0a40*/  FADD R2, R5, R2 ;  /* 0x0000000205027221 */ /* 0x001fd00000000000 */
[----:B------:R-:W-:Y:S05]  /*0a50*/  BRA.U UP0, `(.L_x_710) ;  /* 0xfffffffd00e87547 */ /* 0x000fea000b83ffff */
.L_x_707:
[----:B------:R0:W-:Y:S02]  /*0a60*/  STS [UR5], R2 ;  /* 0x00000002ff007988 */ /* 0x0001e40008000805 */
.L_x_704:
[----:B------:R-:W-:Y:S05]  /*0a70*/  BSYNC.RECONVERGENT B0 ;  /* 0x0000000000007941 */ /* 0x000fea0003800200 */
.L_x_703:
        /* <DEDUP_REMOVED lines=8> */
.L_x_711:
        /* <DEDUP_REMOVED lines=16> */
.L_x_905:


//--------------------- .text._Z15reduceMultiPassILj64ELb0EEvPKfPfj --------------------------
	.section	.text._Z15reduceMultiPassILj64ELb0EEvPKfPfj,"ax",@progbits
	.align	128
        .global         _Z15reduceMultiPassILj64ELb0EEvPKfPfj
        .type           _Z15reduceMultiPassILj64ELb0EEvPKfPfj,@function
        .size           _Z15reduceMultiPassILj64ELb0EEvPKfPfj,(.L_x_906 - _Z15reduceMultiPassILj64ELb0EEvPKfPfj)
        .other          _Z15reduceMultiPassILj64ELb0EEvPKfPfj,@"STO_CUDA_ENTRY STV_DEFAULT"
_Z15reduceMultiPassILj64ELb0EEvPKfPfj:
.text._Z15reduceMultiPassILj64ELb0EEvPKfPfj:
        /* <DEDUP_REMOVED lines=14> */
.L_x_714:
        /* <DEDUP_REMOVED lines=11> */
.L_x_713:
[----:B0-----:R-:W-:Y:S05]  /*0190*/  BSYNC.RECONVERGENT B0 ;  /* 0x0000000000007941 */ /* 0x001fea0003800200 */
.L_x_712:
        /* <DEDUP_REMOVED lines=56> */
.L_x_718:
        /* <DEDUP_REMOVED lines=37> */
.L_x_717:
        /* <DEDUP_REMOVED lines=23> */
.L_x_720:
        /* <DEDUP_REMOVED lines=15> */
.L_x_721:
[----:B------:R-:W-:Y:S05]  /*09d0*/  BRA.U !UP1, `(.L_x_719) ;  /* 0x0000000109207547 */ /* 0x000fea000b800000 */
[----:B------:R-:W-:Y:S02]  /*09e0*/  ULEA UR4, UR4, UR5, 0x2 ;  /* 0x0000000504047291 */ /* 0x000fe4000f8e10ff */
[----:B------:R-:W-:-:S12]  /*09f0*/  UIADD3 UR6, UPT, UPT, -UR6, URZ, URZ ;  /* 0x000000ff06067290 */ /* 0x000fd8000fffe1ff */
.L_x_722:
[----:B------:R-:W0:Y:S01]  /*0a00*/  LDS R5, [UR4] ;  /* 0x00000004ff057984 */ /* 0x000e220008000800 */
[----:B------:R-:W-:Y:S02]  /*0a10*/  UIADD3 UR6, UPT, UPT, UR6, 0x1, URZ ;  /* 0x0000000106067890 */ /* 0x000fe4000fffe0ff */
[----:B------:R-:W-:Y:S02]  /*0a20*/  UIADD3 UR4, UPT, UPT, UR4, 0x80, URZ ;  /* 0x0000008004047890 */ /* 0x000fe4000fffe0ff */
[----:B------:R-:W-:Y:S01]  /*0a30*/  UISETP.NE.AND UP0, UPT, UR6, URZ, UPT ;  /* 0x000000ff0600728c */ /* 0x000fe2000bf05270 */
[----:B0-----:R-:W-:-:S08]  /*0a40*/  FADD R2, R5, R2 ;  /* 0x0000000205027221 */ /* 0x001fd00000000000 */
[----:B------:R-:W-:Y:S05]  /*0a50*/  BRA.U UP0, `(.L_x_722) ;  /* 0xfffffffd00e87547 */ /* 0x000fea000b83ffff */
.L_x_719:
[----:B------:R0:W-:Y:S02]  /*0a60*/  STS [UR5], R2 ;  /* 0x00000002ff007988 */ /* 0x0001e40008000805 */
.L_x_716:
[----:B------:R-:W-:Y:S05]  /*0a70*/  BSYNC.RECONVERGENT B0 ;  /* 0x0000000000007941 */ /* 0x000fea0003800200 */
.L_x_715:
        /* <DEDUP_REMOVED lines=8> */
.L_x_723:
        /* <DEDUP_REMOVED lines=16> */
.L_x_906:


//--------------------- .text._Z15reduceMultiPassILj128ELb0EEvPKfPfj --------------------------
	.section	.text._Z15reduceMultiPassILj128ELb0EEvPKfPfj,"ax",@progbits
	.align	128
        .global         _Z15reduceMultiPassILj128ELb0EEvPKfPfj
        .type           _Z15reduceMultiPassILj128ELb0EEvPKfPfj,@function
        .size           _Z15reduceMultiPassILj128ELb0EEvPKfPfj,(.L_x_907 - _Z15reduceMultiPassILj128ELb0EEvPKfPfj)
        .other          _Z15reduceMultiPassILj128ELb0EEvPKfPfj,@"STO_CUDA_ENTRY STV_DEFAULT"
_Z15reduceMultiPassILj128ELb0EEvPKfPfj:
.text._Z15reduceMultiPassILj128ELb0EEvPKfPfj:
        /* <DEDUP_REMOVED lines=14> */
.L_x_726:
        /* <DEDUP_REMOVED lines=11> */
.L_x_725:
[----:B0-----:R-:W-:Y:S05]  /*0190*/  BSYNC.RECONVERGENT B0 ;  /* 0x0000000000007941 */ /* 0x001fea0003800200 */
.L_x_724:
        /* <DEDUP_REMOVED lines=56> */
.L_x_730:
        /* <DEDUP_REMOVED lines=37> */
.L_x_729:
        /* <DEDUP_REMOVED lines=23> */
.L_x_732:
        /* <DEDUP_REMOVED lines=15> */
.L_x_733:
[----:B------:R-:W-:Y:S05]  /*09d0*/  BRA.U !UP1, `(.L_x_731) ;  /* 0x0000000109207547 */ /* 0x000fea000b800000 */
[----:B------:R-:W-:Y:S02]  /*09e0*/  ULEA UR4, UR4, UR5, 0x2 ;  /* 0x0000000504047291 */ /* 0x000fe4000f8e10ff */
[----:B------:R-:W-:-:S12]  /*09f0*/  UIADD3 UR6, UPT, UPT, -UR6, URZ, URZ ;  /* 0x000000ff06067290 */ /* 0x000fd8000fffe1ff */
.L_x_734:
[----:B------:R-:W0:Y:S01]  /*0a00*/  LDS R5, [UR4] ;  /* 0x00000004ff057984 */ /* 0x000e220008000800 */
[----:B------:R-:W-:Y:S02]  /*0a10*/  UIADD3 UR6, UPT, UPT, UR6, 0x1, URZ ;  /* 0x0000000106067890 */ /* 0x000fe4000fffe0ff */
[----:B------:R-:W-:Y:S02]  /*0a20*/  UIADD3 UR4, UPT, UPT, UR4, 0x80, URZ ;  /* 0x0000008004047890 */ /* 0x000fe4000fffe0ff */
[----:B------:R-:W-:Y:S01]  /*0a30*/  UISETP.NE.AND UP0, UPT, UR6, URZ, UPT ;  /* 0x000000ff0600728c */ /* 0x000fe2000bf05270 */
[----:B0-----:R-:W-:-:S08]  /*0a40*/  FADD R2, R5, R2 ;  /* 0x0000000205027221 */ /* 0x001fd00000000000 */
[----:B------:R-:W-:Y:S05]  /*0a50*/  BRA.U UP0, `(.L_x_734) ;  /* 0xfffffffd00e87547 */ /* 0x000fea000b83ffff */
.L_x_731:
[----:B------:R0:W-:Y:S02]  /*0a60*/  STS [UR5], R2 ;  /* 0x00000002ff007988 */ /* 0x0001e40008000805 */
.L_x_728:
[----:B------:R-:W-:Y:S05]  /*0a70*/  BSYNC.RECONVERGENT B0 ;  /* 0x0000000000007941 */ /* 0x000fea0003800200 */
.L_x_727:
        /* <DEDUP_REMOVED lines=8> */
.L_x_735:
        /* <DEDUP_REMOVED lines=16> */
.L_x_907:


//--------------------- .text._Z15reduceMultiPassILj256ELb0EEvPKfPfj --------------------------
	.section	.text._Z15reduceMultiPassILj256ELb0EEvPKfPfj,"ax",@progbits
	.align	128
        .global         _Z15reduceMultiPassILj256ELb0EEvPKfPfj
        .type           _Z15reduceMultiPassILj256ELb0EEvPKfPfj,@function
        .size           _Z15reduceMultiPassILj256ELb0EEvPKfPfj,(.L_x_908 - _Z15reduceMultiPassILj256ELb0EEvPKfPfj)
        .other          _Z15reduceMultiPassILj256ELb0EEvPKfPfj,@"STO_CUDA_ENTRY STV_DEFAULT"
_Z15reduceMultiPassILj256ELb0EEvPKfPfj:
.text._Z15reduceMultiPassILj256ELb0EEvPKfPfj:
        /* <DEDUP_REMOVED lines=14> */
.L_x_738:
        /* <DEDUP_REMOVED lines=11> */
.L_x_737:
[----:B0-----:R-:W-:Y:S05]  /*0190*/  BSYNC.RECONVERGENT B0 ;  /* 0x0000000000007941 */ /* 0x001fea0003800200 */
.L_x_736:
        /* <DEDUP_REMOVED lines=56> */
.L_x_742:
        /* <DEDUP_REMOVED lines=37> */
.L_x_741:
        /* <DEDUP_REMOVED lines=23> */
.L_x_744:
        /* <DEDUP_REMOVED lines=15> */
.L_x_745:
[----:B------:R-:W-:Y:S05]  /*09d0*/  BRA.U !UP1, `(.L_x_743) ;  /* 0x0000000109207547 */ /* 0x000fea000b800000 */
[----:B------:R-:W-:Y:S02]  /*09e0*/  ULEA UR4, UR4, UR5, 0x2 ;  /* 0x0000000504047291 */ /* 0x000fe4000f8e10ff */
[----:B------:R-:W-:-:S12]  /*09f0*/  UIADD3 UR6, UPT, UPT, -UR6, URZ, URZ ;  /* 0x000000ff06067290 */ /* 0x000fd8000fffe1ff */
.L_x_746:
[----:B------:R-:W0:Y:S01]  /*0a00*/  LDS R5, [UR4] ;  /* 0x00000004ff057984 */ /* 0x000e220008000800 */
[----:B------:R-:W-:Y:S02]  /*0a10*/  UIADD3 UR6, UPT, UPT, UR6, 0x1, URZ ;  /* 0x0000000106067890 */ /* 0x000fe4000fffe0ff */
[----:B------:R-:W-:Y:S02]  /*0a20*/  UIADD3 UR4, UPT, UPT, UR4, 0x80, URZ ;  /* 0x0000008004047890 */ /* 0x000fe4000fffe0ff */
[----:B------:R-:W-:Y:S01]  /*0a30*/  UISETP.NE.AND UP0, UPT, UR6, URZ, UPT ;  /* 0x000000ff0600728c */ /* 0x000fe2000bf05270 */
[----:B0-----:R-:W-:-:S08]  /*0a40*/  FADD R2, R5, R2 ;  /* 0x0000000205027221 */ /* 0x001fd00000000000 */
[----:B------:R-:W-:Y:S05]  /*0a50*/  BRA.U UP0, `(.L_x_746) ;  /* 0xfffffffd00e87547 */ /* 0x000fea000b83ffff */
.L_x_743:
[----:B------:R0:W-:Y:S02]  /*0a60*/  STS [UR5], R2 ;  /* 0x00000002ff007988 */ /* 0x0001e40008000805 */
.L_x_740:
[----:B------:R-:W-:Y:S05]  /*0a70*/  BSYNC.RECONVERGENT B0 ;  /* 0x0000000000007941 */ /* 0x000fea0003800200 */
.L_x_739:
        /* <DEDUP_REMOVED lines=8> */
.L_x_747:
        /* <DEDUP_REMOVED lines=16> */
.L_x_908:


//--------------------- .text._Z15reduceMultiPassILj512ELb0EEvPKfPfj --------------------------
	.section	.text._Z15reduceMultiPassILj512ELb0EEvPKfPfj,"ax",@progbits
	.align	128
        .global         _Z15reduceMultiPassILj512ELb0EEvPKfPfj
        .type           _Z15reduceMultiPassILj512ELb0EEvPKfPfj,@function
        .size           _Z15reduceMultiPassILj512ELb0EEvPKfPfj,(.L_x_909 - _Z15reduceMultiPassILj512ELb0EEvPKfPfj)
        .other          _Z15reduceMultiPassILj512ELb0EEvPKfPfj,@"STO_CUDA_ENTRY STV_DEFAULT"
_Z15reduceMultiPassILj512ELb0EEvPKfPfj:
.text._Z15reduceMultiPassILj512ELb0EEvPKfPfj:
[----:B------:R-:W-:Y:S01]  /*0000*/  LDC R1, c[0x0][0x37c] ;  /* 0x0000df00ff017b82 */ /* 0x000fe20000000800 */
[----:B------:R-:W0:Y:S01]  /*0010*/  S2R R0, SR_CTAID.X ;  /* 0x0000000000007919 */ /* 0x000e220000002500 */
[----:B------:R-:W1:Y:S01]  /*0020*/  LDCU UR4, c[0x0][0x390] ;  /* 0x00007200ff0477ac */ /* 0x000e620008000800 */
[----:B------:R-:W-:Y:S01]  /*0030*/  BSSY.RECONVERGENT B0, `(.L_x_748) ;  /* 0x0000017000007945 */ /* 0x000fe20003800200 */
[----:B------:R-:W-:Y:S01]  /*0040*/  HFMA2 R10, -RZ, RZ, 0, 0 ;  /* 0x00000000ff0a7431 */ /* 0x000fe200000001ff */
[----:B------:R-:W2:Y:S01]  /*0050*/  S2R R2, SR_TID.X ;  /* 0x0000000000027919 */ /* 0x000ea20000002100 */
[----:B------:R-:W3:Y:S01]  /*0060*/  LDCU.64 UR10, c[0x0][0x358] ;  /* 0x00006b00ff0a77ac */ /* 0x000ee20008000a00 */
[----:B0-----:R-:W-:-:S04]  /*0070*/  SHF.L.U32 R3, R0, 0xa, RZ ;  /* 0x0000000a00037819 */ /* 0x001fc800000006ff */
[----:B--2---:R-:W-:-:S04]  /*0080*/  LOP3.LUT R3, R3, R2, RZ, 0xfc, !PT ;  /* 0x0000000203037212 */ /* 0x004fc800078efcff */
[----:B-1----:R-:W-:Y:S01]  /*0090*/  ISETP.GE.U32.AND P0, PT, R3, UR4, PT ;  /* 0x0000000403007c0c */ /* 0x002fe2000bf06070 */
[----:B------:R-:W0:-:S12]  /*00a0*/  LDCU UR4, c[0x0][0x390] ;  /* 0x00007200ff0477ac */ /* 0x000e180008000800 */
[----:B---3--:R-:W-:Y:S05]  /*00b0*/  @P0 BRA `(.L_x_749) ;  /* 0x0000000000380947 */ /* 0x008fea0003800000 */
[----:B------:R-:W1:Y:S01]  /*00c0*/  LDC R12, c[0x0][0x370] ;  /* 0x0000dc00ff0c7b82 */ /* 0x000e620000000800 */
[----:B------:R-:W-:-:S07]  /*00d0*/  MOV R10, RZ ;  /* 0x000000ff000a7202 */ /* 0x000fce0000000f00 */
[----:B------:R-:W2:Y:S02]  /*00e0*/  LDC.64 R8, c[0x0][0x380] ;  /* 0x0000e000ff087b82 */ /* 0x000ea40000000a00 */
.L_x_750:
        /* <DEDUP_REMOVED lines=11> */
.L_x_749:
[----:B0-----:R-:W-:Y:S05]  /*01a0*/  BSYNC.RECONVERGENT B0 ;  /* 0x0000000000007941 */ /* 0x001fea0003800200 */
.L_x_748:
        /* <DEDUP_REMOVED lines=56> */
.L_x_754:
        /* <DEDUP_REMOVED lines=37> */
.L_x_753:
        /* <DEDUP_REMOVED lines=23> */
.L_x_756:
        /* <DEDUP_REMOVED lines=15> */
.L_x_757:
[----:B------:R-:W-:Y:S05]  /*09e0*/  BRA.U !UP1, `(.L_x_755) ;  /* 0x0000000109207547 */ /* 0x000fea000b800000 */
[----:B------:R-:W-:Y:S02]  /*09f0*/  ULEA UR4, UR4, UR5, 0x2 ;  /* 0x0000000504047291 */ /* 0x000fe4000f8e10ff */
[----:B------:R-:W-:-:S12]  /*0a00*/  UIADD3 UR6, UPT, UPT, -UR6, URZ, URZ ;  /* 0x000000ff06067290 */ /* 0x000fd8000fffe1ff */
.L_x_758:
[----:B------:R-:W0:Y:S01]  /*0a10*/  LDS R4, [UR4] ;  /* 0x00000004ff047984 */ /* 0x000e220008000800 */
[----:B------:R-:W-:Y:S02]  /*0a20*/  UIADD3 UR6, UPT, UPT, UR6, 0x1, URZ ;  /* 0x0000000106067890 */ /* 0x000fe4000fffe0ff */
[----:B------:R-:W-:Y:S02]  /*0a30*/  UIADD3 UR4, UPT, UPT, UR4, 0x80, URZ ;  /* 0x0000008004047890 */ /* 0x000fe4000fffe0ff */
[----:B------:R-:W-:Y:S01]  /*0a40*/  UISETP.NE.AND UP0, UPT, UR6, URZ, UPT ;  /* 0x000000ff0600728c */ /* 0x000fe2000bf05270 */
[----:B0-----:R-:W-:-:S08]  /*0a50*/  FADD R3, R4, R3 ;  /* 0x0000000304037221 */ /* 0x001fd00000000000 */
[----:B------:R-:W-:Y:S05]  /*0a60*/  BRA.U UP0, `(.L_x_758) ;  /* 0xfffffffd00e87547 */ /* 0x000fea000b83ffff */
.L_x_755:
[----:B------:R0:W-:Y:S02]  /*0a70*/  STS [UR5], R3 ;  /* 0x00000003ff007988 */ /* 0x0001e40008000805 */
.L_x_752:
[----:B------:R-:W-:Y:S05]  /*0a80*/  BSYNC.RECONVERGENT B0 ;  /* 0x0000000000007941 */ /* 0x000fea0003800200 */
.L_x_751:
        /* <DEDUP_REMOVED lines=8> */
.L_x_759:
        /* <DEDUP_REMOVED lines=15> */
.L_x_909:


//--------------------- .text._Z15reduceMultiPassILj1ELb1EEvPKfPfj --------------------------
	.section	.text._Z15reduceMultiPassILj1ELb1EEvPKfPfj,"ax",@progbits
	.align	128
        .global         _Z15reduceMultiPassILj1ELb1EEvPKfPfj
        .type           _Z15reduceMultiPassILj1ELb1EEvPKfPfj,@function
        .size           _Z15reduceMultiPassILj1ELb1EEvPKfPfj,(.L_x_910 - _Z15reduceMultiPassILj1ELb1EEvPKfPfj)
        .other          _Z15reduceMultiPassILj1ELb1EEvPKfPfj,@"STO_CUDA_ENTRY STV_DEFAULT"
_Z15reduceMultiPassILj1ELb1EEvPKfPfj:
.text._Z15reduceMultiPassILj1ELb1EEvPKfPfj:
        /* <DEDUP_REMOVED lines=8> */
[----:B-1----:R-:W-:-:S13]  /*0080*/  ISETP.GE.U32.AND P0, PT, R2, UR4, PT ;  /* 0x0000000402007c0c */ /* 0x002fda000bf06070 */
[----:B--2---:R-:W-:Y:S05]  /*0090*/  @P0 BRA `(.L_x_761) ;  /* 0x00000000002c0947 */ /* 0x004fea0003800000 */
[----:B------:R-:W0:Y:S01]  /*00a0*/  LDC R13, c[0x0][0x370] ;  /* 0x0000dc00ff0d7b82 */ /* 0x000e220000000800 */
[----:B------:R-:W-:-:S07]  /*00b0*/  MOV R8, RZ ;  /* 0x000000ff00087202 */ /* 0x000fce0000000f00 */
[----:B------:R-:W1:Y:S02]  /*00c0*/  LDC.64 R6, c[0x0][0x380] ;  /* 0x0000e000ff067b82 */ /* 0x000e640000000a00 */
.L_x_762:
[----:B-1----:R-:W-:-:S05]  /*00d0*/  IMAD.WIDE.U32 R4, R2, 0x4, R6 ;  /* 0x0000000402047825 */ /* 0x002fca00078e0006 */
[----:B------:R-:W2:Y:S04]  /*00e0*/  LDG.E R9, desc[UR10][R4.64] ;  /* 0x0000000a04097981 */ /* 0x000ea8000c1e1900 */
[----:B------:R-:W3:Y:S01]  /*00f0*/  LDG.E R11, desc[UR10][R4.64+0x4] ;  /* 0x0000040a040b7981 */ /* 0x000ee2000c1e1900 */
[----:B0-----:R-:W-:-:S04]  /*0100*/  LEA R2, R13, R2, 0x1 ;  /* 0x000000020d027211 */ /* 0x001fc800078e08ff */
[----:B------:R-:W-:Y:S01]  /*0110*/  ISETP.GE.U32.AND P0, PT, R2, UR4, PT ;  /* 0x0000000402007c0c */ /* 0x000fe2000bf06070 */
[----:B--2---:R-:W-:-:S04]  /*0120*/  FADD R8, R9, R8 ;  /* 0x0000000809087221 */ /* 0x004fc80000000000 */
[----:B---3--:R-:W-:-:S08]  /*0130*/  FADD R8, R8, R11 ;  /* 0x0000000b08087221 */ /* 0x008fd00000000000 */
[----:B------:R-:W-:Y:S05]  /*0140*/  @!P0 BRA `(.L_x_762) ;  /* 0xfffffffc00e08947 */ /* 0x000fea000383ffff */
.L_x_761:
[----:B------:R-:W-:Y:S05]  /*0150*/  BSYNC.RECONVERGENT B0 ;  /* 0x0000000000007941 */ /* 0x000fea0003800200 */
.L_x_760:
[----:B------:R-:W0:Y:S01]  /*0160*/  S2UR UR5, SR_CgaCtaId ;  /* 0x00000000000579c3 */ /* 0x000e220000008800 */
[C---:B------:R-:W-:Y:S01]  /*0170*/  LOP3.LUT R2, R3.reuse, 0x1f, RZ, 0xc0, !PT ;  /* 0x0000001f03027812 */ /* 0x040fe200078ec0ff */
[----:B------:R-:W-:Y:S01]  /*0180*/  UMOV UR4, 0x400 ;  /* 0x0000040000047882 */ /* 0x000fe20000000000 */
[----:B------:R-:W1:Y:S01]  /*0190*/  S2R R4, SR_TID.Y ;  /* 0x0000000000047919 */ /* 0x000e620000002200 */
[----:B------:R-:W2:Y:S01]  /*01a0*/  LDCU UR12, c[0x0][0x360] ;  /* 0x00006c00ff0c77ac */ /* 0x000ea20008000800 */
[C---:B------:R-:W-:Y:S01]  /*01b0*/  ISETP.GT.U32.AND P0, PT, R2.reuse, 0xf, PT ;  /* 0x0000000f0200780c */ /* 0x040fe20003f04070 */
[----:B------:R-:W-:Y:S01]  /*01c0*/  BSSY.RECONVERGENT B0, `(.L_x_763) ;  /* 0x0000086000007945 */ /* 0x000fe20003800200 */
[----:B------:R-:W-:Y:S01]  /*01d0*/  ISETP.GT.U32.AND P1, PT, R2, 0x7, PT ;  /* 0x000000070200780c */ /* 0x000fe20003f24070 */
[----:B------:R-:W1:Y:S01]  /*01e0*/  S2R R9, SR_TID.Z ;  /* 0x0000000000097919 */ /* 0x000e620000002300 */
[----:B0-----:R-:W-:Y:S01]  /*01f0*/  ULEA UR5, UR5, UR4, 0x18 ;  /* 0x0000000405057291 */ /* 0x001fe2000f8ec0ff */
[----:B------:R-:W1:Y:S05]  /*0200*/  LDCU UR4, c[0x0][0x364] ;  /* 0x00006c80ff0477ac */ /* 0x000e6a0008000800 */
[----:B------:R-:W-:-:S05]  /*0210*/  LEA R5, R3, UR5, 0x2 ;  /* 0x0000000503057c11 */ /* 0x000fca000f8e10ff */
[----:B------:R-:W-:Y:S01]  /*0220*/  STS [R5], R8 ;  /* 0x0000000805007388 */ /* 0x000fe20000000800 */
[----:B------:R-:W-:-:S03]  /*0230*/  NOP ;  /* 0x0000000000007918 */ /* 0x000fc60000000000 */
[----:B------:R-:W0:Y:S01]  /*0240*/  @!P0 LDS R7, [R5+0x40] ;  /* 0x0000400005078984 */ /* 0x000e220000000800 */
[----:B-1----:R-:W-:-:S04]  /*0250*/  IMAD R4, R9, UR4, R4 ;  /* 0x0000000409047c24 */ /* 0x002fc8000f8e0204 */
[----:B--2---:R-:W-:Y:S02]  /*0260*/  IMAD R4, R4, UR12, RZ ;  /* 0x0000000c04047c24 */ /* 0x004fe4000f8e02ff */
        /* <DEDUP_REMOVED lines=14> */
[----:B------:R-:W-:Y:S01]  /*0350*/  ISETP.NE.AND P0, PT, R2, RZ, PT ;  /* 0x000000ff0200720c */ /* 0x000fe20003f05270 */
[----:B0-----:R-:W-:-:S05]  /*0360*/  @!P1 FADD R8, R8, R7 ;  /* 0x0000000708089221 */ /* 0x001fca0000000000 */
[----:B------:R-:W-:Y:S01]  /*0370*/  @!P1 STS [R5], R8 ;  /* 0x0000000805009388 */ /* 0x000fe20000000800 */
[----:B------:R-:W-:-:S06]  /*0380*/  NOP ;  /* 0x0000000000007918 */ /* 0x000fcc0000000000 */
        /* <DEDUP_REMOVED lines=20> */
.L_x_766:
        /* <DEDUP_REMOVED lines=37> */
.L_x_765:
        /* <DEDUP_REMOVED lines=23> */
.L_x_768:
        /* <DEDUP_REMOVED lines=15> */
.L_x_769:
[----:B------:R-:W-:Y:S05]  /*0980*/  BRA.U !UP1, `(.L_x_767) ;  /* 0x0000000109207547 */ /* 0x000fea000b800000 */
[----:B------:R-:W-:Y:S02]  /*0990*/  ULEA UR4, UR4, UR5, 0x2 ;  /* 0x0000000504047291 */ /* 0x000fe4000f8e10ff */
[----:B------:R-:W-:-:S12]  /*09a0*/  UIADD3 UR6, UPT, UPT, -UR6, URZ, URZ ;  /* 0x000000ff06067290 */ /* 0x000fd8000fffe1ff */
.L_x_770:
[----:B------:R-:W0:Y:S01]  /*09b0*/  LDS R5, [UR4] ;  /* 0x00000004ff057984 */ /* 0x000e220008000800 */
[----:B------:R-:W-:Y:S02]  /*09c0*/  UIADD3 UR6, UPT, UPT, UR6, 0x1, URZ ;  /* 0x0000000106067890 */ /* 0x000fe4000fffe0ff */
[----:B------:R-:W-:Y:S02]  /*09d0*/  UIADD3 UR4, UPT, UPT, UR4, 0x80, URZ ;  /* 0x0000008004047890 */ /* 0x000fe4000fffe0ff */
[----:B------:R-:W-:Y:S01]  /*09e0*/  UISETP.NE.AND UP0, UPT, UR6, URZ, UPT ;  /* 0x000000ff0600728c */ /* 0x000fe2000bf05270 */
[----:B0-----:R-:W-:-:S08]  /*09f0*/  FADD R2, R5, R2 ;  /* 0x0000000205027221 */ /* 0x001fd00000000000 */
[----:B------:R-:W-:Y:S05]  /*0a00*/  BRA.U UP0, `(.L_x_770) ;  /* 0xfffffffd00e87547 */ /* 0x000fea000b83ffff */
.L_x_767:
[----:B------:R0:W-:Y:S02]  /*0a10*/  STS [UR5], R2 ;  /* 0x00000002ff007988 */ /* 0x0001e40008000805 */
.L_x_764:
[----:B------:R-:W-:Y:S05]  /*0a20*/  BSYNC.RECONVERGENT B0 ;  /* 0x0000000000007941 */ /* 0x000fea0003800200 */
.L_x_763:
        /* <DEDUP_REMOVED lines=8> */
.L_x_771:
        /* <DEDUP_REMOVED lines=13> */
.L_x_910:


//--------------------- .text._Z15reduceMultiPassILj2ELb1EEvPKfPfj --------------------------
	.section	.text._Z15reduceMultiPassILj2ELb1EEvPKfPfj,"ax",@progbits
	.align	128
        .global         _Z15reduceMultiPassILj2ELb1EEvPKfPfj
        .type           _Z15reduceMultiPassILj2ELb1EEvPKfPfj,@function
        .size           _Z15reduceMultiPassILj2ELb1EEvPKfPfj,(.L_x_911 - _Z15reduceMultiPassILj2ELb1EEvPKfPfj)
        .other          _Z15reduceMultiPassILj2ELb1EEvPKfPfj,@"STO_CUDA_ENTRY STV_DEFAULT"
_Z15reduceMultiPassILj2ELb1EEvPKfPfj:
.text._Z15reduceMultiPassILj2ELb1EEvPKfPfj:
        /* <DEDUP_REMOVED lines=13> */
.L_x_774:
[C---:B------:R-:W-:Y:S01]  /*00d0*/  IADD3 R7, PT, PT, R2.reuse, 0x2, RZ ;  /* 0x0000000202077810 */ /* 0x040fe20007ffe0ff */
[----:B-1----:R-:W-:-:S04]  /*00e0*/  IMAD.WIDE.U32 R4, R2, 0x4, R8 ;  /* 0x0000000402047825 */ /* 0x002fc800078e0008 */
[----:B------:R-:W-:Y:S02]  /*00f0*/  IMAD.WIDE.U32 R6, R7, 0x4, R8 ;  /* 0x0000000407067825 */ /* 0x000fe400078e0008 */
[----:B------:R-:W2:Y:S04]  /*0100*/  LDG.E R5, desc[UR10][R4.64] ;  /* 0x0000000a04057981 */ /* 0x000ea8000c1e1900 */
[----:B------:R-:W3:Y:S01]  /*0110*/  LDG.E R7, desc[UR10][R6.64] ;  /* 0x0000000a06077981 */ /* 0x000ee2000c1e1900 */
[----:B0-----:R-:W-:-:S04]  /*0120*/  LEA R2, R11, R2, 0x2 ;  /* 0x000000020b027211 */ /* 0x001fc800078e10ff */
[----:B------:R-:W-:Y:S01]  /*0130*/  ISETP.GE.U32.AND P0, PT, R2, UR4, PT ;  /* 0x0000000402007c0c */ /* 0x000fe2000bf06070 */
[----:B--2---:R-:W-:-:S04]  /*0140*/  FADD R10, R5, R10 ;  /* 0x0000000a050a7221 */ /* 0x004fc80000000000 */
[----:B---3--:R-:W-:-:S08]  /*0150*/  FADD R10, R10, R7 ;  /* 0x000000070a0a7221 */ /* 0x008fd00000000000 */
[----:B------:R-:W-:Y:S05]  /*0160*/  @!P0 BRA `(.L_x_774) ;  /* 0xfffffffc00d88947 */ /* 0x000fea000383ffff */
.L_x_773:
[----:B------:R-:W-:Y:S05]  /*0170*/  BSYNC.RECONVERGENT B0 ;  /* 0x0000000000007941 */ /* 0x000fea0003800200 */
.L_x_772:
        /* <DEDUP_REMOVED lines=55> */
.L_x_778:
        /* <DEDUP_REMOVED lines=37> */
.L_x_777:
        /* <DEDUP_REMOVED lines=23> */
.L_x_780:
        /* <DEDUP_REMOVED lines=15> */
.L_x_781:
[----:B------:R-:W-:Y:S05]  /*09a0*/  BRA.U !UP1, `(.L_x_779) ;  /* 0x0000000109207547 */ /* 0x000fea000b800000 */
[----:B------:R-:W-:Y:S02]  /*09b0*/  ULEA UR4, UR4, UR5, 0x2 ;  /* 0x0000000504047291 */ /* 0x000fe4000f8e10ff */
[----:B------:R-:W-:-:S12]  /*09c0*/  UIADD3 UR6, UPT, UPT, -UR6, URZ, URZ ;  /* 0x000000ff06067290 */ /* 0x000fd8000fffe1ff */
.L_x_782:
[----:B------:R-:W0:Y:S01]  /*09d0*/  LDS R5, [UR4] ;  /* 0x00000004ff057984 */ /* 0x000e220008000800 */
[----:B------:R-:W-:Y:S02]  /*09e0*/  UIADD3 UR6, UPT, UPT, UR6, 0x1, URZ ;  /* 0x0000000106067890 */ /* 0x000fe4000fffe0ff */
[----:B------:R-:W-:Y:S02]  /*09f0*/  UIADD3 UR4, UPT, UPT, UR4, 0x80, URZ ;  /* 0x0000008004047890 */ /* 0x000fe4000fffe0ff */
[----:B------:R-:W-:Y:S01]  /*0a00*/  UISETP.NE.AND UP0, UPT, UR6, URZ, UPT ;  /* 0x000000ff0600728c */ /* 0x000fe2000bf05270 */
[----:B0-----:R-:W-:-:S08]  /*0a10*/  FADD R2, R5, R2 ;  /* 0x0000000205027221 */ /* 0x001fd00000000000 */
[----:B------:R-:W-:Y:S05]  /*0a20*/  BRA.U UP0, `(.L_x_782) ;  /* 0xfffffffd00e87547 */ /* 0x000fea000b83ffff */
.L_x_779:
[----:B------:R0:W-:Y:S02]  /*0a30*/  STS [UR5], R2 ;  /* 0x00000002ff007988 */ /* 0x0001e40008000805 */
.L_x_776:
[----:B------:R-:W-:Y:S05]  /*0a40*/  BSYNC.RECONVERGENT B0 ;  /* 0x0000000000007941 */ /* 0x000fea0003800200 */
.L_x_775:
        /* <DEDUP_REMOVED lines=8> */
.L_x_783:
        /* <DEDUP_REMOVED lines=11> */
.L_x_911:


//--------------------- .text._Z15reduceMultiPassILj4ELb1EEvPKfPfj --------------------------
	.section	.text._Z15reduceMultiPassILj4ELb1EEvPKfPfj,"ax",@progbits
	.align	128
        .global         _Z15reduceMultiPassILj4ELb1EEvPKfPfj
        .type           _Z15reduceMultiPassILj4ELb1EEvPKfPfj,@function
        .size           _Z15reduceMultiPassILj4ELb1EEvPKfPfj,(.L_x_912 - _Z15reduceMultiPassILj4ELb1EEvPKfPfj)
        .other          _Z15reduceMultiPassILj4ELb1EEvPKfPfj,@"STO_CUDA_ENTRY STV_DEFAULT"
_Z15reduceMultiPassILj4ELb1EEvPKfPfj:
.text._Z15reduceMultiPassILj4ELb1EEvPKfPfj:
        /* <DEDUP_REMOVED lines=13> */
.L_x_786:
        /* <DEDUP_REMOVED lines=10> */
.L_x_785:
[----:B------:R-:W-:Y:S05]  /*0170*/  BSYNC.RECONVERGENT B0 ;  /* 0x0000000000007941 */ /* 0x000fea0003800200 */
.L_x_784:
        /* <DEDUP_REMOVED lines=55> */
.L_x_790:
        /* <DEDUP_REMOVED lines=37> */
.L_x_789:
        /* <DEDUP_REMOVED lines=23> */
.L_x_792:
        /* <DEDUP_REMOVED lines=15> */
.L_x_793:
[----:B------:R-:W-:Y:S05]  /*09a0*/  BRA.U !UP1, `(.L_x_791) ;  /* 0x0000000109207547 */ /* 0x000fea000b800000 */
[----:B------:R-:W-:Y:S02]  /*09b0*/  ULEA UR4, UR4, UR5, 0x2 ;  /* 0x0000000504047291 */ /* 0x000fe4000f8e10ff */
[----:B------:R-:W-:-:S12]  /*09c0*/  UIADD3 UR6, UPT, UPT, -UR6, URZ, URZ ;  /* 0x000000ff06067290 */ /* 0x000fd8000fffe1ff */
.L_x_794:
[----:B------:R-:W0:Y:S01]  /*09d0*/  LDS R5, [UR4] ;  /* 0x00000004ff057984 */ /* 0x000e220008000800 */
[----:B------:R-:W-:Y:S02]  /*09e0*/  UIADD3 UR6, UPT, UPT, UR6, 0x1, URZ ;  /* 0x0000000106067890 */ /* 0x000fe4000fffe0ff */
[----:B------:R-:W-:Y:S02]  /*09f0*/  UIADD3 UR4, UPT, UPT, UR4, 0x80, URZ ;  /* 0x0000008004047890 */ /* 0x000fe4000fffe0ff */
[----:B------:R-:W-:Y:S01]  /*0a00*/  UISETP.NE.AND UP0, UPT, UR6, URZ, UPT ;  /* 0x000000ff0600728c */ /* 0x000fe2000bf05270 */
[----:B0-----:R-:W-:-:S08]  /*0a10*/  FADD R2, R5, R2 ;  /* 0x0000000205027221 */ /* 0x001fd00000000000 */
[----:B------:R-:W-:Y:S05]  /*0a20*/  BRA.U UP0, `(.L_x_794) ;  /* 0xfffffffd00e87547 */ /* 0x000fea000b83ffff */
.L_x_791:
[----:B------:R0:W-:Y:S02]  /*0a30*/  STS [UR5], R2 ;  /* 0x00000002ff007988 */ /* 0x0001e40008000805 */
.L_x_788:
[----:B------:R-:W-:Y:S05]  /*0a40*/  BSYNC.RECONVERGENT B0 ;  /* 0x0000000000007941 */ /* 0x000fea0003800200 */
.L_x_787:
        /* <DEDUP_REMOVED lines=8> */
.L_x_795:
        /* <DEDUP_REMOVED lines=11> */
.L_x_912:


//--------------------- .text._Z15reduceMultiPassILj8ELb1EEvPKfPfj --------------------------
	.section	.text._Z15reduceMultiPassILj8ELb1EEvPKfPfj,"ax",@progbits
	.align	128
        .global         _Z15reduceMultiPassILj8ELb1EEvPKfPfj
        .type           _Z15reduceMultiPassILj8ELb1EEvPKfPfj,@function
        .size           _Z15reduceMultiPassILj8ELb1EEvPKfPfj,(.L_x_913 - _Z15reduceMultiPassILj8ELb1EEvPKfPfj)
        .other          _Z15reduceMultiPassILj8ELb1EEvPKfPfj,@"STO_CUDA_ENTRY STV_DEFAULT"
_Z15reduceMultiPassILj8ELb1EEvPKfPfj:
.text._Z15reduceMultiPassILj8ELb1EEvPKfPfj:
        /* <DEDUP_REMOVED lines=13> */
.L_x_798:
        /* <DEDUP_REMOVED lines=10> */
.L_x_797:
[----:B------:R-:W-:Y:S05]  /*0170*/  BSYNC.RECONVERGENT B0 ;  /* 0x0000000000007941 */ /* 0x000fea0003800200 */
.L_x_796:
        /* <DEDUP_REMOVED lines=55> */
.L_x_802:
        /* <DEDUP_REMOVED lines=37> */
.L_x_801:
        /* <DEDUP_REMOVED lines=23> */
.L_x_804:
        /* <DEDUP_REMOVED lines=15> */
.L_x_805:
[----:B------:R-:W-:Y:S05]  /*09a0*/  BRA.U !UP1, `(.L_x_803) ;  /* 0x0000000109207547 */ /* 0x000fea000b800000 */
[----:B------:R-:W-:Y:S02]  /*09b0*/  ULEA UR4, UR4, UR5, 0x2 ;  /* 0x0000000504047291 */ /* 0x000fe4000f8e10ff */
[----:B------:R-:W-:-:S12]  /*09c0*/  UIADD3 UR6, UPT, UPT, -UR6, URZ, URZ ;  /* 0x000000ff06067290 */ /* 0x000fd8000fffe1ff */
.L_x_806:
[----:B------:R-:W0:Y:S01]  /*09d0*/  LDS R5, [UR4] ;  /* 0x00000004ff057984 */ /* 0x000e220008000800 */
[----:B------:R-:W-:Y:S02]  /*09e0*/  UIADD3 UR6, UPT, UPT, UR6, 0x1, URZ ;  /* 0x0000000106067890 */ /* 0x000fe4000fffe0ff */
[----:B------:R-:W-:Y:S02]  /*09f0*/  UIADD3 UR4, UPT, UPT, UR4, 0x80, URZ ;  /* 0x0000008004047890 */ /* 0x000fe4000fffe0ff */
[----:B------:R-:W-:Y:S01]  /*0a00*/  UISETP.NE.AND UP0, UPT, UR6, URZ, UPT ;  /* 0x000000ff0600728c */ /* 0x000fe2000bf05270 */
[----:B0-----:R-:W-:-:S08]  /*0a10*/  FADD R2, R5, R2 ;  /* 0x0000000205027221 */ /* 0x001fd00000000000 */
[----:B------:R-:W-:Y:S05]  /*0a20*/  BRA.U UP0, `(.L_x_806) ;  /* 0xfffffffd00e87547 */ /* 0x000fea000b83ffff */
.L_x_803:
[----:B------:R0:W-:Y:S02]  /*0a30*/  STS [UR5], R2 ;  /* 0x00000002ff007988 */ /* 0x0001e40008000805 */
.L_x_800:
[----:B------:R-:W-:Y:S05]  /*0a40*/  BSYNC.RECONVERGENT B0 ;  /* 0x0000000000007941 */ /* 0x000fea0003800200 */
.L_x_799:
        /* <DEDUP_REMOVED lines=8> */
.L_x_807:
        /* <DEDUP_REMOVED lines=11> */
.L_x_913:


//--------------------- .text._Z15reduceMultiPassILj16ELb1EEvPKfPfj --------------------------
	.section	.text._Z15reduceMultiPassILj16ELb1EEvPKfPfj,"ax",@progbits
	.align	128
        .global         _Z15reduceMultiPassILj16ELb1EEvPKfPfj
        .type           _Z15reduceMultiPassILj16ELb1EEvPKfPfj,@function
        .size           _Z15reduceMultiPassILj16ELb1EEvPKfPfj,(.L_x_914 - _Z15reduceMultiPassILj16ELb1EEvPKfPfj)
        .other          _Z15reduceMultiPassILj16ELb1EEvPKfPfj,@"STO_CUDA_ENTRY STV_DEFAULT"
_Z15reduceMultiPassILj16ELb1EEvPKfPfj:
.text._Z15reduceMultiPassILj16ELb1EEvPKfPfj:
        /* <DEDUP_REMOVED lines=13> */
.L_x_810:
        /* <DEDUP_REMOVED lines=10> */
.L_x_809:
[----:B------:R-:W-:Y:S05]  /*0170*/  BSYNC.RECONVERGENT B0 ;  /* 0x0000000000007941 */ /* 0x000fea0003800200 */
.L_x_808:
        /* <DEDUP_REMOVED lines=55> */
.L_x_814:
        /* <DEDUP_REMOVED lines=37> */
.L_x_813:
        /* <DEDUP_REMOVED lines=23> */
.L_x_816:
        /* <DEDUP_REMOVED lines=15> */
.L_x_817:
[----:B------:R-:W-:Y:S05]  /*09a0*/  BRA.U !UP1, `(.L_x_815) ;  /* 0x0000000109207547 */ /* 0x000fea000b800000 */
[----:B------:R-:W-:Y:S02]  /*09b0*/  ULEA UR4, UR4, UR5, 0x2 ;  /* 0x0000000504047291 */ /* 0x000fe4000f8e10ff */
[----:B------:R-:W-:-:S12]  /*09c0*/  UIADD3 UR6, UPT, UPT, -UR6, URZ, URZ ;  /* 0x000000ff06067290 */ /* 0x000fd8000fffe1ff */
.L_x_818:
[----:B------:R-:W0:Y:S01]  /*09d0*/  LDS R5, [UR4] ;  /* 0x00000004ff057984 */ /* 0x000e220008000800 */
[----:B------:R-:W-:Y:S02]  /*09e0*/  UIADD3 UR6, UPT, UPT, UR6, 0x1, URZ ;  /* 0x0000000106067890 */ /* 0x000fe4000fffe0ff */
[----:B------:R-:W-:Y:S02]  /*09f0*/  UIADD3 UR4, UPT, UPT, UR4, 0x80, URZ ;  /* 0x0000008004047890 */ /* 0x000fe4000fffe0ff */
[----:B------:R-:W-:Y:S01]  /*0a00*/  UISETP.NE.AND UP0, UPT, UR6, URZ, UPT ;  /* 0x000000ff0600728c */ /* 0x000fe2000bf05270 */
[----:B0-----:R-:W-:-:S08]  /*0a10*/  FADD R2, R5, R2 ;  /* 0x0000000205027221 */ /* 0x001fd00000000000 */
[----:B------:R-:W-:Y:S05]  /*0a20*/  BRA.U UP0, `(.L_x_818) ;  /* 0xfffffffd00e87547 */ /* 0x000fea000b83ffff */
.L_x_815:
[----:B------:R0:W-:Y:S02]  /*0a30*/  STS [UR5], R2 ;  /* 0x00000002ff007988 */ /* 0x0001e40008000805 */
.L_x_812:
[----:B------:R-:W-:Y:S05]  /*0a40*/  BSYNC.RECONVERGENT B0 ;  /* 0x0000000000007941 */ /* 0x000fea0003800200 */
.L_x_811:
        /* <DEDUP_REMOVED lines=8> */
.L_x_819:
        /* <DEDUP_REMOVED lines=11> */
.L_x_914:


//--------------------- .text._Z15reduceMultiPassILj32ELb1EEvPKfPfj --------------------------
	.section	.text._Z15reduceMultiPassILj32ELb1EEvPKfPfj,"ax",@progbits
	.align	128
        .global         _Z15reduceMultiPassILj32ELb1EEvPKfPfj
        .type           _Z15reduceMultiPassILj32ELb1EEvPKfPfj,@function
        .size           _Z15reduceMultiPassILj32ELb1EEvPKfPfj,(.L_x_915 - _Z15reduceMultiPassILj32ELb1EEvPKfPfj)
        .other          _Z15reduceMultiPassILj32ELb1EEvPKfPfj,@"STO_CUDA_ENTRY STV_DEFAULT"
_Z15reduceMultiPassILj32ELb1EEvPKfPfj:
.text._Z15reduceMultiPassILj32ELb1EEvPKfPfj:
        /* <DEDUP_REMOVED lines=13> */
.L_x_822:
        /* <DEDUP_REMOVED lines=10> */
.L_x_821:
[----:B------:R-:W-:Y:S05]  /*0170*/  BSYNC.RECONVERGENT B0 ;  /* 0x0000000000007941 */ /* 0x000fea0003800200 */
.L_x_820:
        /* <DEDUP_REMOVED lines=55> */
.L_x_826:
        /* <DEDUP_REMOVED lines=37> */
.L_x_825:
        /* <DEDUP_REMOVED lines=23> */
.L_x_828:
        /* <DEDUP_REMOVED lines=15> */
.L_x_829:
[----:B------:R-:W-:Y:S05]  /*09a0*/  BRA.U !UP1, `(.L_x_827) ;  /* 0x0000000109207547 */ /* 0x000fea000b800000 */
[----:B------:R-:W-:Y:S02]  /*09b0*/  ULEA UR4, UR4, UR5, 0x2 ;  /* 0x0000000504047291 */ /* 0x000fe4000f8e10ff */
[----:B------:R-:W-:-:S12]  /*09c0*/  UIADD3 UR6, UPT, UPT, -UR6, URZ, URZ ;  /* 0x000000ff06067290 */ /* 0x000fd8000fffe1ff */
.L_x_830:
[----:B------:R-:W0:Y:S01]  /*09d0*/  LDS R5, [UR4] ;  /* 0x00000004ff057984 */ /* 0x000e220008000800 */
[----:B------:R-:W-:Y:S02]  /*09e0*/  UIADD3 UR6, UPT, UPT, UR6, 0x1, URZ ;  /* 0x0000000106067890 */ /* 0x000fe4000fffe0ff */
[----:B------:R-:W-:Y:S02]  /*09f0*/  UIADD3 UR4, UPT, UPT, UR4, 0x80, URZ ;  /* 0x0000008004047890 */ /* 0x000fe4000fffe0ff */
[----:B------:R-:W-:Y:S01]  /*0a00*/  UISETP.NE.AND UP0, UPT, UR6, URZ, UPT ;  /* 0x000000ff0600728c */ /* 0x000fe2000bf05270 */
[----:B0-----:R-:W-:-:S08]  /*0a10*/  FADD R2, R5, R2 ;  /* 0x0000000205027221 */ /* 0x001fd00000000000 */
[----:B------:R-:W-:Y:S05]  /*0a20*/  BRA.U UP0, `(.L_x_830) ;  /* 0xfffffffd00e87547 */ /* 0x000fea000b83ffff */
.L_x_827:
[----:B------:R0:W-:Y:S02]  /*0a30*/  STS [UR5], R2 ;  /* 0x00000002ff007988 */ /* 0x0001e40008000805 */
.L_x_824:
[----:B------:R-:W-:Y:S05]  /*0a40*/  BSYNC.RECONVERGENT B0 ;  /* 0x0000000000007941 */ /* 0x000fea0003800200 */
.L_x_823:
        /* <DEDUP_REMOVED lines=8> */
.L_x_831:
        /* <DEDUP_REMOVED lines=11> */
.L_x_915:


//--------------------- .text._Z15reduceMultiPassILj64ELb1EEvPKfPfj --------------------------
	.section	.text._Z15reduceMultiPassILj64ELb1EEvPKfPfj,"ax",@progbits
	.align	128
        .global         _Z15reduceMultiPassILj64ELb1EEvPKfPfj
        .type           _Z15reduceMultiPassILj64ELb1EEvPKfPfj,@function
        .size           _Z15reduceMultiPassILj64ELb1EEvPKfPfj,(.L_x_916 - _Z15reduceMultiPassILj64ELb1EEvPKfPfj)
        .other          _Z15reduceMultiPassILj64ELb1EEvPKfPfj,@"STO_CUDA_ENTRY STV_DEFAULT"
_Z15reduceMultiPassILj64ELb1EEvPKfPfj:
.text._Z15reduceMultiPassILj64ELb1EEvPKfPfj:
        /* <DEDUP_REMOVED lines=13> */
.L_x_834:
        /* <DEDUP_REMOVED lines=10> */
.L_x_833:
[----:B------:R-:W-:Y:S05]  /*0170*/  BSYNC.RECONVERGENT B0 ;  /* 0x0000000000007941 */ /* 0x000fea0003800200 */
.L_x_832:
        /* <DEDUP_REMOVED lines=55> */
.L_x_838:
        /* <DEDUP_REMOVED lines=37> */
.L_x_837:
        /* <DEDUP_REMOVED lines=23> */
.L_x_840:
        /* <DEDUP_REMOVED lines=15> */
.L_x_841:
[----:B------:R-:W-:Y:S05]  /*09a0*/  BRA.U !UP1, `(.L_x_839) ;  /* 0x0000000109207547 */ /* 0x000fea000b800000 */
[----:B------:R-:W-:Y:S02]  /*09b0*/  ULEA UR4, UR4, UR5, 0x2 ;  /* 0x0000000504047291 */ /* 0x000fe4000f8e10ff */
[----:B------:R-:W-:-:S12]  /*09c0*/  UIADD3 UR6, UPT, UPT, -UR6, URZ, URZ ;  /* 0x000000ff06067290 */ /* 0x000fd8000fffe1ff */
.L_x_842:
[----:B------:R-:W0:Y:S01]  /*09d0*/  LDS R5, [UR4] ;  /* 0x00000004ff057984 */ /* 0x000e220008000800 */
[----:B------:R-:W-:Y:S02]  /*09e0*/  UIADD3 UR6, UPT, UPT, UR6, 0x1, URZ ;  /* 0x0000000106067890 */ /* 0x000fe4000fffe0ff */
[----:B------:R-:W-:Y:S02]  /*09f0*/  UIADD3 UR4, UPT, UPT, UR4, 0x80, URZ ;  /* 0x0000008004047890 */ /* 0x000fe4000fffe0ff */
[----:B------:R-:W-:Y:S01]  /*0a00*/  UISETP.NE.AND UP0, UPT, UR6, URZ, UPT ;  /* 0x000000ff0600728c */ /* 0x000fe2000bf05270 */
[----:B0-----:R-:W-:-:S08]  /*0a10*/  FADD R2, R5, R2 ;  /* 0x0000000205027221 */ /* 0x001fd00000000000 */
[----:B------:R-:W-:Y:S05]  /*0a20*/  BRA.U UP0, `(.L_x_842) ;  /* 0xfffffffd00e87547 */ /* 0x000fea000b83ffff */
.L_x_839:
[----:B------:R0:W-:Y:S02]  /*0a30*/  STS [UR5], R2 ;  /* 0x00000002ff007988 */ /* 0x0001e40008000805 */
.L_x_836:
[----:B------:R-:W-:Y:S05]  /*0a40*/  BSYNC.RECONVERGENT B0 ;  /* 0x0000000000007941 */ /* 0x000fea0003800200 */
.L_x_835:
        /* <DEDUP_REMOVED lines=8> */
.L_x_843:
        /* <DEDUP_REMOVED lines=11> */
.L_x_916:


//--------------------- .text._Z15reduceMultiPassILj128ELb1EEvPKfPfj --------------------------
	.section	.text._Z15reduceMultiPassILj128ELb1EEvPKfPfj,"ax",@progbits
	.align	128
        .global         _Z15reduceMultiPassILj128ELb1EEvPKfPfj
        .type           _Z15reduceMultiPassILj128ELb1EEvPKfPfj,@function
        .size           _Z15reduceMultiPassILj128ELb1EEvPKfPfj,(.L_x_917 - _Z15reduceMultiPassILj128ELb1EEvPKfPfj)
        .other          _Z15reduceMultiPassILj128ELb1EEvPKfPfj,@"STO_CUDA_ENTRY STV_DEFAULT"
_Z15reduceMultiPassILj128ELb1EEvPKfPfj:
.text._Z15reduceMultiPassILj128ELb1EEvPKfPfj:
        /* <DEDUP_REMOVED lines=13> */
.L_x_846:
        /* <DEDUP_REMOVED lines=10> */
.L_x_845:
[----:B------:R-:W-:Y:S05]  /*0170*/  BSYNC.RECONVERGENT B0 ;  /* 0x0000000000007941 */ /* 0x000fea0003800200 */
.L_x_844:
        /* <DEDUP_REMOVED lines=55> */
.L_x_850:
        /* <DEDUP_REMOVED lines=37> */
.L_x_849:
        /* <DEDUP_REMOVED lines=23> */
.L_x_852:
        /* <DEDUP_REMOVED lines=15> */
.L_x_853:
[----:B------:R-:W-:Y:S05]  /*09a0*/  BRA.U !UP1, `(.L_x_851) ;  /* 0x0000000109207547 */ /* 0x000fea000b800000 */
[----:B------:R-:W-:Y:S02]  /*09b0*/  ULEA UR4, UR4, UR5, 0x2 ;  /* 0x0000000504047291 */ /* 0x000fe4000f8e10ff */
[----:B------:R-:W-:-:S12]  /*09c0*/  UIADD3 UR6, UPT, UPT, -UR6, URZ, URZ ;  /* 0x000000ff06067290 */ /* 0x000fd8000fffe1ff */
.L_x_854:
[----:B------:R-:W0:Y:S01]  /*09d0*/  LDS R5, [UR4] ;  /* 0x00000004ff057984 */ /* 0x000e220008000800 */
[----:B------:R-:W-:Y:S02]  /*09e0*/  UIADD3 UR6, UPT, UPT, UR6, 0x1, URZ ;  /* 0x0000000106067890 */ /* 0x000fe4000fffe0ff */
[----:B------:R-:W-:Y:S02]  /*09f0*/  UIADD3 UR4, UPT, UPT, UR4, 0x80, URZ ;  /* 0x0000008004047890 */ /* 0x000fe4000fffe0ff */
[----:B------:R-:W-:Y:S01]  /*0a00*/  UISETP.NE.AND UP0, UPT, UR6, URZ, UPT ;  /* 0x000000ff0600728c */ /* 0x000fe2000bf05270 */
[----:B0-----:R-:W-:-:S08]  /*0a10*/  FADD R2, R5, R2 ;  /* 0x0000000205027221 */ /* 0x001fd00000000000 */
[----:B------:R-:W-:Y:S05]  /*0a20*/  BRA.U UP0, `(.L_x_854) ;  /* 0xfffffffd00e87547 */ /* 0x000fea000b83ffff */
.L_x_851:
[----:B------:R0:W-:Y:S02]  /*0a30*/  STS [UR5], R2 ;  /* 0x00000002ff007988 */ /* 0x0001e40008000805 */
.L_x_848:
[----:B------:R-:W-:Y:S05]  /*0a40*/  BSYNC.RECONVERGENT B0 ;  /* 0x0000000000007941 */ /* 0x000fea0003800200 */
.L_x_847:
        /* <DEDUP_REMOVED lines=8> */
.L_x_855:
        /* <DEDUP_REMOVED lines=11> */
.L_x_917:


//--------------------- .text._Z15reduceMultiPassILj256ELb1EEvPKfPfj --------------------------
	.section	.text._Z15reduceMultiPassILj256ELb1EEvPKfPfj,"ax",@progbits
	.align	128
        .global         _Z15reduceMultiPassILj256ELb1EEvPKfPfj
        .type           _Z15reduceMultiPassILj256ELb1EEvPKfPfj,@function
        .size           _Z15reduceMultiPassILj256ELb1EEvPKfPfj,(.L_x_918 - _Z15reduceMultiPassILj256ELb1EEvPKfPfj)
        .other          _Z15reduceMultiPassILj256ELb1EEvPKfPfj,@"STO_CUDA_ENTRY STV_DEFAULT"
_Z15reduceMultiPassILj256ELb1EEvPKfPfj:
.text._Z15reduceMultiPassILj256ELb1EEvPKfPfj:
        /* <DEDUP_REMOVED lines=13> */
.L_x_858:
        /* <DEDUP_REMOVED lines=10> */
.L_x_857:
[----:B------:R-:W-:Y:S05]  /*0170*/  BSYNC.RECONVERGENT B0 ;  /* 0x0000000000007941 */ /* 0x000fea0003800200 */
.L_x_856:
        /* <DEDUP_REMOVED lines=55> */
.L_x_862:
        /* <DEDUP_REMOVED lines=37> */
.L_x_861:
        /* <DEDUP_REMOVED lines=23> */
.L_x_864:
        /* <DEDUP_REMOVED lines=15> */
.L_x_865:
[----:B------:R-:W-:Y:S05]  /*09a0*/  BRA.U !UP1, `(.L_x_863) ;  /* 0x0000000109207547 */ /* 0x000fea000b800000 */
[----:B------:R-:W-:Y:S02]  /*09b0*/  ULEA UR4, UR4, UR5, 0x2 ;  /* 0x0000000504047291 */ /* 0x000fe4000f8e10ff */
[----:B------:R-:W-:-:S12]  /*09c0*/  UIADD3 UR6, UPT, UPT, -UR6, URZ, URZ ;  /* 0x000000ff06067290 */ /* 0x000fd8000fffe1ff */
.L_x_866:
[----:B------:R-:W0:Y:S01]  /*09d0*/  LDS R5, [UR4] ;  /* 0x00000004ff057984 */ /* 0x000e220008000800 */
[----:B------:R-:W-:Y:S02]  /*09e0*/  UIADD3 UR6, UPT, UPT, UR6, 0x1, URZ ;  /* 0x0000000106067890 */ /* 0x000fe4000fffe0ff */
[----:B------:R-:W-:Y:S02]  /*09f0*/  UIADD3 UR4, UPT, UPT, UR4, 0x80, URZ ;  /* 0x0000008004047890 */ /* 0x000fe4000fffe0ff */
[----:B------:R-:W-:Y:S01]  /*0a00*/  UISETP.NE.AND UP0, UPT, UR6, URZ, UPT ;  /* 0x000000ff0600728c */ /* 0x000fe2000bf05270 */
[----:B0-----:R-:W-:-:S08]  /*0a10*/  FADD R2, R5, R2 ;  /* 0x0000000205027221 */ /* 0x001fd00000000000 */
[----:B------:R-:W-:Y:S05]  /*0a20*/  BRA.U UP0, `(.L_x_866) ;  /* 0xfffffffd00e87547 */ /* 0x000fea000b83ffff */
.L_x_863:
[----:B------:R0:W-:Y:S02]  /*0a30*/  STS [UR5], R2 ;  /* 0x00000002ff007988 */ /* 0x0001e40008000805 */
.L_x_860:
[----:B------:R-:W-:Y:S05]  /*0a40*/  BSYNC.RECONVERGENT B0 ;  /* 0x0000000000007941 */ /* 0x000fea0003800200 */
.L_x_859:
        /* <DEDUP_REMOVED lines=8> */
.L_x_867:
        /* <DEDUP_REMOVED lines=11> */
.L_x_918:


//--------------------- .text._Z15reduceMultiPassILj512ELb1EEvPKfPfj --------------------------
	.section	.text._Z15reduceMultiPassILj512ELb1EEvPKfPfj,"ax",@progbits
	.align	128
        .global         _Z15reduceMultiPassILj512ELb1EEvPKfPfj
        .type           _Z15reduceMultiPassILj512ELb1EEvPKfPfj,@function
        .size           _Z15reduceMultiPassILj512ELb1EEvPKfPfj,(.L_x_919 - _Z15reduceMultiPassILj512ELb1EEvPKfPfj)
        .other          _Z15reduceMultiPassILj512ELb1EEvPKfPfj,@"STO_CUDA_ENTRY STV_DEFAULT"
_Z15reduceMultiPassILj512ELb1EEvPKfPfj:
.text._Z15reduceMultiPassILj512ELb1EEvPKfPfj:
        /* <DEDUP_REMOVED lines=9> */
[----:B-1----:R-:W-:-:S13]  /*0090*/  ISETP.GE.U32.AND P0, PT, R3, UR4, PT ;  /* 0x0000000403007c0c */ /* 0x002fda000bf06070 */
[----:B---3--:R-:W-:Y:S05]  /*00a0*/  @P0 BRA `(.L_x_869) ;  /* 0x0000000000340947 */ /* 0x008fea0003800000 */
[----:B------:R-:W0:Y:S01]  /*00b0*/  LDC R12, c[0x0][0x370] ;  /* 0x0000dc00ff0c7b82 */ /* 0x000e220000000800 */
[----:B------:R-:W-:-:S07]  /*00c0*/  MOV R10, RZ ;  /* 0x000000ff000a7202 */ /* 0x000fce0000000f00 */
[----:B------:R-:W1:Y:S02]  /*00d0*/  LDC.64 R8, c[0x0][0x380] ;  /* 0x0000e000ff087b82 */ /* 0x000e640000000a00 */
.L_x_870:
        /* <DEDUP_REMOVED lines=10> */
.L_x_869:
[----:B------:R-:W-:Y:S05]  /*0180*/  BSYNC.RECONVERGENT B0 ;  /* 0x0000000000007941 */ /* 0x000fea0003800200 */
.L_x_868:
[----:B------:R-:W0:Y:S01]  /*0190*/  S2UR UR5, SR_CgaCtaId ;  /* 0x00000000000579c3 */ /* 0x000e220000008800 */
[----:B------:R-:W-:Y:S01]  /*01a0*/  LOP3.LUT R4, R2, 0x1f, RZ, 0xc0, !PT ;  /* 0x0000001f02047812 */ /* 0x000fe200078ec0ff */
        /* <DEDUP_REMOVED lines=32> */
[----:B0-----:R-:W-:Y:S01]  /*03b0*/  @!P0 FADD R4, R5, R10 ;  /* 0x0000000a05048221 */ /* 0x001fe20000000000 */
[----:B-1----:R-:W-:-:S04]  /*03c0*/  IMAD R5, R7, UR4, R6 ;  /* 0x0000000407057c24 */ /* 0x002fc8000f8e0206 */
[----:B--2---:R-:W-:Y:S01]  /*03d0*/  IMAD R5, R5, UR12, RZ ;  /* 0x0000000c05057c24 */ /* 0x004fe2000f8e02ff */
[----:B------:R0:W-:Y:S04]  /*03e0*/  @!P0 STS [R3], R4 ;  /* 0x0000000403008388 */ /* 0x0001e80000000800 */
        /* <DEDUP_REMOVED lines=17> */
.L_x_874:
        /* <DEDUP_REMOVED lines=37> */
.L_x_873:
        /* <DEDUP_REMOVED lines=23> */
.L_x_876:
        /* <DEDUP_REMOVED lines=15> */
.L_x_877:
[----:B------:R-:W-:Y:S05]  /*09b0*/  BRA.U !UP1, `(.L_x_875) ;  /* 0x0000000109207547 */ /* 0x000fea000b800000 */
[----:B------:R-:W-:Y:S02]  /*09c0*/  ULEA UR4, UR4, UR5, 0x2 ;  /* 0x0000000504047291 */ /* 0x000fe4000f8e10ff */
[----:B------:R-:W-:-:S12]  /*09d0*/  UIADD3 UR6, UPT, UPT, -UR6, URZ, URZ ;  /* 0x000000ff06067290 */ /* 0x000fd8000fffe1ff */
.L_x_878:
[----:B------:R-:W0:Y:S01]  /*09e0*/  LDS R4, [UR4] ;  /* 0x00000004ff047984 */ /* 0x000e220008000800 */
[----:B------:R-:W-:Y:S02]  /*09f0*/  UIADD3 UR6, UPT, UPT, UR6, 0x1, URZ ;  /* 0x0000000106067890 */ /* 0x000fe4000fffe0ff */
[----:B------:R-:W-:Y:S02]  /*0a00*/  UIADD3 UR4, UPT, UPT, UR4, 0x80, URZ ;  /* 0x0000008004047890 */ /* 0x000fe4000fffe0ff */
[----:B------:R-:W-:Y:S01]  /*0a10*/  UISETP.NE.AND UP0, UPT, UR6, URZ, UPT ;  /* 0x000000ff0600728c */ /* 0x000fe2000bf05270 */
[----:B0-----:R-:W-:-:S08]  /*0a20*/  FADD R3, R4, R3 ;  /* 0x0000000304037221 */ /* 0x001fd00000000000 */
[----:B------:R-:W-:Y:S05]  /*0a30*/  BRA.U UP0, `(.L_x_878) ;  /* 0xfffffffd00e87547 */ /* 0x000fea000b83ffff */
.L_x_875:
[----:B------:R0:W-:Y:S02]  /*0a40*/  STS [UR5], R3 ;  /* 0x00000003ff007988 */ /* 0x0001e40008000805 */
.L_x_872:
[----:B------:R-:W-:Y:S05]  /*0a50*/  BSYNC.RECONVERGENT B0 ;  /* 0x0000000000007941 */ /* 0x000fea0003800200 */
.L_x_871:
        /* <DEDUP_REMOVED lines=8> */
.L_x_879:
        /* <DEDUP_REMOVED lines=10> */
.L_x_919:


//--------------------- .nv.shared._Z16reduceSinglePassILj1ELb0EEvPKfPfj --------------------------
	.section	.nv.shared._Z16reduceSinglePassILj1ELb0EEvPKfPfj,"aw",@nobits
	.sectionflags	@""
	.align	16
.nv.shared._Z16reduceSinglePassILj1ELb0EEvPKfPfj:
	.zero		1040


//--------------------- .nv.shared.reserved.0     --------------------------
	.section	.nv.shared.reserved.0,"aw",@nobits
	.weak		__nv_reservedSMEM_offset_0_alias
	.size		__nv_reservedSMEM_offset_0_alias, 0, 64
	.other		__nv_reservedSMEM_offset_0_alias,@"STO_CUDA_RESERVED_SHARED STV_DEFAULT"
__nv_reservedSMEM_offset_0_alias:
	.zero		0
	.zero		64


//--------------------- .nv.global                --------------------------
	.section	.nv.global,"aw",@nobits
	.align	4
.nv.global:
	.type		globalAcc,@object
	.size		globalAcc,(retirementCount - globalAcc)
globalAcc:
	.zero		4
	.type		retirementCount,@object
	.size		retirementCount,(.L_1 - retirementCount)
retirementCount:
	.zero		4
.L_1:


//--------------------- .nv.shared._Z16reduceSinglePassILj2ELb0EEvPKfPfj --------------------------
	.section	.nv.shared._Z16reduceSinglePassILj2ELb0EEvPKfPfj,"aw",@nobits
	.sectionflags	@""
	.align	16
.nv.shared._Z16reduceSinglePassILj2ELb0EEvPKfPfj:
	.zero		1040


//--------------------- .nv.shared._Z16reduceSinglePassILj4ELb0EEvPKfPfj --------------------------
	.section	.nv.shared._Z16reduceSinglePassILj4ELb0EEvPKfPfj,"aw",@nobits
	.sectionflags	@""
	.align	16
.nv.shared._Z16reduceSinglePassILj4ELb0EEvPKfPfj:
	.zero		1040


//--------------------- .nv.shared._Z16reduceSinglePassILj8ELb0EEvPKfPfj --------------------------
	.section	.nv.shared._Z16reduceSinglePassILj8ELb0EEvPKfPfj,"aw",@nobits
	.sectionflags	@""
	.align	16
.nv.shared._Z16reduceSinglePassILj8ELb0EEvPKfPfj:
	.zero		1040


//--------------------- .nv.shared._Z16reduceSinglePassILj16ELb0EEvPKfPfj --------------------------
	.section	.nv.shared._Z16reduceSinglePassILj16ELb0EEvPKfPfj,"aw",@nobits
	.sectionflags	@""
	.align	16
.nv.shared._Z16reduceSinglePassILj16ELb0EEvPKfPfj:
	.zero		1040


//--------------------- .nv.shared._Z16reduceSinglePassILj32ELb0EEvPKfPfj --------------------------
	.section	.nv.shared._Z16reduceSinglePassILj32ELb0EEvPKfPfj,"aw",@nobits
	.sectionflags	@""
	.align	16
.nv.shared._Z16reduceSinglePassILj32ELb0EEvPKfPfj:
	.zero		1040


//--------------------- .nv.shared._Z16reduceSinglePassILj64ELb0EEvPKfPfj --------------------------
	.section	.nv.shared._Z16reduceSinglePassILj64ELb0EEvPKfPfj,"aw",@nobits
	.sectionflags	@""
	.align	16
.nv.shared._Z16reduceSinglePassILj64ELb0EEvPKfPfj:
	.zero		1040


//--------------------- .nv.shared._Z16reduceSinglePassILj128ELb0EEvPKfPfj --------------------------
	.section	.nv.shared._Z16reduceSinglePassILj128ELb0EEvPKfPfj,"aw",@nobits
	.sectionflags	@""
	.align	16
.nv.shared._Z16reduceSinglePassILj128ELb0EEvPKfPfj:
	.zero		1040


//--------------------- .nv.shared._Z16reduceSinglePassILj256ELb0EEvPKfPfj --------------------------
	.section	.nv.shared._Z16reduceSinglePassILj256ELb0EEvPKfPfj,"aw",@nobits
	.sectionflags	@""
	.align	16
.nv.shared._Z16reduceSinglePassILj256ELb0EEvPKfPfj:
	.zero		1040


//--------------------- .nv.shared._Z16reduceSinglePassILj512ELb0EEvPKfPfj --------------------------
	.section	.nv.shared._Z16reduceSinglePassILj512ELb0EEvPKfPfj,"aw",@nobits
	.sectionflags	@""
	.align	16
.nv.shared._Z16reduceSinglePassILj512ELb0EEvPKfPfj:
	.zero		1040


//--------------------- .nv.shared._Z16reduceSinglePassILj1ELb1EEvPKfPfj --------------------------
	.section	.nv.shared._Z16reduceSinglePassILj1ELb1EEvPKfPfj,"aw",@nobits
	.sectionflags	@""
	.align	16
.nv.shared._Z16reduceSinglePassILj1ELb1EEvPKfPfj:
	.zero		1040


//--------------------- .nv.shared._Z16reduceSinglePassILj2ELb1EEvPKfPfj --------------------------
	.section	.nv.shared._Z16reduceSinglePassILj2ELb1EEvPKfPfj,"aw",@nobits
	.sectionflags	@""
	.align	16
.nv.shared._Z16reduceSinglePassILj2ELb1EEvPKfPfj:
	.zero		1040


//--------------------- .nv.shared._Z16reduceSinglePassILj4ELb1EEvPKfPfj --------------------------
	.section	.nv.shared._Z16reduceSinglePassILj4ELb1EEvPKfPfj,"aw",@nobits
	.sectionflags	@""
	.align	16
.nv.shared._Z16reduceSinglePassILj4ELb1EEvPKfPfj:
	.zero		1040


//--------------------- .nv.shared._Z16reduceSinglePassILj8ELb1EEvPKfPfj --------------------------
	.section	.nv.shared._Z16reduceSinglePassILj8ELb1EEvPKfPfj,"aw",@nobits
	.sectionflags	@""
	.align	16
.nv.shared._Z16reduceSinglePassILj8ELb1EEvPKfPfj:
	.zero		1040


//--------------------- .nv.shared._Z16reduceSinglePassILj16ELb1EEvPKfPfj --------------------------
	.section	.nv.shared._Z16reduceSinglePassILj16ELb1EEvPKfPfj,"aw",@nobits
	.sectionflags	@""
	.align	16
.nv.shared._Z16reduceSinglePassILj16ELb1EEvPKfPfj:
	.zero		1040


//--------------------- .nv.shared._Z16reduceSinglePassILj32ELb1EEvPKfPfj --------------------------
	.section	.nv.shared._Z16reduceSinglePassILj32ELb1EEvPKfPfj,"aw",@nobits
	.sectionflags	@""
	.align	16
.nv.shared._Z16reduceSinglePassILj32ELb1EEvPKfPfj:
	.zero		1040


//--------------------- .nv.shared._Z16reduceSinglePassILj64ELb1EEvPKfPfj --------------------------
	.section	.nv.shared._Z16reduceSinglePassILj64ELb1EEvPKfPfj,"aw",@nobits
	.sectionflags	@""
	.align	16
.nv.shared._Z16reduceSinglePassILj64ELb1EEvPKfPfj:
	.zero		1040


//--------------------- .nv.shared._Z16reduceSinglePassILj128ELb1EEvPKfPfj --------------------------
	.section	.nv.shared._Z16reduceSinglePassILj128ELb1EEvPKfPfj,"aw",@nobits
	.sectionflags	@""
	.align	16
.nv.shared._Z16reduceSinglePassILj128ELb1EEvPKfPfj:
	.zero		1040


//--------------------- .nv.shared._Z16reduceSinglePassILj256ELb1EEvPKfPfj --------------------------
	.section	.nv.shared._Z16reduceSinglePassILj256ELb1EEvPKfPfj,"aw",@nobits
	.sectionflags	@""
	.align	16
.nv.shared._Z16reduceSinglePassILj256ELb1EEvPKfPfj:
	.zero		1040


//--------------------- .nv.shared._Z16reduceSinglePassILj512ELb1EEvPKfPfj --------------------------
	.section	.nv.shared._Z16reduceSinglePassILj512ELb1EEvPKfPfj,"aw",@nobits
	.sectionflags	@""
	.align	16
.nv.shared._Z16reduceSinglePassILj512ELb1EEvPKfPfj:
	.zero		1040


//--------------------- .nv.shared._Z15reduceMultiPassILj1ELb0EEvPKfPfj --------------------------
	.section	.nv.shared._Z15reduceMultiPassILj1ELb0EEvPKfPfj,"aw",@nobits
	.sectionflags	@""
	.align	16
	.zero		1024


//--------------------- .nv.shared._Z15reduceMultiPassILj2ELb0EEvPKfPfj --------------------------
	.section	.nv.shared._Z15reduceMultiPassILj2ELb0EEvPKfPfj,"aw",@nobits
	.sectionflags	@""
	.align	16
	.zero		1024


//--------------------- .nv.shared._Z15reduceMultiPassILj4ELb0EEvPKfPfj --------------------------
	.section	.nv.shared._Z15reduceMultiPassILj4ELb0EEvPKfPfj,"aw",@nobits
	.sectionflags	@""
	.align	16
	.zero		1024


//--------------------- .nv.shared._Z15reduceMultiPassILj8ELb0EEvPKfPfj --------------------------
	.section	.nv.shared._Z15reduceMultiPassILj8ELb0EEvPKfPfj,"aw",@nobits
	.sectionflags	@""
	.align	16
	.zero		1024


//--------------------- .nv.shared._Z15reduceMultiPassILj16ELb0EEvPKfPfj --------------------------
	.section	.nv.shared._Z15reduceMultiPassILj16ELb0EEvPKfPfj,"aw",@nobits
	.sectionflags	@""
	.align	16
	.zero		1024


//--------------------- .nv.shared._Z15reduceMultiPassILj32ELb0EEvPKfPfj --------------------------
	.section	.nv.shared._Z15reduceMultiPassILj32ELb0EEvPKfPfj,"aw",@nobits
	.sectionflags	@""
	.align	16
	.zero		1024


//--------------------- .nv.shared._Z15reduceMultiPassILj64ELb0EEvPKfPfj --------------------------
	.section	.nv.shared._Z15reduceMultiPassILj64ELb0EEvPKfPfj,"aw",@nobits
	.sectionflags	@""
	.align	16
	.zero		1024


//--------------------- .nv.shared._Z15reduceMultiPassILj128ELb0EEvPKfPfj --------------------------
	.section	.nv.shared._Z15reduceMultiPassILj128ELb0EEvPKfPfj,"aw",@nobits
	.sectionflags	@""
	.align	16
	.zero		1024


//--------------------- .nv.shared._Z15reduceMultiPassILj256ELb0EEvPKfPfj --------------------------
	.section	.nv.shared._Z15reduceMultiPassILj256ELb0EEvPKfPfj,"aw",@nobits
	.sectionflags	@""
	.align	16
	.zero		1024


//--------------------- .nv.shared._Z15reduceMultiPassILj512ELb0EEvPKfPfj --------------------------
	.section	.nv.shared._Z15reduceMultiPassILj512ELb0EEvPKfPfj,"aw",@nobits
	.sectionflags	@""
	.align	16
	.zero		1024


//--------------------- .nv.shared._Z15reduceMultiPassILj1ELb1EEvPKfPfj --------------------------
	.section	.nv.shared._Z15reduceMultiPassILj1ELb1EEvPKfPfj,"aw",@nobits
	.sectionflags	@""
	.align	16
	.zero		1024


//--------------------- .nv.shared._Z15reduceMultiPassILj2ELb1EEvPKfPfj --------------------------
	.section	.nv.shared._Z15reduceMultiPassILj2ELb1EEvPKfPfj,"aw",@nobits
	.sectionflags	@""
	.align	16
	.zero		1024


//--------------------- .nv.shared._Z15reduceMultiPassILj4ELb1EEvPKfPfj --------------------------
	.section	.nv.shared._Z15reduceMultiPassILj4ELb1EEvPKfPfj,"aw",@nobits
	.sectionflags	@""
	.align	16
	.zero		1024


//--------------------- .nv.shared._Z15reduceMultiPassILj8ELb1EEvPKfPfj --------------------------
	.section	.nv.shared._Z15reduceMultiPassILj8ELb1EEvPKfPfj,"aw",@nobits
	.sectionflags	@""
	.align	16
	.zero		1024


//--------------------- .nv.shared._Z15reduceMultiPassILj16ELb1EEvPKfPfj --------------------------
	.section	.nv.shared._Z15reduceMultiPassILj16ELb1EEvPKfPfj,"aw",@nobits
	.sectionflags	@""
	.align	16
	.zero		1024


//--------------------- .nv.shared._Z15reduceMultiPassILj32ELb1EEvPKfPfj --------------------------
	.section	.nv.shared._Z15reduceMultiPassILj32ELb1EEvPKfPfj,"aw",@nobits
	.sectionflags	@""
	.align	16
	.zero		1024


//--------------------- .nv.shared._Z15reduceMultiPassILj64ELb1EEvPKfPfj --------------------------
	.section	.nv.shared._Z15reduceMultiPassILj64ELb1EEvPKfPfj,"aw",@nobits
	.sectionflags	@""
	.align	16
	.zero		1024


//--------------------- .nv.shared._Z15reduceMultiPassILj128ELb1EEvPKfPfj --------------------------
	.section	.nv.shared._Z15reduceMultiPassILj128ELb1EEvPKfPfj,"aw",@nobits
	.sectionflags	@""
	.align	16
	.zero		1024


//--------------------- .nv.shared._Z15reduceMultiPassILj256ELb1EEvPKfPfj --------------------------
	.section	.nv.shared._Z15reduceMultiPassILj256ELb1EEvPKfPfj,"aw",@nobits
	.sectionflags	@""
	.align	16
	.zero		1024


//--------------------- .nv.shared._Z15reduceMultiPassILj512ELb1EEvPKfPfj --------------------------
	.section	.nv.shared._Z15reduceMultiPassILj512ELb1EEvPKfPfj,"aw",@nobits
	.sectionflags	@""
	.align	16
	.zero		1024


//--------------------- .nv.constant0._Z16reduceSinglePassILj1ELb0EEvPKfPfj --------------------------
	.section	.nv.constant0._Z16reduceSinglePassILj1ELb0EEvPKfPfj,"a",@progbits
	.sectionflags	@""
	.align	4
.nv.constant0._Z16reduceSinglePassILj1ELb0EEvPKfPfj:
	.zero		916


//--------------------- .nv.constant0._Z16reduceSinglePassILj2ELb0EEvPKfPfj --------------------------
	.section	.nv.constant0._Z16reduceSinglePassILj2ELb0EEvPKfPfj,"a",@progbits
	.sectionflags	@""
	.align	4
.nv.constant0._Z16reduceSinglePassILj2ELb0EEvPKfPfj:
	.zero		916


//--------------------- .nv.constant0._Z16reduceSinglePassILj4ELb0EEvPKfPfj --------------------------
	.section	.nv.constant0._Z16reduceSinglePassILj4ELb0EEvPKfPfj,"a",@progbits
	.sectionflags	@""
	.align	4
.nv.constant0._Z16reduceSinglePassILj4ELb0EEvPKfPfj:
	.zero		916


//--------------------- .nv.constant0._Z16reduceSinglePassILj8ELb0EEvPKfPfj --------------------------
	.section	.nv.constant0._Z16reduceSinglePassILj8ELb0EEvPKfPfj,"a",@progbits
	.sectionflags	@""
	.align	4
.nv.constant0._Z16reduceSinglePassILj8ELb0EEvPKfPfj:
	.zero		916


//--------------------- .nv.constant0._Z16reduceSinglePassILj16ELb0EEvPKfPfj --------------------------
	.section	.nv.constant0._Z16reduceSinglePassILj16ELb0EEvPKfPfj,"a",@progbits
	.sectionflags	@""
	.align	4
.nv.constant0._Z16reduceSinglePassILj16ELb0EEvPKfPfj:
	.zero		916


//--------------------- .nv.constant0._Z16reduceSinglePassILj32ELb0EEvPKfPfj --------------------------
	.section	.nv.constant0._Z16reduceSinglePassILj32ELb0EEvPKfPfj,"a",@progbits
	.sectionflags	@""
	.align	4
.nv.constant0._Z16reduceSinglePassILj32ELb0EEvPKfPfj:
	.zero		916


//--------------------- .nv.constant0._Z16reduceSinglePassILj64ELb0EEvPKfPfj --------------------------
	.section	.nv.constant0._Z16reduceSinglePassILj64ELb0EEvPKfPfj,"a",@progbits
	.sectionflags	@""
	.align	4
.nv.constant0._Z16reduceSinglePassILj64ELb0EEvPKfPfj:
	.zero		916


//--------------------- .nv.constant0._Z16reduceSinglePassILj128ELb0EEvPKfPfj --------------------------
	.section	.nv.constant0._Z16reduceSinglePassILj128ELb0EEvPKfPfj,"a",@progbits
	.sectionflags	@""
	.align	4
.nv.constant0._Z16reduceSinglePassILj128ELb0EEvPKfPfj:
	.zero		916


//--------------------- .nv.constant0._Z16reduceSinglePassILj256ELb0EEvPKfPfj --------------------------
	.section	.nv.constant0._Z16reduceSinglePassILj256ELb0EEvPKfPfj,"a",@progbits
	.sectionflags	@""
	.align	4
.nv.constant0._Z16reduceSinglePassILj256ELb0EEvPKfPfj:
	.zero		916


//--------------------- .nv.constant0._Z16reduceSinglePassILj512ELb0EEvPKfPfj --------------------------
	.section	.nv.constant0._Z16reduceSinglePassILj512ELb0EEvPKfPfj,"a",@progbits
	.sectionflags	@""
	.align	4
.nv.constant0._Z16reduceSinglePassILj512ELb0EEvPKfPfj:
	.zero		916


//--------------------- .nv.constant0._Z16reduceSinglePassILj1ELb1EEvPKfPfj --------------------------
	.section	.nv.constant0._Z16reduceSinglePassILj1ELb1EEvPKfPfj,"a",@progbits
	.sectionflags	@""
	.align	4
.nv.constant0._Z16reduceSinglePassILj1ELb1EEvPKfPfj:
	.zero		916


//--------------------- .nv.constant0._Z16reduceSinglePassILj2ELb1EEvPKfPfj --------------------------
	.section	.nv.constant0._Z16reduceSinglePassILj2ELb1EEvPKfPfj,"a",@progbits
	.sectionflags	@""
	.align	4
.nv.constant0._Z16reduceSinglePassILj2ELb1EEvPKfPfj:
	.zero		916


//--------------------- .nv.constant0._Z16reduceSinglePassILj4ELb1EEvPKfPfj --------------------------
	.section	.nv.constant0._Z16reduceSinglePassILj4ELb1EEvPKfPfj,"a",@progbits
	.sectionflags	@""
	.align	4
.nv.constant0._Z16reduceSinglePassILj4ELb1EEvPKfPfj:
	.zero		916


//--------------------- .nv.constant0._Z16reduceSinglePassILj8ELb1EEvPKfPfj --------------------------
	.section	.nv.constant0._Z16reduceSinglePassILj8ELb1EEvPKfPfj,"a",@progbits
	.sectionflags	@""
	.align	4
.nv.constant0._Z16reduceSinglePassILj8ELb1EEvPKfPfj:
	.zero		916


//--------------------- .nv.constant0._Z16reduceSinglePassILj16ELb1EEvPKfPfj --------------------------
	.section	.nv.constant0._Z16reduceSinglePassILj16ELb1EEvPKfPfj,"a",@progbits
	.sectionflags	@""
	.align	4
.nv.constant0._Z16reduceSinglePassILj16ELb1EEvPKfPfj:
	.zero		916


//--------------------- .nv.constant0._Z16reduceSinglePassILj32ELb1EEvPKfPfj --------------------------
	.section	.nv.constant0._Z16reduceSinglePassILj32ELb1EEvPKfPfj,"a",@progbits
	.sectionflags	@""
	.align	4
.nv.constant0._Z16reduceSinglePassILj32ELb1EEvPKfPfj:
	.zero		916


//--------------------- .nv.constant0._Z16reduceSinglePassILj64ELb1EEvPKfPfj --------------------------
	.section	.nv.constant0._Z16reduceSinglePassILj64ELb1EEvPKfPfj,"a",@progbits
	.sectionflags	@""
	.align	4
.nv.constant0._Z16reduceSinglePassILj64ELb1EEvPKfPfj:
	.zero		916


//--------------------- .nv.constant0._Z16reduceSinglePassILj128ELb1EEvPKfPfj --------------------------
	.section	.nv.constant0._Z16reduceSinglePassILj128ELb1EEvPKfPfj,"a",@progbits
	.sectionflags	@""
	.align	4
.nv.constant0._Z16reduceSinglePassILj128ELb1EEvPKfPfj:
	.zero		916


//--------------------- .nv.constant0._Z16reduceSinglePassILj256ELb1EEvPKfPfj --------------------------
	.section	.nv.constant0._Z16reduceSinglePassILj256ELb1EEvPKfPfj,"a",@progbits
	.sectionflags	@""
	.align	4
.nv.constant0._Z16reduceSinglePassILj256ELb1EEvPKfPfj:
	.zero		916


//--------------------- .nv.constant0._Z16reduceSinglePassILj512ELb1EEvPKfPfj --------------------------
	.section	.nv.constant0._Z16reduceSinglePassILj512ELb1EEvPKfPfj,"a",@progbits
	.sectionflags	@""
	.align	4
.nv.constant0._Z16reduceSinglePassILj512ELb1EEvPKfPfj:
	.zero		916


//--------------------- .nv.constant0._Z15reduceMultiPassILj1ELb0EEvPKfPfj --------------------------
	.section	.nv.constant0._Z15reduceMultiPassILj1ELb0EEvPKfPfj,"a",@progbits
	.sectionflags	@""
	.align	4
.nv.constant0._Z15reduceMultiPassILj1ELb0EEvPKfPfj:
	.zero		916


//--------------------- .nv.constant0._Z15reduceMultiPassILj2ELb0EEvPKfPfj --------------------------
	.section	.nv.constant0._Z15reduceMultiPassILj2ELb0EEvPKfPfj,"a",@progbits
	.sectionflags	@""
	.align	4
.nv.constant0._Z15reduceMultiPassILj2ELb0EEvPKfPfj:
	.zero		916


//--------------------- .nv.constant0._Z15reduceMultiPassILj4ELb0EEvPKfPfj --------------------------
	.section	.nv.constant0._Z15reduceMultiPassILj4ELb0EEvPKfPfj,"a",@progbits
	.sectionflags	@""
	.align	4
.nv.constant0._Z15reduceMultiPassILj4ELb0EEvPKfPfj:
	.zero		916


//--------------------- .nv.constant0._Z15reduceMultiPassILj8ELb0EEvPKfPfj --------------------------
	.section	.nv.constant0._Z15reduceMultiPassILj8ELb0EEvPKfPfj,"a",@progbits
	.sectionflags	@""
	.align	4
.nv.constant0._Z15reduceMultiPassILj8ELb0EEvPKfPfj:
	.zero		916


//--------------------- .nv.constant0._Z15reduceMultiPassILj16ELb0EEvPKfPfj --------------------------
	.section	.nv.constant0._Z15reduceMultiPassILj16ELb0EEvPKfPfj,"a",@progbits
	.sectionflags	@""
	.align	4
.nv.constant0._Z15reduceMultiPassILj16ELb0EEvPKfPfj:
	.zero		916


//--------------------- .nv.constant0._Z15reduceMultiPassILj32ELb0EEvPKfPfj --------------------------
	.section	.nv.constant0._Z15reduceMultiPassILj32ELb0EEvPKfPfj,"a",@progbits
	.sectionflags	@""
	.align	4
.nv.constant0._Z15reduceMultiPassILj32ELb0EEvPKfPfj:
	.zero		916


//--------------------- .nv.constant0._Z15reduceMultiPassILj64ELb0EEvPKfPfj --------------------------
	.section	.nv.constant0._Z15reduceMultiPassILj64ELb0EEvPKfPfj,"a",@progbits
	.sectionflags	@""
	.align	4
.nv.constant0._Z15reduceMultiPassILj64ELb0EEvPKfPfj:
	.zero		916


//--------------------- .nv.constant0._Z15reduceMultiPassILj128ELb0EEvPKfPfj --------------------------
	.section	.nv.constant0._Z15reduceMultiPassILj128ELb0EEvPKfPfj,"a",@progbits
	.sectionflags	@""
	.align	4
.nv.constant0._Z15reduceMultiPassILj128ELb0EEvPKfPfj:
	.zero		916


//--------------------- .nv.constant0._Z15reduceMultiPassILj256ELb0EEvPKfPfj --------------------------
	.section	.nv.constant0._Z15reduceMultiPassILj256ELb0EEvPKfPfj,"a",@progbits
	.sectionflags	@""
	.align	4
.nv.constant0._Z15reduceMultiPassILj256ELb0EEvPKfPfj:
	.zero		916


//--------------------- .nv.constant0._Z15reduceMultiPassILj512ELb0EEvPKfPfj --------------------------
	.section	.nv.constant0._Z15reduceMultiPassILj512ELb0EEvPKfPfj,"a",@progbits
	.sectionflags	@""
	.align	4
.nv.constant0._Z15reduceMultiPassILj512ELb0EEvPKfPfj:
	.zero		916


//--------------------- .nv.constant0._Z15reduceMultiPassILj1ELb1EEvPKfPfj --------------------------
	.section	.nv.constant0._Z15reduceMultiPassILj1ELb1EEvPKfPfj,"a",@progbits
	.sectionflags	@""
	.align	4
.nv.constant0._Z15reduceMultiPassILj1ELb1EEvPKfPfj:
	.zero		916


//--------------------- .nv.constant0._Z15reduceMultiPassILj2ELb1EEvPKfPfj --------------------------
	.section	.nv.constant0._Z15reduceMultiPassILj2ELb1EEvPKfPfj,"a",@progbits
	.sectionflags	@""
	.align	4
.nv.constant0._Z15reduceMultiPassILj2ELb1EEvPKfPfj:
	.zero		916


//--------------------- .nv.constant0._Z15reduceMultiPassILj4ELb1EEvPKfPfj --------------------------
	.section	.nv.constant0._Z15reduceMultiPassILj4ELb1EEvPKfPfj,"a",@progbits
	.sectionflags	@""
	.align	4
.nv.constant0._Z15reduceMultiPassILj4ELb1EEvPKfPfj:
	.zero		916


//--------------------- .nv.constant0._Z15reduceMultiPassILj8ELb1EEvPKfPfj --------------------------
	.section	.nv.constant0._Z15reduceMultiPassILj8ELb1EEvPKfPfj,"a",@progbits
	.sectionflags	@""
	.align	4
.nv.constant0._Z15reduceMultiPassILj8ELb1EEvPKfPfj:
	.zero		916


//--------------------- .nv.constant0._Z15reduceMultiPassILj16ELb1EEvPKfPfj --------------------------
	.section	.nv.constant0._Z15reduceMultiPassILj16ELb1EEvPKfPfj,"a",@progbits
	.sectionflags	@""
	.align	4
.nv.constant0._Z15reduceMultiPassILj16ELb1EEvPKfPfj:
	.zero		916


//--------------------- .nv.constant0._Z15reduceMultiPassILj32ELb1EEvPKfPfj --------------------------
	.section	.nv.constant0._Z15reduceMultiPassILj32ELb1EEvPKfPfj,"a",@progbits
	.sectionflags	@""
	.align	4
.nv.constant0._Z15reduceMultiPassILj32ELb1EEvPKfPfj:
	.zero		916


//--------------------- .nv.constant0._Z15reduceMultiPassILj64ELb1EEvPKfPfj --------------------------
	.section	.nv.constant0._Z15reduceMultiPassILj64ELb1EEvPKfPfj,"a",@progbits
	.sectionflags	@""
	.align	4
.nv.constant0._Z15reduceMultiPassILj64ELb1EEvPKfPfj:
	.zero		916


//--------------------- .nv.constant0._Z15reduceMultiPassILj128ELb1EEvPKfPfj --------------------------
	.section	.nv.constant0._Z15reduceMultiPassILj128ELb1EEvPKfPfj,"a",@progbits
	.sectionflags	@""
	.align	4
.nv.constant0._Z15reduceMultiPassILj128ELb1EEvPKfPfj:
	.zero		916


//--------------------- .nv.constant0._Z15reduceMultiPassILj256ELb1EEvPKfPfj --------------------------
	.section	.nv.constant0._Z15reduceMultiPassILj256ELb1EEvPKfPfj,"a",@progbits
	.sectionflags	@""
	.align	4
.nv.constant0._Z15reduceMultiPassILj256ELb1EEvPKfPfj:
	.zero		916


//--------------------- .nv.constant0._Z15reduceMultiPassILj512ELb1EEvPKfPfj --------------------------
	.section	.nv.constant0._Z15reduceMultiPassILj512ELb1EEvPKfPfj,"a",@progbits
	.sectionflags	@""
	.align	4
.nv.constant0._Z15reduceMultiPassILj512ELb1EEvPKfPfj:
	.zero		916


//--------------------- SYMBOLS --------------------------

	.type		.nv.reservedSmem.offset0,@object
	.size		.nv.reservedSmem.offset0,0x4
	.type		.nv.reservedSmem.cap,@object
	.size		.nv.reservedSmem.cap,0x4
